	.target	sm_90a

	.elftype	@"ET_EXEC"


//--------------------- .note.nv.tkinfo           --------------------------
	.section	.note.nv.tkinfo,"",@"SHT_NOTE"
	.sectionflags	@"SHF_NOTE_NV_TKINFO"
	.tkinfo
        /*0018*/ 	.word	0x00000002
        /*0030*/ 	.string	""
        /*0030*/ 	.string	"ptxas"
        /*0030*/ 	.string	"Cuda compilation tools, release 13.0, V13.0.88"
        /*0030*/ 	.string	"Build cuda_13.0.r13.0/compiler.36424714_0"
        /*0030*/ 	.string	"-v  -suppress-debug-info  -lineinfo  -arch sm_90a "



//--------------------- .note.nv.cuinfo           --------------------------
	.section	.note.nv.cuinfo,"",@"SHT_NOTE"
	.sectionflags	@"SHF_NOTE_NV_CUINFO"
        /*0018*/ 	.short	0x0002
        /*001a*/ 	.short	0x005a
        /*001c*/ 	.short	0x0082
	.zero		2


//--------------------- .nv.info                  --------------------------
	.section	.nv.info,"",@"SHT_CUDA_INFO"
	.align	4


	//----- nvinfo : EIATTR_REGCOUNT
	.align		4
        /*0000*/ 	.byte	0x04, 0x2f
        /*0002*/ 	.short	(.L_1 - .L_0)
	.align		4
.L_0:
        /*0004*/ 	.word	index@(matmul_kernel)
        /*0008*/ 	.word	0x00000040


	//----- nvinfo : EIATTR_FRAME_SIZE
	.align		4
.L_1:
        /*000c*/ 	.byte	0x04, 0x11
        /*000e*/ 	.short	(.L_3 - .L_2)
	.align		4
.L_2:
        /*0010*/ 	.word	index@(matmul_kernel)
        /*0014*/ 	.word	0x00005410


	//----- nvinfo : EIATTR_MIN_STACK_SIZE
	.align		4
.L_3:
        /*0018*/ 	.byte	0x04, 0x12
        /*001a*/ 	.short	(.L_5 - .L_4)
	.align		4
.L_4:
        /*001c*/ 	.word	index@(matmul_kernel)
        /*0020*/ 	.word	0x00005410
.L_5:


//--------------------- .nv.compat                --------------------------
	.section	.nv.compat,"",@"SHT_CUDA_COMPAT_INFO"
	.align	4
        /*0000*/ 	.byte	0x02, 0x09, 0x01, 0x00, 0x02, 0x02, 0x02, 0x00, 0x02, 0x05, 0x05, 0x00, 0x03, 0x07, 0x01, 0x01
        /*0010*/ 	.byte	0x02, 0x03, 0x00, 0x00, 0x02, 0x06, 0x01, 0x00, 0x04, 0x0b, 0x08, 0x00, 0x00, 0x00, 0x00, 0x00
        /*0020*/ 	.byte	0x00, 0x00, 0x00, 0x00


//--------------------- .nv.info.matmul_kernel    --------------------------
	.section	.nv.info.matmul_kernel,"",@"SHT_CUDA_INFO"
	.sectionflags	@""
	.align	4


	//----- nvinfo : EIATTR_CUDA_API_VERSION
	.align		4
        /*0000*/ 	.byte	0x04, 0x37
        /*0002*/ 	.short	(.L_7 - .L_6)
.L_6:
        /*0004*/ 	.word	0x00000082


	//----- nvinfo : EIATTR_KPARAM_INFO
	.align		4
.L_7:
        /*0008*/ 	.byte	0x04, 0x17
        /*000a*/ 	.short	(.L_9 - .L_8)
.L_8:
        /*000c*/ 	.word	0x00000000
        /*0010*/ 	.short	0x000d
        /*0012*/ 	.short	0x0048
        /*0014*/ 	.byte	0x00, 0xf4, 0x21, 0x00


	//----- nvinfo : EIATTR_KPARAM_INFO
	.align		4
.L_9:
        /*0018*/ 	.byte	0x04, 0x17
        /*001a*/ 	.short	(.L_11 - .L_10)
.L_10:
        /*001c*/ 	.word	0x00000000
        /*0020*/ 	.short	0x000c
        /*0022*/ 	.short	0x0040
        /*0024*/ 	.byte	0x00, 0xf4, 0x21, 0x00


	//----- nvinfo : EIATTR_KPARAM_INFO
	.align		4
.L_11:
        /*0028*/ 	.byte	0x04, 0x17
        /*002a*/ 	.short	(.L_13 - .L_12)
.L_12:
        /*002c*/ 	.word	0x00000000
        /*0030*/ 	.short	0x000b
        /*0032*/ 	.short	0x0038
        /*0034*/ 	.byte	0x00, 0xf0, 0x11, 0x00


	//----- nvinfo : EIATTR_KPARAM_INFO
	.align		4
.L_13:
        /*0038*/ 	.byte	0x04, 0x17
        /*003a*/ 	.short	(.L_15 - .L_14)
.L_14:
        /*003c*/ 	.word	0x00000000
        /*0040*/ 	.short	0x000a
        /*0042*/ 	.short	0x0034
        /*0044*/ 	.byte	0x00, 0xf0, 0x11, 0x00


	//----- nvinfo : EIATTR_KPARAM_INFO
	.align		4
.L_15:
        /*0048*/ 	.byte	0x04, 0x17
        /*004a*/ 	.short	(.L_17 - .L_16)
.L_16:
        /*004c*/ 	.word	0x00000000
        /*0050*/ 	.short	0x0009
        /*0052*/ 	.short	0x0030
        /*0054*/ 	.byte	0x00, 0xf0, 0x11, 0x00


	//----- nvinfo : EIATTR_KPARAM_INFO
	.align		4
.L_17:
        /*0058*/ 	.byte	0x04, 0x17
        /*005a*/ 	.short	(.L_19 - .L_18)
.L_18:
        /*005c*/ 	.word	0x00000000
        /*0060*/ 	.short	0x0008
        /*0062*/ 	.short	0x002c
        /*0064*/ 	.byte	0x00, 0xf0, 0x11, 0x00


	//----- nvinfo : EIATTR_KPARAM_INFO
	.align		4
.L_19:
        /*0068*/ 	.byte	0x04, 0x17
        /*006a*/ 	.short	(.L_21 - .L_20)
.L_20:
        /*006c*/ 	.word	0x00000000
        /*0070*/ 	.short	0x0007
        /*0072*/ 	.short	0x0028
        /*0074*/ 	.byte	0x00, 0xf0, 0x11, 0x00


	//----- nvinfo : EIATTR_KPARAM_INFO
	.align		4
.L_21:
        /*0078*/ 	.byte	0x04, 0x17
        /*007a*/ 	.short	(.L_23 - .L_22)
.L_22:
        /*007c*/ 	.word	0x00000000
        /*0080*/ 	.short	0x0006
        /*0082*/ 	.short	0x0024
        /*0084*/ 	.byte	0x00, 0xf0, 0x11, 0x00


	//----- nvinfo : EIATTR_KPARAM_INFO
	.align		4
.L_23:
        /*0088*/ 	.byte	0x04, 0x17
        /*008a*/ 	.short	(.L_25 - .L_24)
.L_24:
        /*008c*/ 	.word	0x00000000
        /*0090*/ 	.short	0x0005
        /*0092*/ 	.short	0x0020
        /*0094*/ 	.byte	0x00, 0xf0, 0x11, 0x00


	//----- nvinfo : EIATTR_KPARAM_INFO
	.align		4
.L_25:
        /*0098*/ 	.byte	0x04, 0x17
        /*009a*/ 	.short	(.L_27 - .L_26)
.L_26:
        /*009c*/ 	.word	0x00000000
        /*00a0*/ 	.short	0x0004
        /*00a2*/ 	.short	0x001c
        /*00a4*/ 	.byte	0x00, 0xf0, 0x11, 0x00


	//----- nvinfo : EIATTR_KPARAM_INFO
	.align		4
.L_27:
        /*00a8*/ 	.byte	0x04, 0x17
        /*00aa*/ 	.short	(.L_29 - .L_28)
.L_28:
        /*00ac*/ 	.word	0x00000000
        /*00b0*/ 	.short	0x0003
        /*00b2*/ 	.short	0x0018
        /*00b4*/ 	.byte	0x00, 0xf0, 0x11, 0x00


	//----- nvinfo : EIATTR_KPARAM_INFO
	.align		4
.L_29:
        /*00b8*/ 	.byte	0x04, 0x17
        /*00ba*/ 	.short	(.L_31 - .L_30)
.L_30:
        /*00bc*/ 	.word	0x00000000
        /*00c0*/ 	.short	0x0002
        /*00c2*/ 	.short	0x0010
        /*00c4*/ 	.byte	0x00, 0xf4, 0x21, 0x00


	//----- nvinfo : EIATTR_KPARAM_INFO
	.align		4
.L_31:
        /*00c8*/ 	.byte	0x04, 0x17
        /*00ca*/ 	.short	(.L_33 - .L_32)
.L_32:
        /*00cc*/ 	.word	0x00000000
        /*00d0*/ 	.short	0x0001
        /*00d2*/ 	.short	0x0008
        /*00d4*/ 	.byte	0x00, 0xf4, 0x21, 0x00


	//----- nvinfo : EIATTR_KPARAM_INFO
	.align		4
.L_33:
        /*00d8*/ 	.byte	0x04, 0x17
        /*00da*/ 	.short	(.L_35 - .L_34)
.L_34:
        /*00dc*/ 	.word	0x00000000
        /*00e0*/ 	.short	0x0000
        /*00e2*/ 	.short	0x0000
        /*00e4*/ 	.byte	0x00, 0xf4, 0x21, 0x00


	//----- nvinfo : EIATTR_SPARSE_MMA_MASK
	.align		4
.L_35:
        /*00e8*/ 	.byte	0x03, 0x50
        /*00ea*/ 	.short	0x0000


	//----- nvinfo : EIATTR_MAXREG_COUNT
	.align		4
        /*00ec*/ 	.byte	0x03, 0x1b
        /*00ee*/ 	.short	0x00ff


	//----- nvinfo : EIATTR_NUM_BARRIERS
	.align		4
        /*00f0*/ 	.byte	0x02, 0x4c
        /*00f2*/ 	.byte	0x01
	.zero		1


	//----- nvinfo : EIATTR_ANNOTATIONS
	.align		4
        /*00f4*/ 	.byte	0x04, 0x55
        /*00f6*/ 	.short	(.L_37 - .L_36)


	//   ....[0]....
.L_36:
        /*00f8*/ 	.word	0x00000001
        /*00fc*/ 	.byte	0x60, 0x00, 0x00, 0x00, 0x01, 0x00, 0x00, 0x00, 0x80, 0x00, 0x00, 0x00, 0x01, 0x00, 0x00, 0x00
        /* <DEDUP_REMOVED lines=516> */
        /*214c*/ 	.byte	0xc0, 0xb6, 0x00, 0x00


	//----- nvinfo : EIATTR_MERCURY_ISA_VERSION
	.align		4
.L_37:
        /*2150*/ 	.byte	0x03, 0x5f
        /*2152*/ 	.short	0x0101


	//----- nvinfo : EIATTR_COOP_GROUP_MASK_REGIDS
	.align		4
        /*2154*/ 	.byte	0x04, 0x29
        /*2156*/ 	.short	(.L_39 - .L_38)


	//   ....[0]....
.L_38:
        /*2158*/ 	.word	0xffffffff


	//   ....[1]....
        /*215c*/ 	.word	0xffffffff


	//   ....[2]....
        /*2160*/ 	.word	0xffffffff


	//   ....[3]....
        /*2164*/ 	.word	0xffffffff


	//   ....[4]....
        /*2168*/ 	.word	0xffffffff


	//   ....[5]....
        /*216c*/ 	.word	0xffffffff


	//   ....[6]....
        /*2170*/ 	.word	0xffffffff


	//   ....[7]....
        /*2174*/ 	.word	0xffffffff


	//   ....[8]....
        /*2178*/ 	.word	0xffffffff


	//   ....[9]....
        /*217c*/ 	.word	0xffffffff


	//   ....[10]....
        /*2180*/ 	.word	0xffffffff


	//   ....[11]....
        /*2184*/ 	.word	0xffffffff


	//   ....[12]....
        /*2188*/ 	.word	0xffffffff


	//   ....[13]....
        /*218c*/ 	.word	0xffffffff


	//   ....[14]....
        /*2190*/ 	.word	0xffffffff


	//   ....[15]....
        /*2194*/ 	.word	0xffffffff


	//   ....[16]....
        /*2198*/ 	.word	0xffffffff


	//   ....[17]....
        /*219c*/ 	.word	0xffffffff


	//   ....[18]....
        /*21a0*/ 	.word	0xffffffff


	//   ....[19]....
        /*21a4*/ 	.word	0xffffffff


	//   ....[20]....
        /*21a8*/ 	.word	0xffffffff


	//   ....[21]....
        /*21ac*/ 	.word	0xffffffff


	//   ....[22]....
        /*21b0*/ 	.word	0xffffffff


	//   ....[23]....
        /*21b4*/ 	.word	0xffffffff


	//   ....[24]....
        /*21b8*/ 	.word	0xffffffff


	//   ....[25]....
        /*21bc*/ 	.word	0xffffffff


	//   ....[26]....
        /*21c0*/ 	.word	0xffffffff


	//   ....[27]....
        /*21c4*/ 	.word	0xffffffff


	//   ....[28]....
        /*21c8*/ 	.word	0xffffffff


	//   ....[29]....
        /*21cc*/ 	.word	0xffffffff


	//   ....[30]....
        /*21d0*/ 	.word	0xffffffff


	//   ....[31]....
        /*21d4*/ 	.word	0xffffffff


	//   ....[32]....
        /*21d8*/ 	.word	0xffffffff


	//   ....[33]....
        /*21dc*/ 	.word	0xffffffff


	//   ....[34]....
        /*21e0*/ 	.word	0xffffffff


	//   ....[35]....
        /*21e4*/ 	.word	0xffffffff


	//   ....[36]....
        /*21e8*/ 	.word	0xffffffff


	//   ....[37]....
        /*21ec*/ 	.word	0xffffffff


	//   ....[38]....
        /*21f0*/ 	.word	0xffffffff


	//   ....[39]....
        /*21f4*/ 	.word	0xffffffff


	//   ....[40]....
        /*21f8*/ 	.word	0xffffffff


	//   ....[41]....
        /*21fc*/ 	.word	0xffffffff


	//   ....[42]....
        /*2200*/ 	.word	0xffffffff


	//   ....[43]....
        /*2204*/ 	.word	0xffffffff


	//   ....[44]....
        /*2208*/ 	.word	0xffffffff


	//   ....[45]....
        /*220c*/ 	.word	0xffffffff


	//   ....[46]....
        /*2210*/ 	.word	0xffffffff


	//   ....[47]....
        /*2214*/ 	.word	0xffffffff


	//   ....[48]....
        /*2218*/ 	.word	0xffffffff


	//   ....[49]....
        /*221c*/ 	.word	0xffffffff


	//   ....[50]....
        /*2220*/ 	.word	0xffffffff


	//   ....[51]....
        /*2224*/ 	.word	0xffffffff


	//   ....[52]....
        /*2228*/ 	.word	0xffffffff


	//   ....[53]....
        /*222c*/ 	.word	0xffffffff


	//   ....[54]....
        /*2230*/ 	.word	0xffffffff


	//   ....[55]....
        /*2234*/ 	.word	0xffffffff


	//   ....[56]....
        /*2238*/ 	.word	0xffffffff


	//   ....[57]....
        /*223c*/ 	.word	0xffffffff


	//   ....[58]....
        /*2240*/ 	.word	0xffffffff


	//   ....[59]....
        /*2244*/ 	.word	0xffffffff


	//   ....[60]....
        /*2248*/ 	.word	0xffffffff


	//   ....[61]....
        /*224c*/ 	.word	0xffffffff


	//   ....[62]....
        /*2250*/ 	.word	0xffffffff


	//----- nvinfo : EIATTR_COOP_GROUP_INSTR_OFFSETS
	.align		4
.L_39:
        /*2254*/ 	.byte	0x04, 0x28
        /*2256*/ 	.short	(.L_41 - .L_40)


	//   ....[0]....
.L_40:
        /*2258*/ 	.word	0x0009fc70


	//   ....[1]....
        /*225c*/ 	.word	0x0009fdb0


	//   ....[2]....
        /*2260*/ 	.word	0x0009fde0


	//   ....[3]....
        /*2264*/ 	.word	0x0009ff30


	//   ....[4]....
        /*2268*/ 	.word	0x0009ffc0


	//   ....[5]....
        /*226c*/ 	.word	0x000a0050


	//   ....[6]....
        /*2270*/ 	.word	0x000a01e0


	//   ....[7]....
        /*2274*/ 	.word	0x000a02a0


	//   ....[8]....
        /*2278*/ 	.word	0x000a02e0


	//   ....[9]....
        /*227c*/ 	.word	0x000a0410


	//   ....[10]....
        /*2280*/ 	.word	0x000a0d90


	//   ....[11]....
        /*2284*/ 	.word	0x000b7550


	//   ....[12]....
        /*2288*/ 	.word	0x000b76f0


	//   ....[13]....
        /*228c*/ 	.word	0x000b7710


	//   ....[14]....
        /*2290*/ 	.word	0x000b7a60


	//   ....[15]....
        /*2294*/ 	.word	0x000b7a80


	//   ....[16]....
        /*2298*/ 	.word	0x000b7b20


	//   ....[17]....
        /*229c*/ 	.word	0x000b7b80


	//   ....[18]....
        /*22a0*/ 	.word	0x000b7bc0


	//   ....[19]....
        /*22a4*/ 	.word	0x000b7d00


	//   ....[20]....
        /*22a8*/ 	.word	0x000b7d30


	//   ....[21]....
        /*22ac*/ 	.word	0x000b7d90


	//   ....[22]....
        /*22b0*/ 	.word	0x000b7df0


	//   ....[23]....
        /*22b4*/ 	.word	0x000b7ee0


	//   ....[24]....
        /*22b8*/ 	.word	0x000b7f20


	//   ....[25]....
        /*22bc*/ 	.word	0x000b7fa0


	//   ....[26]....
        /*22c0*/ 	.word	0x000b7fc0


	//   ....[27]....
        /*22c4*/ 	.word	0x000b8090


	//   ....[28]....
        /*22c8*/ 	.word	0x000b80b0


	//   ....[29]....
        /*22cc*/ 	.word	0x000b80e0


	//   ....[30]....
        /*22d0*/ 	.word	0x000b8100


	//   ....[31]....
        /*22d4*/ 	.word	0x000b8200


	//   ....[32]....
        /*22d8*/ 	.word	0x000b8240


	//   ....[33]....
        /*22dc*/ 	.word	0x000b83a0


	//   ....[34]....
        /*22e0*/ 	.word	0x000b83c0


	//   ....[35]....
        /*22e4*/ 	.word	0x000b8430


	//   ....[36]....
        /*22e8*/ 	.word	0x000b84a0


	//   ....[37]....
        /*22ec*/ 	.word	0x000b8520


	//   ....[38]....
        /*22f0*/ 	.word	0x000b8540


	//   ....[39]....
        /*22f4*/ 	.word	0x000b86e0


	//   ....[40]....
        /*22f8*/ 	.word	0x000b8760


	//   ....[41]....
        /*22fc*/ 	.word	0x000b87b0


	//   ....[42]....
        /*2300*/ 	.word	0x000b88e0


	//   ....[43]....
        /*2304*/ 	.word	0x000b8910


	//   ....[44]....
        /*2308*/ 	.word	0x000b8940


	//   ....[45]....
        /*230c*/ 	.word	0x000b89f0


	//   ....[46]....
        /*2310*/ 	.word	0x000b8b20


	//   ....[47]....
        /*2314*/ 	.word	0x000b8b50


	//   ....[48]....
        /*2318*/ 	.word	0x000b8b80


	//   ....[49]....
        /*231c*/ 	.word	0x000b8ce0


	//   ....[50]....
        /*2320*/ 	.word	0x000b8f20


	//   ....[51]....
        /*2324*/ 	.word	0x000b8f40


	//   ....[52]....
        /*2328*/ 	.word	0x000b8f60


	//   ....[53]....
        /*232c*/ 	.word	0x000b8f80


	//   ....[54]....
        /*2330*/ 	.word	0x000b8fa0


	//   ....[55]....
        /*2334*/ 	.word	0x000b8fc0


	//   ....[56]....
        /*2338*/ 	.word	0x000b8fe0


	//   ....[57]....
        /*233c*/ 	.word	0x000b9040


	//   ....[58]....
        /*2340*/ 	.word	0x000b9130


	//   ....[59]....
        /*2344*/ 	.word	0x000b9180


	//   ....[60]....
        /*2348*/ 	.word	0x000b9240


	//   ....[61]....
        /*234c*/ 	.word	0x000b9270


	//   ....[62]....
        /*2350*/ 	.word	0x000b92a0


	//----- nvinfo : EIATTR_EXIT_INSTR_OFFSETS
	.align		4
.L_41:
        /*2354*/ 	.byte	0x04, 0x1c
        /*2356*/ 	.short	(.L_43 - .L_42)


	//   ....[0]....
.L_42:
        /*2358*/ 	.word	0x000c39f0


	//   ....[1]....
        /*235c*/ 	.word	0x000c3a20


	//----- nvinfo : EIATTR_REQNTID
	.align		4
.L_43:
        /*2360*/ 	.byte	0x04, 0x10
        /*2362*/ 	.short	(.L_45 - .L_44)
.L_44:
        /*2364*/ 	.word	0x00000020
        /*2368*/ 	.word	0x00000001
        /*236c*/ 	.word	0x00000001


	//----- nvinfo : EIATTR_CBANK_PARAM_SIZE
	.align		4
.L_45:
        /*2370*/ 	.byte	0x03, 0x19
        /*2372*/ 	.short	0x0050


	//----- nvinfo : EIATTR_PARAM_CBANK
	.align		4
        /*2374*/ 	.byte	0x04, 0x0a
        /*2376*/ 	.short	(.L_47 - .L_46)
	.align		4
.L_46:
        /*2378*/ 	.word	index@(.nv.constant0.matmul_kernel)
        /*237c*/ 	.short	0x0210
        /*237e*/ 	.short	0x0050


	//----- nvinfo : EIATTR_SW_WAR
	.align		4
.L_47:
        /*2380*/ 	.byte	0x04, 0x36
        /*2382*/ 	.short	(.L_49 - .L_48)
.L_48:
        /*2384*/ 	.word	0x00000008
.L_49:


//--------------------- .nv.callgraph             --------------------------
	.section	.nv.callgraph,"",@"SHT_CUDA_CALLGRAPH"
	.align	4
	.sectionentsize	8
	.align		4
        /*0000*/ 	.word	0x00000000
	.align		4
        /*0004*/ 	.word	0xffffffff
	.align		4
        /*0008*/ 	.word	0x00000000
	.align		4
        /*000c*/ 	.word	0xfffffffe
	.align		4
        /*0010*/ 	.word	0x00000000
	.align		4
        /*0014*/ 	.word	0xfffffffd
	.align		4
        /*0018*/ 	.word	0x00000000
	.align		4
        /*001c*/ 	.word	0xfffffffc


//--------------------- .text.matmul_kernel       --------------------------
	.section	.text.matmul_kernel,"ax",@progbits
	.align	128
        .global         matmul_kernel
        .type           matmul_kernel,@function
        .size           matmul_kernel,(.L_x_3 - matmul_kernel)
        .other          matmul_kernel,@"STO_CUDA_ENTRY STV_DEFAULT"
matmul_kernel:
.text.matmul_kernel:
[----:B------:R-:W0:Y:S02]  /*0000*/  LDC R1, c[0x0][0x28] ;  /* 0x00000a00ff017b82 */ /* 0x000e240000000800 */
[----:B0-----:R-:W-:-:S06]  /*0010*/  VIADD R1, R1, 0xffffabf0 ;  /* 0xffffabf001017836 */ /* 0x001fcc0000000000 */
[----:B------:R-:W0:Y:S01]  /*0020*/  LDC.64 R2, c[0x0][0x228] ;  /* 0x00008a00ff027b82 */ /* 0x000e220000000a00 */
[----:B------:R-:W1:Y:S01]  /*0030*/  S2R R7, SR_CTAID.X ;  /* 0x0000000000077919 */ /* 0x000e620000002500 */
[----:B------:R-:W-:Y:S01]  /*0040*/  UMOV UR4, 0x400 ;  /* 0x0000040000047882 */ /* 0x000fe20000000000 */
[----:B------:R-:W-:Y:S01]  /*0050*/  ULDC.64 UR32, c[0x0][0x208] ;  /* 0x0000820000207ab9 */ /* 0x000fe20000000a00 */
[----:B------:R-:W-:Y:S04]  /*0060*/  STL [R1+0x770], RZ ;  /* 0x000770ff01007387 */ /* 0x000fe80000100800 */
[----:B------:R-:W2:Y:S01]  /*0070*/  S2UR UR5, SR_CgaCtaId ;  /* 0x00000000000579c3 */ /* 0x000ea20000008800 */
[----:B------:R-:W-:Y:S04]  /*0080*/  STL [R1+0x774], RZ ;  /* 0x000774ff01007387 */ /* 0x000fe80000100800 */
[----:B------:R-:W-:Y:S04]  /*0090*/  STL [R1+0x778], RZ ;  /* 0x000778ff01007387 */ /* 0x000fe80000100800 */
[----:B------:R-:W-:Y:S04]  /*00a0*/  STL [R1+0x77c], RZ ;  /* 0x00077cff01007387 */ /* 0x000fe80000100800 */
[----:B------:R-:W-:Y:S01]  /*00b0*/  STL [R1+0x760], RZ ;  /* 0x000760ff01007387 */ /* 0x000fe20000100800 */
[----:B0-----:R-:W-:-:S03]  /*00c0*/  VIADD R0, R3, 0x7f ;  /* 0x0000007f03007836 */ /* 0x001fc60000000000 */
[----:B------:R-:W-:Y:S04]  /*00d0*/  STL [R1+0x764], RZ ;  /* 0x000764ff01007387 */ /* 0x000fe80000100800 */
[----:B------:R-:W-:Y:S01]  /*00e0*/  STL [R1+0x768], RZ ;  /* 0x000768ff01007387 */ /* 0x000fe20000100800 */
[----:B------:R-:W-:Y:S01]  /*00f0*/  SHF.R.S32.HI R5, RZ, 0x1f, R0 ;  /* 0x0000001fff057819 */ /* 0x000fe20000011400 */
[----:B--2---:R-:W-:Y:S02]  /*0100*/  ULEA UR4, UR5, UR4, 0x18 ;  /* 0x0000000405047291 */ /* 0x004fe4000f8ec03f */
[----:B------:R-:W-:Y:S01]  /*0110*/  STL [R1+0x76c], RZ ;  /* 0x00076cff01007387 */ /* 0x000fe20000100800 */
[----:B------:R-:W-:Y:S02]  /*0120*/  LEA.HI R5, R5, R0, RZ, 0x7 ;  /* 0x0000000005057211 */ /* 0x000fe400078f38ff */
[----:B-1----:R-:W-:Y:S01]  /*0130*/  IABS R10, R7 ;  /* 0x00000007000a7213 */ /* 0x002fe20000000000 */
[----:B------:R-:W-:Y:S01]  /*0140*/  STL [R1+0x750], RZ ;  /* 0x000750ff01007387 */ /* 0x000fe20000100800 */
[----:B------:R-:W-:-:S03]  /*0150*/  SHF.R.S32.HI R5, RZ, 0x7, R5 ;  /* 0x00000007ff057819 */ /* 0x000fc60000011405 */
[----:B------:R-:W-:Y:S02]  /*0160*/  STL [R1+0x754], RZ ;  /* 0x000754ff01007387 */ /* 0x000fe40000100800 */
[----:B------:R-:W-:Y:S02]  /*0170*/  IMAD.SHL.U32 R6, R5, 0x8, RZ ;  /* 0x0000000805067824 */ /* 0x000fe400078e00ff */
[----:B------:R-:W-:Y:S03]  /*0180*/  STL [R1+0x758], RZ ;  /* 0x000758ff01007387 */ /* 0x000fe60000100800 */
[-C--:B------:R-:W-:Y:S01]  /*0190*/  IABS R9, R6.reuse ;  /* 0x0000000600097213 */ /* 0x080fe20000000000 */
[----:B------:R-:W-:Y:S01]  /*01a0*/  STL [R1+0x75c], RZ ;  /* 0x00075cff01007387 */ /* 0x000fe20000100800 */
[----:B------:R-:W-:Y:S02]  /*01b0*/  IABS R12, R6 ;  /* 0x00000006000c7213 */ /* 0x000fe40000000000 */
[----:B------:R-:W0:Y:S01]  /*01c0*/  I2F.RP R0, R9 ;  /* 0x0000000900007306 */ /* 0x000e220000209400 */
[----:B------:R-:W-:Y:S04]  /*01d0*/  STL [R1+0x740], RZ ;  /* 0x000740ff01007387 */ /* 0x000fe80000100800 */
[----:B------:R-:W-:Y:S04]  /*01e0*/  STL [R1+0x744], RZ ;  /* 0x000744ff01007387 */ /* 0x000fe80000100800 */
[----:B------:R-:W-:Y:S04]  /*01f0*/  STL [R1+0x748], RZ ;  /* 0x000748ff01007387 */ /* 0x000fe80000100800 */
[----:B------:R-:W-:Y:S01]  /*0200*/  STL [R1+0x74c], RZ ;  /* 0x00074cff01007387 */ /* 0x000fe20000100800 */
[----:B0-----:R-:W0:Y:S03]  /*0210*/  MUFU.RCP R0, R0 ;  /* 0x0000000000007308 */ /* 0x001e260000001000 */
[----:B------:R-:W-:Y:S04]  /*0220*/  STL [R1+0x7c0], RZ ;  /* 0x0007c0ff01007387 */ /* 0x000fe80000100800 */
[----:B------:R-:W-:Y:S04]  /*0230*/  STL [R1+0x7c4], RZ ;  /* 0x0007c4ff01007387 */ /* 0x000fe80000100800 */
[----:B------:R-:W-:Y:S04]  /*0240*/  STL [R1+0x7c8], RZ ;  /* 0x0007c8ff01007387 */ /* 0x000fe80000100800 */
[----:B------:R-:W-:Y:S01]  /*0250*/  STL [R1+0x7cc], RZ ;  /* 0x0007ccff01007387 */ /* 0x000fe20000100800 */
[----:B0-----:R-:W-:-:S03]  /*0260*/  VIADD R4, R0, 0xffffffe ;  /* 0x0ffffffe00047836 */ /* 0x001fc60000000000 */
[----:B------:R-:W-:Y:S01]  /*0270*/  STL [R1+0xb60], RZ ;  /* 0x000b60ff01007387 */ /* 0x000fe20000100800 */
[----:B------:R-:W-:Y:S01]  /*0280*/  IMAD.MOV R0, RZ, RZ, -R12 ;  /* 0x000000ffff007224 */ /* 0x000fe200078e0a0c */
[----:B------:R0:W1:Y:S02]  /*0290*/  F2I.FTZ.U32.TRUNC.NTZ R5, R4 ;  /* 0x0000000400057305 */ /* 0x000064000021f000 */
[----:B------:R-:W-:Y:S04]  /*02a0*/  STL [R1+0xb64], RZ ;  /* 0x000b64ff01007387 */ /* 0x000fe80000100800 */
[----:B------:R-:W-:Y:S04]  /*02b0*/  STL [R1+0xb68], RZ ;  /* 0x000b68ff01007387 */ /* 0x000fe80000100800 */
[----:B------:R-:W-:Y:S01]  /*02c0*/  STL [R1+0xb6c], RZ ;  /* 0x000b6cff01007387 */ /* 0x000fe20000100800 */
[----:B0-----:R-:W-:-:S03]  /*02d0*/  IMAD.MOV.U32 R4, RZ, RZ, RZ ;  /* 0x000000ffff047224 */ /* 0x001fc600078e00ff */
[----:B------:R-:W-:Y:S01]  /*02e0*/  STL [R1+0xa50], RZ ;  /* 0x000a50ff01007387 */ /* 0x000fe20000100800 */
[----:B-1----:R-:W-:-:S03]  /*02f0*/  IMAD.MOV R8, RZ, RZ, -R5 ;  /* 0x000000ffff087224 */ /* 0x002fc600078e0a05 */
[----:B------:R-:W-:Y:S01]  /*0300*/  STL [R1+0xa54], RZ ;  /* 0x000a54ff01007387 */ /* 0x000fe20000100800 */
[----:B------:R-:W-:-:S03]  /*0310*/  IMAD R11, R8, R9, RZ ;  /* 0x00000009080b7224 */ /* 0x000fc600078e02ff */
[----:B------:R-:W-:Y:S01]  /*0320*/  STL [R1+0xa58], RZ ;  /* 0x000a58ff01007387 */ /* 0x000fe20000100800 */
[----:B------:R-:W-:Y:S02]  /*0330*/  IMAD.MOV.U32 R8, RZ, RZ, R10 ;  /* 0x000000ffff087224 */ /* 0x000fe400078e000a */
[----:B------:R-:W-:Y:S01]  /*0340*/  IMAD.HI.U32 R5, R5, R11, R4 ;  /* 0x0000000b05057227 */ /* 0x000fe200078e0004 */
[----:B------:R-:W-:Y:S04]  /*0350*/  STL [R1+0xa5c], RZ ;  /* 0x000a5cff01007387 */ /* 0x000fe80000100800 */
[----:B------:R-:W-:Y:S01]  /*0360*/  STL [R1+0xa40], RZ ;  /* 0x000a40ff01007387 */ /* 0x000fe20000100800 */
[----:B------:R-:W-:-:S03]  /*0370*/  IMAD.HI.U32 R5, R5, R8, RZ ;  /* 0x0000000805057227 */ /* 0x000fc600078e00ff */
[----:B------:R-:W-:Y:S01]  /*0380*/  STL [R1+0xa44], RZ ;  /* 0x000a44ff01007387 */ /* 0x000fe20000100800 */
[----:B------:R-:W-:-:S03]  /*0390*/  IMAD R0, R5, R0, R8 ;  /* 0x0000000005007224 */ /* 0x000fc600078e0208 */
[----:B------:R-:W-:Y:S02]  /*03a0*/  STL [R1+0xa48], RZ ;  /* 0x000a48ff01007387 */ /* 0x000fe40000100800 */
[----:B------:R-:W-:Y:S02]  /*03b0*/  ISETP.GT.U32.AND P1, PT, R9, R0, PT ;  /* 0x000000000900720c */ /* 0x000fe40003f24070 */
[----:B------:R-:W-:Y:S04]  /*03c0*/  STL [R1+0xa4c], RZ ;  /* 0x000a4cff01007387 */ /* 0x000fe80000100800 */
[----:B------:R-:W-:Y:S04]  /*03d0*/  STL [R1+0xa30], RZ ;  /* 0x000a30ff01007387 */ /* 0x000fe80000100800 */
[----:B------:R-:W-:Y:S03]  /*03e0*/  STL [R1+0xa34], RZ ;  /* 0x000a34ff01007387 */ /* 0x000fe60000100800 */
[----:B------:R-:W-:Y:S01]  /*03f0*/  @!P1 IMAD.IADD R0, R0, 0x1, -R9 ;  /* 0x0000000100009824 */ /* 0x000fe200078e0a09 */
[----:B------:R-:W-:Y:S01]  /*0400*/  STL [R1+0xa38], RZ ;  /* 0x000a38ff01007387 */ /* 0x000fe20000100800 */
[----:B------:R-:W-:Y:S01]  /*0410*/  @!P1 VIADD R5, R5, 0x1 ;  /* 0x0000000105059836 */ /* 0x000fe20000000000 */
[----:B------:R-:W-:-:S02]  /*0420*/  ISETP.NE.AND P1, PT, R6, RZ, PT ;  /* 0x000000ff0600720c */ /* 0x000fc40003f25270 */
[----:B------:R-:W-:Y:S01]  /*0430*/  STL [R1+0xa3c], RZ ;  /* 0x000a3cff01007387 */ /* 0x000fe20000100800 */
[----:B------:R-:W-:Y:S02]  /*0440*/  ISETP.GE.U32.AND P0, PT, R0, R9, PT ;  /* 0x000000090000720c */ /* 0x000fe40003f06070 */
[----:B------:R-:W-:Y:S01]  /*0450*/  LOP3.LUT R0, R7, R6, RZ, 0x3c, !PT ;  /* 0x0000000607007212 */ /* 0x000fe200078e3cff */
[----:B------:R-:W-:Y:S03]  /*0460*/  STL [R1+0xa20], RZ ;  /* 0x000a20ff01007387 */ /* 0x000fe60000100800 */
[----:B------:R-:W-:Y:S01]  /*0470*/  ISETP.GE.AND P2, PT, R0, RZ, PT ;  /* 0x000000ff0000720c */ /* 0x000fe20003f46270 */
[----:B------:R-:W-:Y:S01]  /*0480*/  STL [R1+0xa24], RZ ;  /* 0x000a24ff01007387 */ /* 0x000fe20000100800 */
[----:B------:R-:W-:-:S03]  /*0490*/  VIADD R0, R2, 0x7f ;  /* 0x0000007f02007836 */ /* 0x000fc60000000000 */
[----:B------:R-:W-:Y:S02]  /*04a0*/  STL [R1+0xa28], RZ ;  /* 0x000a28ff01007387 */ /* 0x000fe40000100800 */
[----:B------:R-:W-:Y:S02]  /*04b0*/  @P0 VIADD R5, R5, 0x1 ;  /* 0x0000000105050836 */ /* 0x000fe40000000000 */
[----:B------:R-:W-:Y:S02]  /*04c0*/  STL [R1+0xa2c], RZ ;  /* 0x000a2cff01007387 */ /* 0x000fe40000100800 */
[----:B------:R-:W-:Y:S01]  /*04d0*/  IMAD.MOV.U32 R4, RZ, RZ, R5 ;  /* 0x000000ffff047224 */ /* 0x000fe200078e0005 */
[----:B------:R-:W-:Y:S01]  /*04e0*/  SHF.R.S32.HI R5, RZ, 0x1f, R0 ;  /* 0x0000001fff057819 */ /* 0x000fe20000011400 */
[----:B------:R-:W-:Y:S02]  /*04f0*/  STL [R1+0xa10], RZ ;  /* 0x000a10ff01007387 */ /* 0x000fe40000100800 */
[----:B------:R-:W-:Y:S01]  /*0500*/  @!P2 IMAD.MOV R4, RZ, RZ, -R4 ;  /* 0x000000ffff04a224 */ /* 0x000fe200078e0a04 */
[----:B------:R-:W-:Y:S01]  /*0510*/  @!P1 LOP3.LUT R4, RZ, R6, RZ, 0x33, !PT ;  /* 0x00000006ff049212 */ /* 0x000fe200078e33ff */
[----:B------:R-:W-:Y:S01]  /*0520*/  STL [R1+0xa14], RZ ;  /* 0x000a14ff01007387 */ /* 0x000fe20000100800 */
[----:B------:R-:W-:-:S03]  /*0530*/  LEA.HI R5, R5, R0, RZ, 0x7 ;  /* 0x0000000005057211 */ /* 0x000fc600078f38ff */
[----:B------:R-:W-:Y:S01]  /*0540*/  STL [R1+0xa18], RZ ;  /* 0x000a18ff01007387 */ /* 0x000fe20000100800 */
[----:B------:R-:W-:Y:S02]  /*0550*/  IMAD.SHL.U32 R8, R4, 0x8, RZ ;  /* 0x0000000804087824 */ /* 0x000fe400078e00ff */
[----:B------:R-:W-:Y:S01]  /*0560*/  IMAD.MOV R4, RZ, RZ, -R4 ;  /* 0x000000ffff047224 */ /* 0x000fe200078e0a04 */
[----:B------:R-:W-:Y:S02]  /*0570*/  STL [R1+0xa1c], RZ ;  /* 0x000a1cff01007387 */ /* 0x000fe40000100800 */
[----:B------:R-:W-:Y:S01]  /*0580*/  LEA.HI.SX32 R5, R5, -R8, 0x19 ;  /* 0x8000000805057211 */ /* 0x000fe200078fcaff */
[----:B------:R-:W-:Y:S01]  /*0590*/  IMAD R6, R6, R4, R7 ;  /* 0x0000000406067224 */ /* 0x000fe200078e0207 */
[----:B------:R-:W-:Y:S02]  /*05a0*/  STL [R1+0xca0], RZ ;  /* 0x000ca0ff01007387 */ /* 0x000fe40000100800 */
[----:B------:R-:W-:-:S02]  /*05b0*/  VIMNMX R13, R5, 0x8, PT ;  /* 0x00000008050d7848 */ /* 0x000fc40003fe0100 */
[----:B------:R-:W-:Y:S01]  /*05c0*/  STL [R1+0xca4], RZ ;  /* 0x000ca4ff01007387 */ /* 0x000fe20000100800 */
[----:B------:R-:W-:Y:S02]  /*05d0*/  IABS R11, R6 ;  /* 0x00000006000b7213 */ /* 0x000fe40000000000 */
[----:B------:R-:W-:Y:S01]  /*05e0*/  IABS R9, R13 ;  /* 0x0000000d00097213 */ /* 0x000fe20000000000 */
[----:B------:R-:W-:Y:S03]  /*05f0*/  STL [R1+0xca8], RZ ;  /* 0x000ca8ff01007387 */ /* 0x000fe60000100800 */
        /* <DEDUP_REMOVED lines=11> */
[----:B------:R-:W-:Y:S04]  /*06b0*/  STL [R1+0xc9c], RZ ;  /* 0x000c9cff01007387 */ /* 0x000fe80000100800 */
[----:B------:R-:W-:Y:S01]  /*06c0*/  STL [R1+0xbc0], RZ ;  /* 0x000bc0ff01007387 */ /* 0x000fe20000100800 */
[----:B------:R-:W0:Y:S03]  /*06d0*/  F2I.FTZ.U32.TRUNC.NTZ R5, R5 ;  /* 0x0000000500057305 */ /* 0x000e26000021f000 */
[----:B------:R-:W-:Y:S04]  /*06e0*/  STL [R1+0xbc4], RZ ;  /* 0x000bc4ff01007387 */ /* 0x000fe80000100800 */
[----:B------:R-:W-:Y:S04]  /*06f0*/  STL [R1+0xbc8], RZ ;  /* 0x000bc8ff01007387 */ /* 0x000fe80000100800 */
[----:B------:R-:W-:Y:S04]  /*0700*/  STL [R1+0xbcc], RZ ;  /* 0x000bccff01007387 */ /* 0x000fe80000100800 */
[----:B------:R-:W-:Y:S01]  /*0710*/  STL [R1+0xa00], RZ ;  /* 0x000a00ff01007387 */ /* 0x000fe20000100800 */
[----:B0-----:R-:W-:-:S03]  /*0720*/  IMAD.MOV R10, RZ, RZ, -R5 ;  /* 0x000000ffff0a7224 */ /* 0x001fc600078e0a05 */
[----:B------:R-:W-:Y:S01]  /*0730*/  STL [R1+0xa04], RZ ;  /* 0x000a04ff01007387 */ /* 0x000fe20000100800 */
[----:B------:R-:W-:Y:S01]  /*0740*/  IMAD.MOV.U32 R4, RZ, RZ, R10 ;  /* 0x000000ffff047224 */ /* 0x000fe200078e000a */
[----:B------:R-:W-:Y:S02]  /*0750*/  IABS R10, R13 ;  /* 0x0000000d000a7213 */ /* 0x000fe40000000000 */
[----:B------:R-:W-:Y:S01]  /*0760*/  STL [R1+0xa08], RZ ;  /* 0x000a08ff01007387 */ /* 0x000fe20000100800 */
[----:B------:R-:W-:Y:S02]  /*0770*/  IMAD R7, R4, R9, RZ ;  /* 0x0000000904077224 */ /* 0x000fe400078e02ff */
[----:B------:R-:W-:Y:S01]  /*0780*/  IMAD.MOV.U32 R4, RZ, RZ, RZ ;  /* 0x000000ffff047224 */ /* 0x000fe200078e00ff */
[----:B------:R-:W-:Y:S03]  /*0790*/  STL [R1+0xa0c], RZ ;  /* 0x000a0cff01007387 */ /* 0x000fe60000100800 */
[----:B------:R-:W-:Y:S01]  /*07a0*/  IMAD.HI.U32 R4, R5, R7, R4 ;  /* 0x0000000705047227 */ /* 0x000fe200078e0004 */
[----:B------:R-:W-:Y:S03]  /*07b0*/  STL [R1+0x9f0], RZ ;  /* 0x0009f0ff01007387 */ /* 0x000fe60000100800 */
[----:B------:R-:W-:Y:S01]  /*07c0*/  IMAD.MOV R5, RZ, RZ, -R10 ;  /* 0x000000ffff057224 */ /* 0x000fe200078e0a0a */
[----:B------:R-:W-:Y:S01]  /*07d0*/  STL [R1+0x9f4], RZ ;  /* 0x0009f4ff01007387 */ /* 0x000fe20000100800 */
[----:B------:R-:W-:-:S03]  /*07e0*/  IMAD.HI.U32 R0, R4, R11, RZ ;  /* 0x0000000b04007227 */ /* 0x000fc600078e00ff */
[----:B------:R-:W-:Y:S01]  /*07f0*/  STL [R1+0x9f8], RZ ;  /* 0x0009f8ff01007387 */ /* 0x000fe20000100800 */
[----:B------:R-:W-:Y:S02]  /*0800*/  IMAD R4, R0, R5, R11 ;  /* 0x0000000500047224 */ /* 0x000fe400078e020b */
[----:B------:R-:W0:Y:S01]  /*0810*/  LDC R5, c[0x0][0x230] ;  /* 0x00008c00ff057b82 */ /* 0x000e220000000800 */
        /* <DEDUP_REMOVED lines=11> */
[-C--:B------:R-:W-:Y:S01]  /*08d0*/  LOP3.LUT R4, R6, R13.reuse, RZ, 0x3c, !PT ;  /* 0x0000000d06047212 */ /* 0x080fe200078e3cff */
[----:B------:R-:W-:Y:S01]  /*08e0*/  STL [R1+0x9d4], RZ ;  /* 0x0009d4ff01007387 */ /* 0x000fe20000100800 */
[----:B0-----:R-:W-:Y:S02]  /*08f0*/  VIADD R5, R5, 0x7f ;  /* 0x0000007f05057836 */ /* 0x001fe40000000000 */
[----:B------:R-:W-:Y:S01]  /*0900*/  ISETP.GE.AND P2, PT, R4, RZ, PT ;  /* 0x000000ff0400720c */ /* 0x000fe20003f46270 */
[----:B------:R-:W-:Y:S04]  /*0910*/  STL [R1+0x9d8], RZ ;  /* 0x0009d8ff01007387 */ /* 0x000fe80000100800 */
[----:B------:R-:W-:Y:S02]  /*0920*/  STL [R1+0x9dc], RZ ;  /* 0x0009dcff01007387 */ /* 0x000fe40000100800 */
[----:B------:R-:W-:Y:S01]  /*0930*/  @P0 VIADD R0, R0, 0x1 ;  /* 0x0000000100000836 */ /* 0x000fe20000000000 */
[----:B------:R-:W-:Y:S01]  /*0940*/  ISETP.GE.AND P0, PT, R5, 0x80, PT ;  /* 0x000000800500780c */ /* 0x000fe20003f06270 */
[----:B------:R-:W-:Y:S04]  /*0950*/  STL [R1+0x9c0], RZ ;  /* 0x0009c0ff01007387 */ /* 0x000fe80000100800 */
[----:B------:R-:W-:Y:S01]  /*0960*/  STL [R1+0x9c4], RZ ;  /* 0x0009c4ff01007387 */ /* 0x000fe20000100800 */
[----:B------:R-:W-:Y:S01]  /*0970*/  @!P2 IMAD.MOV R0, RZ, RZ, -R0 ;  /* 0x000000ffff00a224 */ /* 0x000fe200078e0a00 */
[----:B------:R-:W-:-:S02]  /*0980*/  @!P1 LOP3.LUT R0, RZ, R13, RZ, 0x33, !PT ;  /* 0x0000000dff009212 */ /* 0x000fc400078e33ff */
[----:B------:R-:W-:Y:S03]  /*0990*/  STL [R1+0x9c8], RZ ;  /* 0x0009c8ff01007387 */ /* 0x000fe60000100800 */
[----:B------:R-:W-:Y:S01]  /*09a0*/  IMAD.SHL.U32 R61, R0, 0x80, RZ ;  /* 0x00000080003d7824 */ /* 0x000fe200078e00ff */
[----:B------:R-:W-:Y:S01]  /*09b0*/  STL [R1+0x9cc], RZ ;  /* 0x0009ccff01007387 */ /* 0x000fe20000100800 */
[----:B------:R-:W-:Y:S02]  /*09c0*/  IMAD.MOV R4, RZ, RZ, -R0 ;  /* 0x000000ffff047224 */ /* 0x000fe400078e0a00 */
[C---:B------:R-:W-:Y:S01]  /*09d0*/  VIADD R5, R61.reuse, 0x1 ;  /* 0x000000013d057836 */ /* 0x040fe20000000000 */
[----:B------:R-:W-:Y:S01]  /*09e0*/  STL [R1+0x9b0], RZ ;  /* 0x0009b0ff01007387 */ /* 0x000fe20000100800 */
[C---:B------:R-:W-:Y:S02]  /*09f0*/  VIADD R7, R61.reuse, 0x2 ;  /* 0x000000023d077836 */ /* 0x040fe40000000000 */
[----:B------:R-:W-:Y:S01]  /*0a00*/  VIADD R0, R61, 0x3 ;  /* 0x000000033d007836 */ /* 0x000fe20000000000 */
[----:B------:R-:W-:Y:S01]  /*0a10*/  STL [R1+0x9b4], RZ ;  /* 0x0009b4ff01007387 */ /* 0x000fe20000100800 */
[----:B------:R-:W-:-:S02]  /*0a20*/  IMAD R4, R13, R4, R6 ;  /* 0x000000040d047224 */ /* 0x000fc400078e0206 */
[C---:B------:R-:W-:Y:S01]  /*0a30*/  VIADD R60, R61.reuse, 0x56 ;  /* 0x000000563d3c7836 */ /* 0x040fe20000000000 */
[----:B------:R-:W-:Y:S01]  /*0a40*/  STL [R1+0x9b8], RZ ;  /* 0x0009b8ff01007387 */ /* 0x000fe20000100800 */
[----:B------:R-:W-:Y:S02]  /*0a50*/  IMAD.IADD R4, R8, 0x1, R4 ;  /* 0x0000000108047824 */ /* 0x000fe400078e0204 */
[C---:B------:R-:W-:Y:S01]  /*0a60*/  VIADD R59, R61.reuse, 0x57 ;  /* 0x000000573d3b7836 */ /* 0x040fe20000000000 */
[----:B------:R-:W-:Y:S01]  /*0a70*/  STL [R1+0x9bc], RZ ;  /* 0x0009bcff01007387 */ /* 0x000fe20000100800 */
[C---:B------:R-:W-:Y:S02]  /*0a80*/  VIADD R58, R61.reuse, 0x58 ;  /* 0x000000583d3a7836 */ /* 0x040fe40000000000 */
[C---:B------:R-:W-:Y:S01]  /*0a90*/  VIADD R57, R61.reuse, 0x59 ;  /* 0x000000593d397836 */ /* 0x040fe20000000000 */
[----:B------:R-:W-:Y:S01]  /*0aa0*/  STL [R1+0x9a0], RZ ;  /* 0x0009a0ff01007387 */ /* 0x000fe20000100800 */
[----:B------:R-:W-:-:S02]  /*0ab0*/  VIADD R56, R61, 0x5a ;  /* 0x0000005a3d387836 */ /* 0x000fc40000000000 */
[C---:B------:R-:W-:Y:S01]  /*0ac0*/  VIADD R46, R61.reuse, 0x5b ;  /* 0x0000005b3d2e7836 */ /* 0x040fe20000000000 */
[----:B------:R-:W-:Y:S01]  /*0ad0*/  STL [R1+0x9a4], RZ ;  /* 0x0009a4ff01007387 */ /* 0x000fe20000100800 */
[C---:B------:R-:W-:Y:S02]  /*0ae0*/  VIADD R45, R61.reuse, 0x5c ;  /* 0x0000005c3d2d7836 */ /* 0x040fe40000000000 */
        /* <DEDUP_REMOVED lines=44> */
[----:B------:R-:W-:-:S03]  /*0db0*/  VIADD R9, R61, 0x7b ;  /* 0x0000007b3d097836 */ /* 0x000fc60000000000 */
[----:B------:R-:W-:Y:S04]  /*0dc0*/  STL [R1+0x964], RZ ;  /* 0x000964ff01007387 */ /* 0x000fe80000100800 */
        /* <DEDUP_REMOVED lines=410> */
[----:B------:R-:W-:Y:S04]  /*2770*/  STL [R1+0xdd4], R61 ;  /* 0x000dd43d01007387 */ /* 0x000fe80000100800 */
[----:B------:R0:W-:Y:S04]  /*2780*/  STL [R1+0x224], R5 ;  /* 0x0002240501007387 */ /* 0x0001e80000100800 */
[----:B------:R1:W-:Y:S04]  /*2790*/  STL [R1+0x220], R7 ;  /* 0x0002200701007387 */ /* 0x0003e80000100800 */
[----:B------:R2:W-:Y:S01]  /*27a0*/  STL [R1+0x21c], R0 ;  /* 0x00021c0001007387 */ /* 0x0005e20000100800 */
[C---:B0-----:R-:W-:Y:S01]  /*27b0*/  VIADD R5, R61.reuse, 0x4 ;  /* 0x000000043d057836 */ /* 0x041fe20000000000 */
[----:B------:R-:W0:Y:S01]  /*27c0*/  S2R R14, SR_TID.X ;  /* 0x00000000000e7919 */ /* 0x000e220000002100 */
[----:B-1----:R-:W-:-:S03]  /*27d0*/  VIADD R7, R61, 0x5 ;  /* 0x000000053d077836 */ /* 0x002fc60000000000 */
[----:B------:R1:W-:Y:S01]  /*27e0*/  STL [R1+0x218], R5 ;  /* 0x0002180501007387 */ /* 0x0003e20000100800 */
[----:B--2---:R-:W-:-:S03]  /*27f0*/  VIADD R0, R61, 0x6 ;  /* 0x000000063d007836 */ /* 0x004fc60000000000 */
[----:B------:R2:W-:Y:S04]  /*2800*/  STL [R1+0x214], R7 ;  /* 0x0002140701007387 */ /* 0x0005e80000100800 */
[----:B------:R3:W-:Y:S01]  /*2810*/  STL [R1+0x210], R0 ;  /* 0x0002100001007387 */ /* 0x0007e20000100800 */
[C---:B-1----:R-:W-:Y:S02]  /*2820*/  VIADD R5, R61.reuse, 0x7 ;  /* 0x000000073d057836 */ /* 0x042fe40000000000 */
[----:B--2---:R-:W-:-:S03]  /*2830*/  VIADD R7, R61, 0x8 ;  /* 0x000000083d077836 */ /* 0x004fc60000000000 */
[----:B------:R1:W-:Y:S01]  /*2840*/  STL [R1+0x20c], R5 ;  /* 0x00020c0501007387 */ /* 0x0003e20000100800 */
[----:B---3--:R-:W-:-:S03]  /*2850*/  VIADD R0, R61, 0x9 ;  /* 0x000000093d007836 */ /* 0x008fc60000000000 */
[----:B------:R2:W-:Y:S04]  /*2860*/  STL [R1+0x208], R7 ;  /* 0x0002080701007387 */ /* 0x0005e80000100800 */
[----:B------:R3:W-:Y:S01]  /*2870*/  STL [R1+0x204], R0 ;  /* 0x0002040001007387 */ /* 0x0007e20000100800 */
[C---:B-1----:R-:W-:Y:S01]  /*2880*/  VIADD R5, R61.reuse, 0xa ;  /* 0x0000000a3d057836 */ /* 0x042fe20000000000 */
[----:B0-----:R-:W-:Y:S01]  /*2890*/  LOP3.LUT R6, R14, 0x1f, RZ, 0xc0, !PT ;  /* 0x0000001f0e067812 */ /* 0x001fe200078ec0ff */
[----:B--2---:R-:W-:-:S03]  /*28a0*/  VIADD R7, R61, 0xb ;  /* 0x0000000b3d077836 */ /* 0x004fc60000000000 */
[----:B------:R0:W-:Y:S01]  /*28b0*/  STL [R1+0x200], R5 ;  /* 0x0002000501007387 */ /* 0x0001e20000100800 */
[----:B---3--:R-:W-:-:S03]  /*28c0*/  VIADD R0, R61, 0xc ;  /* 0x0000000c3d007836 */ /* 0x008fc60000000000 */
[----:B------:R1:W-:Y:S04]  /*28d0*/  STL [R1+0x1fc], R7 ;  /* 0x0001fc0701007387 */ /* 0x0003e80000100800 */
[----:B------:R2:W-:Y:S01]  /*28e0*/  STL [R1+0x1f8], R0 ;  /* 0x0001f80001007387 */ /* 0x0005e20000100800 */
[C---:B0-----:R-:W-:Y:S02]  /*28f0*/  VIADD R5, R61.reuse, 0xd ;  /* 0x0000000d3d057836 */ /* 0x041fe40000000000 */
[----:B-1----:R-:W-:-:S03]  /*2900*/  VIADD R7, R61, 0xe ;  /* 0x0000000e3d077836 */ /* 0x002fc60000000000 */
[----:B------:R0:W-:Y:S01]  /*2910*/  STL [R1+0x1f4], R5 ;  /* 0x0001f40501007387 */ /* 0x0001e20000100800 */
[----:B--2---:R-:W-:-:S03]  /*2920*/  VIADD R0, R61, 0xf ;  /* 0x0000000f3d007836 */ /* 0x004fc60000000000 */
        /* <DEDUP_REMOVED lines=143> */
[----:B--2---:R-:W-:-:S05]  /*3220*/  IMAD.SHL.U32 R0, R4, 0x80, RZ ;  /* 0x0000008004007824 */ /* 0x004fca00078e00ff */
[C---:B------:R-:W-:Y:S01]  /*3230*/  LOP3.LUT R48, R0.reuse, 0x1f, R14, 0xf8, !PT ;  /* 0x0000001f00307812 */ /* 0x040fe200078ef80e */
[C---:B------:R-:W-:Y:S01]  /*3240*/  VIADD R14, R61.reuse, 0x77 ;  /* 0x000000773d0e7836 */ /* 0x040fe20000000000 */
[C-C-:B0-----:R-:W-:Y:S02]  /*3250*/  LOP3.LUT R5, R0.reuse, 0x20, R6.reuse, 0xfe, !PT ;  /* 0x0000002000057812 */ /* 0x141fe400078efe06 */
[C-C-:B------:R-:W-:Y:S02]  /*3260*/  LOP3.LUT R4, R0.reuse, 0x40, R6.reuse, 0xfe, !PT ;  /* 0x0000004000047812 */ /* 0x140fe400078efe06 */
[----:B------:R-:W-:Y:S01]  /*3270*/  LOP3.LUT R0, R0, 0x60, R6, 0xfe, !PT ;  /* 0x0000006000007812 */ /* 0x000fe200078efe06 */
[----:B------:R0:W-:Y:S01]  /*3280*/  STL [R1+0x10e4], R5 ;  /* 0x0010e40501007387 */ /* 0x0001e20000100800 */
[----:B------:R-:W-:-:S03]  /*3290*/  VIADD R6, R61, 0x7d ;  /* 0x0000007d3d067836 */ /* 0x000fc60000000000 */
[----:B------:R-:W-:Y:S04]  /*32a0*/  STL [R1+0x10d4], R48 ;  /* 0x0010d43001007387 */ /* 0x000fe80000100800 */
[----:B------:R1:W-:Y:S01]  /*32b0*/  STL [R1+0x10e8], R4 ;  /* 0x0010e80401007387 */ /* 0x0003e20000100800 */
[----:B0-----:R-:W-:-:S03]  /*32c0*/  VIADD R5, R61, 0x7e ;  /* 0x0000007e3d057836 */ /* 0x001fc60000000000 */
[----:B------:R0:W-:Y:S01]  /*32d0*/  STL [R1+0x1100], R0 ;  /* 0x0011000001007387 */ /* 0x0001e20000100800 */
[----:B-1----:R-:W-:Y:S01]  /*32e0*/  VIADD R4, R61, 0x7f ;  /* 0x0000007f3d047836 */ /* 0x002fe20000000000 */
[----:B------:R-:W-:Y:S06]  /*32f0*/  @!P0 BRA `(.L_x_0) ;  /* 0x0000093c00888947 */ /* 0x000fec0003800000 */
[----:B------:R1:W-:Y:S01]  /*3300*/  STL [R1+0x389c], R59 ;  /* 0x00389c3b01007387 */ /* 0x0003e20000100800 */
[----:B0-----:R-:W-:Y:S02]  /*3310*/  IABS R0, R3 ;  /* 0x0000000300007213 */ /* 0x001fe40000000000 */
[----:B------:R-:W-:Y:S01]  /*3320*/  IABS R12, R2 ;  /* 0x00000002000c7213 */ /* 0x000fe20000000000 */
[----:B------:R-:W-:Y:S01]  /*3330*/  IMAD.MOV.U32 R26, RZ, RZ, RZ ;  /* 0x000000ffff1a7224 */ /* 0x000fe200078e00ff */
[----:B------:R-:W-:Y:S01]  /*3340*/  IABS R51, R48 ;  /* 0x0000003000337213 */ /* 0x000fe20000000000 */
[----:B------:R-:W-:Y:S01]  /*3350*/  ULDC.64 UR6, c[0x0][0x218] ;  /* 0x0000860000067ab9 */ /* 0x000fe20000000a00 */
[----:B------:R-:W-:Y:S01]  /*3360*/  IABS R54, R61 ;  /* 0x0000003d00367213 */ /* 0x000fe20000000000 */
[----:B------:R-:W-:Y:S01]  /*3370*/  ULDC UR34, c[0x0][0x240] ;  /* 0x0000900000227ab9 */ /* 0x000fe20000000800 */
[----:B------:R-:W-:Y:S01]  /*3380*/  IABS R53, R4 ;  /* 0x0000000400357213 */ /* 0x000fe20000000000 */
[----:B-1----:R-:W2:Y:S01]  /*3390*/  LDL R59, [R1+0x10e4] ;  /* 0x0010e400013b7983 */ /* 0x002ea20000100800 */
[----:B------:R-:W-:Y:S01]  /*33a0*/  ISETP.GE.AND P3, PT, R4, RZ, PT ;  /* 0x000000ff0400720c */ /* 0x000fe20003f66270 */
[----:B------:R-:W-:Y:S01]  /*33b0*/  ULDC UR17, c[0x0][0x234] ;  /* 0x00008d0000117ab9 */ /* 0x000fe20000000800 */
[----:B------:R-:W-:Y:S01]  /*33c0*/  ULDC UR9, c[0x0][0x238] ;  /* 0x00008e0000097ab9 */ /* 0x000fe20000000800 */
[----:B------:R0:W-:Y:S01]  /*33d0*/  STL [R1+0x3898], R60 ;  /* 0x0038983c01007387 */ /* 0x0001e20000100800 */
[----:B------:R-:W-:Y:S01]  /*33e0*/  ULDC UR18, c[0x0][0x238] ;  /* 0x00008e0000127ab9 */ /* 0x000fe20000000800 */
        /* <DEDUP_REMOVED lines=8> */
[----:B0-----:R-:W3:Y:S01]  /*3470*/  LDL R60, [R1+0x10e8] ;  /* 0x0010e800013c7983 */ /* 0x001ee20000100800 */
[----:B------:R-:W0:Y:S01]  /*3480*/  I2F.RP R8, R12 ;  /* 0x0000000c00087306 */ /* 0x000e220000209400 */
        /* <DEDUP_REMOVED lines=12> */
[----:B-1----:R-:W4:Y:S01]  /*3550*/  LDL R3, [R1+0x1100] ;  /* 0x0011000001037983 */ /* 0x002f220000100800 */
[----:B------:R-:W1:Y:S01]  /*3560*/  I2F.RP R28, R0 ;  /* 0x00000000001c7306 */ /* 0x000e620000209400 */
[----:B------:R-:W-:Y:S01]  /*3570*/  ULDC UR42, c[0x0][0x238] ;  /* 0x00008e00002a7ab9 */ /* 0x000fe20000000800 */
[----:B------:R-:W-:Y:S01]  /*3580*/  ULDC UR43, c[0x0][0x238] ;  /* 0x00008e00002b7ab9 */ /* 0x000fe20000000800 */
[----:B------:R-:W-:Y:S01]  /*3590*/  ULDC UR44, c[0x0][0x238] ;  /* 0x00008e00002c7ab9 */ /* 0x000fe20000000800 */
[----:B------:R-:W-:Y:S01]  /*35a0*/  ULDC UR45, c[0x0][0x238] ;  /* 0x00008e00002d7ab9 */ /* 0x000fe20000000800 */
[----:B------:R-:W-:Y:S01]  /*35b0*/  ULDC UR46, c[0x0][0x238] ;  /* 0x00008e00002e7ab9 */ /* 0x000fe20000000800 */
[----:B------:R-:W-:Y:S01]  /*35c0*/  ULDC UR47, c[0x0][0x238] ;  /* 0x00008e00002f7ab9 */ /* 0x000fe20000000800 */
[----:B------:R-:W-:Y:S01]  /*35d0*/  ULDC UR48, c[0x0][0x238] ;  /* 0x00008e0000307ab9 */ /* 0x000fe20000000800 */
[----:B0-----:R-:W0:Y:S01]  /*35e0*/  MUFU.RCP R8, R8 ;  /* 0x0000000800087308 */ /* 0x001e220000001000 */
[----:B------:R-:W-:Y:S01]  /*35f0*/  ULDC UR49, c[0x0][0x238] ;  /* 0x00008e0000317ab9 */ /* 0x000fe20000000800 */
[----:B------:R-:W-:Y:S01]  /*3600*/  ULDC UR50, c[0x0][0x238] ;  /* 0x00008e0000327ab9 */ /* 0x000fe20000000800 */
[----:B------:R-:W-:Y:S01]  /*3610*/  ULDC UR51, c[0x0][0x238] ;  /* 0x00008e0000337ab9 */ /* 0x000fe20000000800 */
[----:B------:R-:W-:Y:S01]  /*3620*/  ULDC UR52, c[0x0][0x238] ;  /* 0x00008e0000347ab9 */ /* 0x000fe20000000800 */
[----:B------:R-:W-:Y:S01]  /*3630*/  ULDC UR53, c[0x0][0x238] ;  /* 0x00008e0000357ab9 */ /* 0x000fe20000000800 */
[----:B------:R-:W-:Y:S01]  /*3640*/  ULDC UR54, c[0x0][0x238] ;  /* 0x00008e0000367ab9 */ /* 0x000fe20000000800 */
[----:B------:R-:W-:Y:S01]  /*3650*/  ULDC UR55, c[0x0][0x238] ;  /* 0x00008e0000377ab9 */ /* 0x000fe20000000800 */
[----:B-1----:R-:W1:Y:S01]  /*3660*/  MUFU.RCP R28, R28 ;  /* 0x0000001c001c7308 */ /* 0x002e620000001000 */
        /* <DEDUP_REMOVED lines=8> */
[----:B0-----:R-:W-:Y:S01]  /*36f0*/  VIADD R8, R8, 0xffffffe ;  /* 0x0ffffffe08087836 */ /* 0x001fe20000000000 */
[----:B------:R-:W-:Y:S01]  /*3700*/  ULDC UR60, c[0x0][0x238] ;  /* 0x00008e00003c7ab9 */ /* 0x000fe20000000800 */
[----:B------:R-:W-:Y:S01]  /*3710*/  ULDC UR11, c[0x0][0x238] ;  /* 0x00008e00000b7ab9 */ /* 0x000fe20000000800 */
[----:B------:R-:W-:Y:S01]  /*3720*/  ULDC UR12, c[0x0][0x238] ;  /* 0x00008e00000c7ab9 */ /* 0x000fe20000000800 */
[----:B------:R-:W0:Y:S01]  /*3730*/  F2I.FTZ.U32.TRUNC.NTZ R27, R8 ;  /* 0x00000008001b7305 */ /* 0x000e22000021f000 */
[----:B------:R-:W-:Y:S01]  /*3740*/  ULDC UR13, c[0x0][0x238] ;  /* 0x00008e00000d7ab9 */ /* 0x000fe20000000800 */
[----:B------:R-:W-:Y:S01]  /*3750*/  ULDC UR14, c[0x0][0x238] ;  /* 0x00008e00000e7ab9 */ /* 0x000fe20000000800 */
[----:B------:R-:W-:Y:S01]  /*3760*/  ULDC UR15, c[0x0][0x238] ;  /* 0x00008e00000f7ab9 */ /* 0x000fe20000000800 */
[----:B-1----:R-:W-:Y:S01]  /*3770*/  VIADD R28, R28, 0xffffffe ;  /* 0x0ffffffe1c1c7836 */ /* 0x002fe20000000000 */
[----:B------:R-:W-:-:S03]  /*3780*/  ULDC UR16, c[0x0][0x238] ;  /* 0x00008e0000107ab9 */ /* 0x000fc60000000800 */
[----:B------:R1:W5:Y:S01]  /*3790*/  F2I.FTZ.U32.TRUNC.NTZ R29, R28 ;  /* 0x0000001c001d7305 */ /* 0x000362000021f000 */
[----:B0-----:R-:W-:Y:S02]  /*37a0*/  IMAD.MOV R8, RZ, RZ, -R27 ;  /* 0x000000ffff087224 */ /* 0x001fe400078e0a1b */
[----:B-1----:R-:W-:Y:S02]  /*37b0*/  IMAD.MOV.U32 R28, RZ, RZ, RZ ;  /* 0x000000ffff1c7224 */ /* 0x002fe400078e00ff */
[----:B------:R-:W-:-:S04]  /*37c0*/  IMAD R47, R8, R12, RZ ;  /* 0x0000000c082f7224 */ /* 0x000fc800078e02ff */
[----:B------:R-:W-:-:S04]  /*37d0*/  IMAD.HI.U32 R47, R27, R47, R26 ;  /* 0x0000002f1b2f7227 */ /* 0x000fc800078e001a */
[----:B-----5:R-:W-:Y:S02]  /*37e0*/  IMAD.MOV R8, RZ, RZ, -R29 ;  /* 0x000000ffff087224 */ /* 0x020fe400078e0a1d */
[----:B------:R-:W-:-:S04]  /*37f0*/  IMAD.HI.U32 R52, R47, R51, RZ ;  /* 0x000000332f347227 */ /* 0x000fc800078e00ff */
[----:B------:R-:W-:Y:S02]  /*3800*/  IMAD R8, R8, R0, RZ ;  /* 0x0000000008087224 */ /* 0x000fe400078e02ff */
[----:B------:R-:W-:Y:S02]  /*3810*/  IMAD.MOV R52, RZ, RZ, -R52 ;  /* 0x000000ffff347224 */ /* 0x000fe400078e0a34 */
[----:B------:R-:W-:-:S04]  /*3820*/  IMAD.HI.U32 R8, R29, R8, R28 ;  /* 0x000000081d087227 */ /* 0x000fc800078e001c */
[----:B------:R-:W-:Y:S01]  /*3830*/  IMAD R29, R12, R52, R51 ;  /* 0x000000340c1d7224 */ /* 0x000fe200078e0233 */
[----:B------:R-:W-:Y:S01]  /*3840*/  IABS R51, R6 ;  /* 0x0000000600337213 */ /* 0x000fe20000000000 */
[----:B------:R-:W-:Y:S01]  /*3850*/  IMAD.HI.U32 R4, R8, R53, RZ ;  /* 0x0000003508047227 */ /* 0x000fe200078e00ff */
[----:B------:R-:W-:Y:S02]  /*3860*/  IABS R52, R5 ;  /* 0x0000000500347213 */ /* 0x000fe40000000000 */
[----:B------:R-:W-:Y:S01]  /*3870*/  ISETP.GT.U32.AND P0, PT, R12, R29, PT ;  /* 0x0000001d0c00720c */ /* 0x000fe20003f04070 */
[----:B------:R-:W-:Y:S02]  /*3880*/  IMAD.MOV R4, RZ, RZ, -R4 ;  /* 0x000000ffff047224 */ /* 0x000fe400078e0a04 */
[----:B------:R-:W-:-:S10]  /*3890*/  IMAD.HI.U32 R55, R8, R52, RZ ;  /* 0x0000003408377227 */ /* 0x000fd400078e00ff */
[----:B------:R-:W-:Y:S01]  /*38a0*/  @!P0 IMAD.IADD R29, R29, 0x1, -R12 ;  /* 0x000000011d1d8824 */ /* 0x000fe200078e0a0c */
[----:B--2---:R-:W-:Y:S02]  /*38b0*/  IABS R49, R59 ;  /* 0x0000003b00317213 */ /* 0x004fe40000000000 */
[----:B---3--:R-:W-:-:S03]  /*38c0*/  IABS R27, R60 ;  /* 0x0000003c001b7213 */ /* 0x008fc60000000000 */
[----:B------:R-:W-:Y:S01]  /*38d0*/  IMAD.HI.U32 R50, R47, R49, RZ ;  /* 0x000000312f327227 */ /* 0x000fe200078e00ff */
[----:B------:R-:W-:-:S03]  /*38e0*/  ISETP.GT.U32.AND P0, PT, R12, R29, PT ;  /* 0x0000001d0c00720c */ /* 0x000fc60003f04070 */
[----:B------:R-:W-:-:S04]  /*38f0*/  IMAD.HI.U32 R48, R47, R27, RZ ;  /* 0x0000001b2f307227 */ /* 0x000fc800078e00ff */
[----:B------:R-:W-:Y:S02]  /*3900*/  IMAD.MOV R50, RZ, RZ, -R50 ;  /* 0x000000ffff327224 */ /* 0x000fe400078e0a32 */
[----:B------:R-:W-:Y:S02]  /*3910*/  IMAD.MOV R48, RZ, RZ, -R48 ;  /* 0x000000ffff307224 */ /* 0x000fe400078e0a30 */
[C---:B------:R-:W-:Y:S01]  /*3920*/  IMAD R28, R12.reuse, R50, R49 ;  /* 0x000000320c1c7224 */ /* 0x040fe200078e0231 */
[----:B----4-:R-:W-:Y:S01]  /*3930*/  IABS R26, R3 ;  /* 0x00000003001a7213 */ /* 0x010fe20000000000 */
[C---:B------:R-:W-:Y:S01]  /*3940*/  IMAD R27, R12.reuse, R48, R27 ;  /* 0x000000300c1b7224 */ /* 0x040fe200078e021b */
[----:B------:R-:W-:Y:S01]  /*3950*/  IABS R50, R7 ;  /* 0x0000000700327213 */ /* 0x000fe20000000000 */
[----:B------:R-:W-:Y:S01]  /*3960*/  @!P0 IMAD.IADD R29, R29, 0x1, -R12 ;  /* 0x000000011d1d8824 */ /* 0x000fe200078e0a0c */
[C---:B------:R-:W-:Y:S01]  /*3970*/  ISETP.GT.U32.AND P1, PT, R12.reuse, R28, PT ;  /* 0x0000001c0c00720c */ /* 0x040fe20003f24070 */
[----:B------:R-:W-:Y:S01]  /*3980*/  IMAD.HI.U32 R47, R47, R26, RZ ;  /* 0x0000001a2f2f7227 */ /* 0x000fe200078e00ff */
[----:B------:R-:W-:-:S03]  /*3990*/  ISETP.GT.U32.AND P2, PT, R12, R27, PT ;  /* 0x0000001b0c00720c */ /* 0x000fc60003f44070 */
[----:B------:R-:W-:Y:S02]  /*39a0*/  IMAD.MOV R47, RZ, RZ, -R47 ;  /* 0x000000ffff2f7224 */ /* 0x000fe400078e0a2f */
[----:B------:R-:W-:-:S04]  /*39b0*/  IMAD.HI.U32 R48, R8, R50, RZ ;  /* 0x0000003208307227 */ /* 0x000fc800078e00ff */
[----:B------:R-:W-:Y:S02]  /*39c0*/  IMAD R26, R12, R47, R26 ;  /* 0x0000002f0c1a7224 */ /* 0x000fe400078e021a */
[----:B------:R-:W-:-:S03]  /*39d0*/  IMAD.HI.U32 R47, R8, R54, RZ ;  /* 0x00000036082f7227 */ /* 0x000fc600078e00ff */
[----:B------:R-:W-:Y:S01]  /*39e0*/  ISETP.GT.U32.AND P4, PT, R12, R26, PT ;  /* 0x0000001a0c00720c */ /* 0x000fe20003f84070 */
[----:B------:R-:W-:Y:S02]  /*39f0*/  IMAD.MOV R47, RZ, RZ, -R47 ;  /* 0x000000ffff2f7224 */ /* 0x000fe400078e0a2f */
[----:B------:R-:W-:Y:S02]  /*3a00*/  @!P1 IMAD.IADD R28, R28, 0x1, -R12 ;  /* 0x000000011c1c9824 */ /* 0x000fe400078e0a0c */
[----:B------:R-:W-:Y:S02]  /*3a10*/  IMAD R47, R0, R47, R54 ;  /* 0x0000002f002f7224 */ /* 0x000fe400078e0236 */
[----:B------:R-:W2:Y:S01]  /*3a20*/  LDL R54, [R1+0x10d4] ;  /* 0x0010d40001367983 */ /* 0x000ea20000100800 */
[----:B------:R-:W-:Y:S01]  /*3a30*/  ISETP.GT.U32.AND P1, PT, R12, R28, PT ;  /* 0x0000001c0c00720c */ /* 0x000fe20003f24070 */
[----:B------:R-:W-:Y:S02]  /*3a40*/  @!P2 IMAD.IADD R27, R27, 0x1, -R12 ;  /* 0x000000011b1ba824 */ /* 0x000fe400078e0a0c */
[----:B------:R-:W-:-:S02]  /*3a50*/  IMAD.MOV R48, RZ, RZ, -R48 ;  /* 0x000000ffff307224 */ /* 0x000fc400078e0a30 */
[----:B------:R-:W-:Y:S01]  /*3a60*/  @!P4 IMAD.IADD R26, R26, 0x1, -R12 ;  /* 0x000000011a1ac824 */ /* 0x000fe200078e0a0c */
[----:B------:R-:W-:Y:S01]  /*3a70*/  ISETP.GT.U32.AND P2, PT, R12, R27, PT ;  /* 0x0000001b0c00720c */ /* 0x000fe20003f44070 */
[----:B------:R-:W-:-:S03]  /*3a80*/  IMAD.HI.U32 R49, R8, R51, RZ ;  /* 0x0000003308317227 */ /* 0x000fc600078e00ff */
[----:B------:R-:W-:Y:S01]  /*3a90*/  ISETP.GT.U32.AND P4, PT, R12, R26, PT ;  /* 0x0000001a0c00720c */ /* 0x000fe20003f84070 */
[----:B------:R-:W-:Y:S01]  /*3aa0*/  IMAD R48, R0, R48, R50 ;  /* 0x0000003000307224 */ /* 0x000fe200078e0232 */
[----:B------:R-:W-:Y:S01]  /*3ab0*/  ISETP.GE.AND P5, PT, R60, RZ, PT ;  /* 0x000000ff3c00720c */ /* 0x000fe20003fa6270 */
[----:B------:R-:W-:Y:S01]  /*3ac0*/  @!P1 IMAD.IADD R28, R28, 0x1, -R12 ;  /* 0x000000011c1c9824 */ /* 0x000fe200078e0a0c */
[----:B------:R-:W-:Y:S01]  /*3ad0*/  ISETP.GE.AND P1, PT, R59, RZ, PT ;  /* 0x000000ff3b00720c */ /* 0x000fe20003f26270 */
[----:B------:R-:W-:Y:S02]  /*3ae0*/  IMAD R4, R0, R4, R53 ;  /* 0x0000000400047224 */ /* 0x000fe400078e0235 */
[----:B------:R-:W-:Y:S01]  /*3af0*/  IMAD.MOV R55, RZ, RZ, -R55 ;  /* 0x000000ffff377224 */ /* 0x000fe200078e0a37 */
[----:B------:R-:W-:Y:S01]  /*3b00*/  ISETP.NE.AND P0, PT, R2, RZ, PT ;  /* 0x000000ff0200720c */ /* 0x000fe20003f05270 */
[----:B------:R-:W-:Y:S01]  /*3b10*/  IMAD.MOV.U32 R50, RZ, RZ, R29 ;  /* 0x000000ffff327224 */ /* 0x000fe200078e001d */
[----:B------:R-:W3:Y:S01]  /*3b20*/  LDL.LU R59, [R1+0x389c] ;  /* 0x00389c00013b7983 */ /* 0x000ee20000300800 */
[----:B------:R-:W-:-:S02]  /*3b30*/  IMAD.MOV R49, RZ, RZ, -R49 ;  /* 0x000000ffff317224 */ /* 0x000fc400078e0a31 */
[--C-:B------:R-:W-:Y:S01]  /*3b40*/  @!P4 IMAD.IADD R26, R26, 0x1, -R12.reuse ;  /* 0x000000011a1ac824 */ /* 0x100fe200078e0a0c */
[C---:B------:R-:W-:Y:S01]  /*3b50*/  ISETP.GT.U32.AND P4, PT, R0.reuse, R47, PT ;  /* 0x0000002f0000720c */ /* 0x040fe20003f84070 */
[----:B------:R-:W-:Y:S02]  /*3b60*/  @!P2 IMAD.IADD R27, R27, 0x1, -R12 ;  /* 0x000000011b1ba824 */ /* 0x000fe400078e0a0c */
[C---:B------:R-:W-:Y:S02]  /*3b70*/  IMAD R52, R0.reuse, R55, R52 ;  /* 0x0000003700347224 */ /* 0x040fe400078e0234 */
[----:B------:R-:W-:Y:S01]  /*3b80*/  @!P1 IMAD.MOV R28, RZ, RZ, -R28 ;  /* 0x000000ffff1c9224 */ /* 0x000fe200078e0a1c */
[----:B------:R-:W-:Y:S01]  /*3b90*/  LOP3.LUT R2, RZ, R2, RZ, 0x33, !PT ;  /* 0x00000002ff027212 */ /* 0x000fe200078e33ff */
[C---:B------:R-:W-:Y:S01]  /*3ba0*/  IMAD R49, R0.reuse, R49, R51 ;  /* 0x0000003100317224 */ /* 0x040fe200078e0233 */
[----:B------:R-:W-:Y:S01]  /*3bb0*/  IABS R29, R10 ;  /* 0x0000000a001d7213 */ /* 0x000fe20000000000 */
[----:B------:R-:W-:Y:S01]  /*3bc0*/  IMAD.MOV.U32 R51, RZ, RZ, R27 ;  /* 0x000000ffff337224 */ /* 0x000fe200078e001b */
[----:B------:R-:W-:Y:S01]  /*3bd0*/  ISETP.GE.AND P2, PT, R3, RZ, PT ;  /* 0x000000ff0300720c */ /* 0x000fe20003f46270 */
[----:B------:R-:W4:Y:S01]  /*3be0*/  LDL.LU R60, [R1+0x3898] ;  /* 0x00389800013c7983 */ /* 0x000f220000300800 */
[C---:B------:R-:W-:Y:S01]  /*3bf0*/  ISETP.GT.U32.AND P1, PT, R0.reuse, R52, PT ;  /* 0x000000340000720c */ /* 0x040fe20003f24070 */
[----:B------:R-:W-:Y:S01]  /*3c00*/  @!P5 IMAD.MOV R51, RZ, RZ, -R51 ;  /* 0x000000ffff33d224 */ /* 0x000fe200078e0a33 */
[C---:B------:R-:W-:Y:S01]  /*3c10*/  ISETP.GT.U32.AND P5, PT, R0.reuse, R49, PT ;  /* 0x000000310000720c */ /* 0x040fe20003fa4070 */
[----:B------:R-:W-:Y:S01]  /*3c20*/  @!P4 IMAD.IADD R47, R47, 0x1, -R0 ;  /* 0x000000012f2fc824 */ /* 0x000fe200078e0a00 */
[----:B------:R-:W-:-:S02]  /*3c30*/  ISETP.GT.U32.AND P4, PT, R0, R48, PT ;  /* 0x000000300000720c */ /* 0x000fc40003f84070 */
[----:B------:R-:W-:-:S05]  /*3c40*/  IABS R12, R9 ;  /* 0x00000009000c7213 */ /* 0x000fca0000000000 */
[----:B------:R-:W-:Y:S01]  /*3c50*/  @!P2 IMAD.MOV R26, RZ, RZ, -R26 ;  /* 0x000000ffff1aa224 */ /* 0x000fe200078e0a1a */
[----:B------:R-:W-:Y:S01]  /*3c60*/  SEL R28, R2, R28, !P0 ;  /* 0x0000001c021c7207 */ /* 0x000fe20004000000 */
[--C-:B------:R-:W-:Y:S01]  /*3c70*/  @!P1 IMAD.IADD R52, R52, 0x1, -R0.reuse ;  /* 0x0000000134349824 */ /* 0x100fe200078e0a00 */
[----:B------:R-:W-:Y:S01]  /*3c80*/  SEL R3, R2, R51, !P0 ;  /* 0x0000003302037207 */ /* 0x000fe20004000000 */
[----:B------:R-:W-:Y:S01]  /*3c90*/  @!P5 IMAD.IADD R49, R49, 0x1, -R0 ;  /* 0x000000013131d824 */ /* 0x000fe200078e0a00 */
[----:B------:R-:W-:Y:S01]  /*3ca0*/  ISETP.GE.AND P5, PT, R61, RZ, PT ;  /* 0x000000ff3d00720c */ /* 0x000fe20003fa6270 */
[----:B------:R-:W-:Y:S01]  /*3cb0*/  IMAD.HI.U32 R27, R8, R12, RZ ;  /* 0x0000000c081b7227 */ /* 0x000fe200078e00ff */
[----:B------:R-:W-:-:S03]  /*3cc0*/  ISETP.GE.AND P2, PT, R5, RZ, PT ;  /* 0x000000ff0500720c */ /* 0x000fc60003f46270 */
[----:B------:R-:W-:Y:S01]  /*3cd0*/  @!P4 IMAD.IADD R48, R48, 0x1, -R0 ;  /* 0x000000013030c824 */ /* 0x000fe200078e0a00 */
[----:B------:R-:W-:Y:S01]  /*3ce0*/  ISETP.GT.U32.AND P4, PT, R0, R52, PT ;  /* 0x000000340000720c */ /* 0x000fe20003f84070 */
[----:B------:R-:W-:Y:S02]  /*3cf0*/  IMAD.MOV R27, RZ, RZ, -R27 ;  /* 0x000000ffff1b7224 */ /* 0x000fe400078e0a1b */
[----:B------:R-:W-:-:S04]  /*3d00*/  IMAD.HI.U32 R5, R8, R29, RZ ;  /* 0x0000001d08057227 */ /* 0x000fc800078e00ff */
[----:B------:R-:W-:-:S04]  /*3d10*/  IMAD.MOV R5, RZ, RZ, -R5 ;  /* 0x000000ffff057224 */ /* 0x000fc800078e0a05 */
[----:B------:R-:W-:Y:S02]  /*3d20*/  IMAD R29, R0, R5, R29 ;  /* 0x00000005001d7224 */ /* 0x000fe400078e021d */
[----:B------:R-:W-:-:S03]  /*3d30*/  @!P4 IMAD.IADD R52, R52, 0x1, -R0 ;  /* 0x000000013434c824 */ /* 0x000fc600078e0a00 */
[----:B------:R-:W-:Y:S02]  /*3d40*/  ISETP.GT.U32.AND P4, PT, R0, R29, PT ;  /* 0x0000001d0000720c */ /* 0x000fe40003f84070 */
[----:B------:R-:W-:Y:S02]  /*3d50*/  ISETP.GE.AND P1, PT, R6, RZ, PT ;  /* 0x000000ff0600720c */ /* 0x000fe40003f26270 */
[----:B------:R-:W-:-:S09]  /*3d60*/  IABS R6, R13 ;  /* 0x0000000d00067213 */ /* 0x000fd20000000000 */
[----:B------:R-:W-:Y:S01]  /*3d70*/  @!P4 IMAD.IADD R29, R29, 0x1, -R0 ;  /* 0x000000011d1dc824 */ /* 0x000fe200078e0a00 */
[----:B------:R-:W-:Y:S02]  /*3d80*/  IABS R61, R16 ;  /* 0x00000010003d7213 */ /* 0x000fe40000000000 */
[----:B--2---:R-:W-:-:S13]  /*3d90*/  ISETP.GE.AND P6, PT, R54, RZ, PT ;  /* 0x000000ff3600720c */ /* 0x004fda0003fc6270 */
[----:B------:R-:W-:Y:S01]  /*3da0*/  @!P6 IMAD.MOV R50, RZ, RZ, -R50 ;  /* 0x000000ffff32e224 */ /* 0x000fe200078e0a32 */
[----:B------:R-:W-:-:S04]  /*3db0*/  ISETP.GT.U32.AND P6, PT, R0, R4, PT ;  /* 0x000000040000720c */ /* 0x000fc80003fc4070 */
[----:B------:R-:W-:-:S09]  /*3dc0*/  SEL R50, R2, R50, !P0 ;  /* 0x0000003202327207 */ /* 0x000fd20004000000 */
[--C-:B------:R-:W-:Y:S01]  /*3dd0*/  @!P6 IMAD.IADD R4, R4, 0x1, -R0.reuse ;  /* 0x000000010404e824 */ /* 0x100fe200078e0a00 */
[----:B------:R-:W-:Y:S02]  /*3de0*/  ISETP.GT.U32.AND P6, PT, R0, R47, PT ;  /* 0x0000002f0000720c */ /* 0x000fe40003fc4070 */
[----:B------:R-:W-:Y:S02]  /*3df0*/  SEL R2, R2, R26, !P0 ;  /* 0x0000001a02027207 */ /* 0x000fe40004000000 */
[----:B------:R-:W-:Y:S01]  /*3e00*/  ISETP.GT.U32.AND P0, PT, R0, R4, PT ;  /* 0x000000040000720c */ /* 0x000fe20003f04070 */
[----:B------:R-:W-:Y:S04]  /*3e10*/  STL [R1+0x244], R50 ;  /* 0x0002443201007387 */ /* 0x000fe80000100800 */
[----:B------:R-:W-:Y:S04]  /*3e20*/  STL [R1+0x23c], R28 ;  /* 0x00023c1c01007387 */ /* 0x000fe80000100800 */
[--C-:B------:R-:W-:Y:S01]  /*3e30*/  @!P6 IMAD.IADD R47, R47, 0x1, -R0.reuse ;  /* 0x000000012f2fe824 */ /* 0x100fe200078e0a00 */
[----:B------:R-:W-:Y:S04]  /*3e40*/  STL [R1+0x234], R3 ;  /* 0x0002340301007387 */ /* 0x000fe80000100800 */
[----:B------:R0:W-:Y:S01]  /*3e50*/  STL [R1+0x228], R2 ;  /* 0x0002280201007387 */ /* 0x0001e20000100800 */
[----:B------:R-:W-:-:S02]  /*3e60*/  @!P0 IMAD.IADD R4, R4, 0x1, -R0 ;  /* 0x0000000104048824 */ /* 0x000fc400078e0a00 */
[----:B0-----:R-:W-:Y:S02]  /*3e70*/  IMAD R2, R0, R27, R12 ;  /* 0x0000001b00027224 */ /* 0x001fe400078e020c */
[----:B------:R-:W-:-:S04]  /*3e80*/  IMAD.MOV.U32 R12, RZ, RZ, R47 ;  /* 0x000000ffff0c7224 */ /* 0x000fc800078e002f */
[----:B------:R-:W-:Y:S01]  /*3e90*/  @!P5 IMAD.MOV R12, RZ, RZ, -R12 ;  /* 0x000000ffff0cd224 */ /* 0x000fe200078e0a0c */
[C---:B------:R-:W-:Y:S01]  /*3ea0*/  ISETP.GT.U32.AND P5, PT, R0.reuse, R2, PT ;  /* 0x000000020000720c */ /* 0x040fe20003fa4070 */
[----:B------:R-:W-:Y:S01]  /*3eb0*/  IMAD.MOV.U32 R3, RZ, RZ, R4 ;  /* 0x000000ffff037224 */ /* 0x000fe200078e0004 */
[C---:B------:R-:W-:Y:S02]  /*3ec0*/  ISETP.GT.U32.AND P0, PT, R0.reuse, R49, PT ;  /* 0x000000310000720c */ /* 0x040fe40003f04070 */
[----:B------:R-:W-:Y:S01]  /*3ed0*/  ISETP.GT.U32.AND P6, PT, R0, R48, PT ;  /* 0x000000300000720c */ /* 0x000fe20003fc4070 */
[----:B------:R-:W-:Y:S01]  /*3ee0*/  @!P3 IMAD.MOV R3, RZ, RZ, -R3 ;  /* 0x000000ffff03b224 */ /* 0x000fe200078e0a03 */
[----:B------:R-:W-:Y:S01]  /*3ef0*/  STL [R1+0x3874], R12 ;  /* 0x0038740c01007387 */ /* 0x000fe20000100800 */
[----:B------:R-:W-:-:S03]  /*3f00*/  IABS R4, R11 ;  /* 0x0000000b00047213 */ /* 0x000fc60000000000 */
[----:B------:R0:W-:Y:S03]  /*3f10*/  STL [R1+0x24], R3 ;  /* 0x0000240301007387 */ /* 0x0001e60000100800 */
[----:B------:R-:W-:Y:S01]  /*3f20*/  @!P5 IMAD.IADD R2, R2, 0x1, -R0 ;  /* 0x000000010202d824 */ /* 0x000fe200078e0a00 */
[----:B------:R-:W-:Y:S01]  /*3f30*/  ISETP.GE.AND P3, PT, R7, RZ, PT ;  /* 0x000000ff0700720c */ /* 0x000fe20003f66270 */
[----:B------:R-:W-:-:S04]  /*3f40*/  IMAD.HI.U32 R5, R8, R4, RZ ;  /* 0x0000000408057227 */ /* 0x000fc800078e00ff */
[----:B0-----:R-:W-:Y:S01]  /*3f50*/  IMAD.MOV.U32 R3, RZ, RZ, R52 ;  /* 0x000000ffff037224 */ /* 0x001fe200078e0034 */
[----:B------:R-:W-:Y:S01]  /*3f60*/  ISETP.GT.U32.AND P4, PT, R0, R2, PT ;  /* 0x000000020000720c */ /* 0x000fe20003f84070 */
[--C-:B------:R-:W-:Y:S02]  /*3f70*/  @!P0 IMAD.IADD R49, R49, 0x1, -R0.reuse ;  /* 0x0000000131318824 */ /* 0x100fe400078e0a00 */
[----:B------:R-:W-:Y:S02]  /*3f80*/  @!P2 IMAD.MOV R3, RZ, RZ, -R3 ;  /* 0x000000ffff03a224 */ /* 0x000fe400078e0a03 */
[----:B------:R-:W-:Y:S01]  /*3f90*/  @!P6 IMAD.IADD R48, R48, 0x1, -R0 ;  /* 0x000000013030e824 */ /* 0x000fe200078e0a00 */
[----:B------:R-:W-:Y:S01]  /*3fa0*/  ISETP.GE.AND P0, PT, R9, RZ, PT ;  /* 0x000000ff0900720c */ /* 0x000fe20003f06270 */
[----:B------:R-:W-:Y:S01]  /*3fb0*/  IMAD.MOV R7, RZ, RZ, -R5 ;  /* 0x000000ffff077224 */ /* 0x000fe200078e0a05 */
[----:B------:R0:W-:Y:S01]  /*3fc0*/  STL [R1+0x20], R3 ;  /* 0x0000200301007387 */ /* 0x0001e20000100800 */
[----:B------:R-:W-:Y:S01]  /*3fd0*/  IMAD.MOV.U32 R9, RZ, RZ, R49 ;  /* 0x000000ffff097224 */ /* 0x000fe200078e0031 */
[----:B------:R-:W-:Y:S01]  /*3fe0*/  ISETP.GT.U32.AND P2, PT, R0, R29, PT ;  /* 0x0000001d0000720c */ /* 0x000fe20003f44070 */
[----:B------:R-:W-:-:S04]  /*3ff0*/  IMAD.HI.U32 R5, R8, R6, RZ ;  /* 0x0000000608057227 */ /* 0x000fc800078e00ff */
[C---:B------:R-:W-:Y:S02]  /*4000*/  IMAD R4, R0.reuse, R7, R4 ;  /* 0x0000000700047224 */ /* 0x040fe400078e0204 */
[----:B0-----:R-:W-:Y:S02]  /*4010*/  IMAD.MOV.U32 R3, RZ, RZ, R48 ;  /* 0x000000ffff037224 */ /* 0x001fe400078e0030 */
[----:B------:R-:W-:Y:S02]  /*4020*/  @!P1 IMAD.MOV R9, RZ, RZ, -R9 ;  /* 0x000000ffff099224 */ /* 0x000fe400078e0a09 */
[----:B------:R-:W-:Y:S01]  /*4030*/  @!P3 IMAD.MOV R3, RZ, RZ, -R3 ;  /* 0x000000ffff03b224 */ /* 0x000fe200078e0a03 */
[----:B------:R-:W-:Y:S01]  /*4040*/  ISETP.GT.U32.AND P1, PT, R0, R4, PT ;  /* 0x000000040000720c */ /* 0x000fe20003f24070 */
[----:B------:R-:W-:Y:S01]  /*4050*/  IMAD.MOV R7, RZ, RZ, -R5 ;  /* 0x000000ffff077224 */ /* 0x000fe200078e0a05 */
[----:B------:R-:W-:Y:S01]  /*4060*/  IABS R5, R14 ;  /* 0x0000000e00057213 */ /* 0x000fe20000000000 */
[----:B------:R-:W-:Y:S01]  /*4070*/  @!P4 IMAD.IADD R2, R2, 0x1, -R0 ;  /* 0x000000010202c824 */ /* 0x000fe200078e0a00 */
[----:B------:R-:W-:Y:S01]  /*4080*/  STL [R1+0x1c], R9 ;  /* 0x00001c0901007387 */ /* 0x000fe20000100800 */
[----:B------:R-:W-:Y:S01]  /*4090*/  ISETP.GE.AND P6, PT, R10, RZ, PT ;  /* 0x000000ff0a00720c */ /* 0x000fe20003fc6270 */
[----:B------:R-:W-:-:S02]  /*40a0*/  IMAD R6, R0, R7, R6 ;  /* 0x0000000700067224 */ /* 0x000fc400078e0206 */
[----:B------:R0:W-:Y:S01]  /*40b0*/  STL [R1+0x18], R3 ;  /* 0x0000180301007387 */ /* 0x0001e20000100800 */
[----:B------:R-:W-:Y:S02]  /*40c0*/  IMAD.HI.U32 R7, R8, R5, RZ ;  /* 0x0000000508077227 */ /* 0x000fe400078e00ff */
[----:B------:R-:W-:Y:S02]  /*40d0*/  ISETP.GT.U32.AND P4, PT, R0, R6, PT ;  /* 0x000000060000720c */ /* 0x000fe40003f84070 */
[----:B0-----:R-:W-:Y:S02]  /*40e0*/  IMAD.MOV.U32 R3, RZ, RZ, R2 ;  /* 0x000000ffff037224 */ /* 0x001fe400078e0002 */
[----:B------:R-:W-:Y:S02]  /*40f0*/  @!P2 IMAD.IADD R29, R29, 0x1, -R0 ;  /* 0x000000011d1da824 */ /* 0x000fe400078e0a00 */
[----:B------:R-:W-:Y:S02]  /*4100*/  @!P0 IMAD.MOV R3, RZ, RZ, -R3 ;  /* 0x000000ffff038224 */ /* 0x000fe400078e0a03 */
[----:B------:R-:W-:-:S02]  /*4110*/  IMAD.MOV R7, RZ, RZ, -R7 ;  /* 0x000000ffff077224 */ /* 0x000fc400078e0a07 */
[----:B------:R-:W-:Y:S01]  /*4120*/  @!P1 IMAD.IADD R4, R4, 0x1, -R0 ;  /* 0x0000000104049824 */ /* 0x000fe200078e0a00 */
[----:B------:R0:W-:Y:S01]  /*4130*/  STL [R1+0x14], R3 ;  /* 0x0000140301007387 */ /* 0x0001e20000100800 */
[----:B------:R-:W-:-:S03]  /*4140*/  IMAD R5, R0, R7, R5 ;  /* 0x0000000700057224 */ /* 0x000fc600078e0205 */
[----:B------:R-:W-:Y:S01]  /*4150*/  ISETP.GT.U32.AND P1, PT, R0, R4, PT ;  /* 0x000000040000720c */ /* 0x000fe20003f24070 */
[----:B0-----:R-:W-:-:S04]  /*4160*/  IMAD.MOV.U32 R3, RZ, RZ, R29 ;  /* 0x000000ffff037224 */ /* 0x001fc800078e001d */
[----:B------:R-:W-:Y:S01]  /*4170*/  @!P6 IMAD.MOV R3, RZ, RZ, -R3 ;  /* 0x000000ffff03e224 */ /* 0x000fe200078e0a03 */
[----:B------:R-:W-:Y:S01]  /*4180*/  ISETP.GT.U32.AND P6, PT, R0, R5, PT ;  /* 0x000000050000720c */ /* 0x000fe20003fc4070 */
[--C-:B------:R-:W-:Y:S01]  /*4190*/  @!P4 IMAD.IADD R6, R6, 0x1, -R0.reuse ;  /* 0x000000010606c824 */ /* 0x100fe200078e0a00 */
[----:B------:R-:W-:Y:S02]  /*41a0*/  IABS R2, R15 ;  /* 0x0000000f00027213 */ /* 0x000fe40000000000 */
[----:B------:R-:W-:Y:S02]  /*41b0*/  ISETP.GE.AND P5, PT, R11, RZ, PT ;  /* 0x000000ff0b00720c */ /* 0x000fe40003fa6270 */
[----:B------:R-:W-:Y:S01]  /*41c0*/  ISETP.GT.U32.AND P4, PT, R0, R6, PT ;  /* 0x000000060000720c */ /* 0x000fe20003f84070 */
[----:B------:R-:W-:Y:S01]  /*41d0*/  IMAD.HI.U32 R9, R8, R2, RZ ;  /* 0x0000000208097227 */ /* 0x000fe200078e00ff */
[----:B------:R0:W-:Y:S03]  /*41e0*/  STL [R1+0x10], R3 ;  /* 0x0000100301007387 */ /* 0x0001e60000100800 */
[----:B------:R-:W-:-:S02]  /*41f0*/  @!P1 IMAD.IADD R4, R4, 0x1, -R0 ;  /* 0x0000000104049824 */ /* 0x000fc400078e0a00 */
[----:B------:R-:W-:Y:S02]  /*4200*/  @!P6 IMAD.IADD R5, R5, 0x1, -R0 ;  /* 0x000000010505e824 */ /* 0x000fe400078e0a00 */
[----:B------:R-:W-:Y:S01]  /*4210*/  IMAD.MOV R9, RZ, RZ, -R9 ;  /* 0x000000ffff097224 */ /* 0x000fe200078e0a09 */
[----:B------:R-:W-:Y:S01]  /*4220*/  ISETP.GE.AND P3, PT, R13, RZ, PT ;  /* 0x000000ff0d00720c */ /* 0x000fe20003f66270 */
[----:B0-----:R-:W-:Y:S01]  /*4230*/  IMAD.MOV.U32 R3, RZ, RZ, R4 ;  /* 0x000000ffff037224 */ /* 0x001fe200078e0004 */
[----:B------:R-:W-:Y:S01]  /*4240*/  ISETP.GT.U32.AND P6, PT, R0, R5, PT ;  /* 0x000000050000720c */ /* 0x000fe20003fc4070 */
[----:B------:R-:W-:Y:S01]  /*4250*/  IMAD.HI.U32 R7, R8, R61, RZ ;  /* 0x0000003d08077227 */ /* 0x000fe200078e00ff */
[----:B------:R-:W-:-:S03]  /*4260*/  IABS R13, R17 ;  /* 0x00000011000d7213 */ /* 0x000fc60000000000 */
[----:B------:R-:W-:Y:S02]  /*4270*/  IMAD R2, R0, R9, R2 ;  /* 0x0000000900027224 */ /* 0x000fe400078e0202 */
[----:B------:R-:W-:Y:S02]  /*4280*/  @!P5 IMAD.MOV R3, RZ, RZ, -R3 ;  /* 0x000000ffff03d224 */ /* 0x000fe400078e0a03 */
[----:B------:R-:W-:Y:S02]  /*4290*/  IMAD.MOV R7, RZ, RZ, -R7 ;  /* 0x000000ffff077224 */ /* 0x000fe400078e0a07 */
[----:B------:R-:W-:Y:S01]  /*42a0*/  @!P4 IMAD.IADD R6, R6, 0x1, -R0 ;  /* 0x000000010606c824 */ /* 0x000fe200078e0a00 */
[----:B------:R-:W-:Y:S01]  /*42b0*/  ISETP.GT.U32.AND P4, PT, R0, R2, PT ;  /* 0x000000020000720c */ /* 0x000fe20003f84070 */
[----:B------:R-:W-:Y:S01]  /*42c0*/  IMAD.HI.U32 R9, R8, R13, RZ ;  /* 0x0000000d08097227 */ /* 0x000fe200078e00ff */
[----:B------:R0:W-:Y:S01]  /*42d0*/  STL [R1+0xc], R3 ;  /* 0x00000c0301007387 */ /* 0x0001e20000100800 */
[----:B------:R-:W-:-:S02]  /*42e0*/  ISETP.GE.AND P2, PT, R14, RZ, PT ;  /* 0x000000ff0e00720c */ /* 0x000fc40003f46270 */
[C---:B------:R-:W-:Y:S01]  /*42f0*/  IMAD R61, R0.reuse, R7, R61 ;  /* 0x00000007003d7224 */ /* 0x040fe200078e023d */
[----:B------:R-:W-:Y:S01]  /*4300*/  IABS R14, R18 ;  /* 0x00000012000e7213 */ /* 0x000fe20000000000 */
[----:B------:R-:W-:Y:S02]  /*4310*/  IMAD.MOV R4, RZ, RZ, -R9 ;  /* 0x000000ffff047224 */ /* 0x000fe400078e0a09 */
[----:B0-----:R-:W-:Y:S02]  /*4320*/  IMAD.MOV.U32 R3, RZ, RZ, R6 ;  /* 0x000000ffff037224 */ /* 0x001fe400078e0006 */
[----:B------:R-:W-:Y:S01]  /*4330*/  @!P6 IMAD.IADD R5, R5, 0x1, -R0 ;  /* 0x000000010505e824 */ /* 0x000fe200078e0a00 */
[C---:B------:R-:W-:Y:S01]  /*4340*/  ISETP.GT.U32.AND P6, PT, R0.reuse, R61, PT ;  /* 0x0000003d0000720c */ /* 0x040fe20003fc4070 */
[----:B------:R-:W-:Y:S02]  /*4350*/  @!P3 IMAD.MOV R3, RZ, RZ, -R3 ;  /* 0x000000ffff03b224 */ /* 0x000fe400078e0a03 */
[----:B------:R-:W-:-:S02]  /*4360*/  IMAD R13, R0, R4, R13 ;  /* 0x00000004000d7224 */ /* 0x000fc400078e020d */
[----:B------:R-:W-:Y:S01]  /*4370*/  IMAD.HI.U32 R4, R8, R14, RZ ;  /* 0x0000000e08047227 */ /* 0x000fe200078e00ff */
[----:B------:R0:W-:Y:S03]  /*4380*/  STL [R1+0x8], R3 ;  /* 0x0000080301007387 */ /* 0x0001e60000100800 */
[----:B------:R-:W-:Y:S02]  /*4390*/  @!P4 IMAD.IADD R2, R2, 0x1, -R0 ;  /* 0x000000010202c824 */ /* 0x000fe400078e0a00 */
[----:B------:R-:W-:Y:S02]  /*43a0*/  IMAD.MOV R4, RZ, RZ, -R4 ;  /* 0x000000ffff047224 */ /* 0x000fe400078e0a04 */
[----:B0-----:R-:W-:Y:S01]  /*43b0*/  IMAD.MOV.U32 R3, RZ, RZ, R5 ;  /* 0x000000ffff037224 */ /* 0x001fe200078e0005 */
[C---:B------:R-:W-:Y:S01]  /*43c0*/  ISETP.GT.U32.AND P4, PT, R0.reuse, R2, PT ;  /* 0x000000020000720c */ /* 0x040fe20003f84070 */
[----:B------:R-:W-:-:S02]  /*43d0*/  IMAD R14, R0, R4, R14 ;  /* 0x00000004000e7224 */ /* 0x000fc400078e020e */
[----:B------:R-:W-:Y:S01]  /*43e0*/  @!P2 IMAD.MOV R3, RZ, RZ, -R3 ;  /* 0x000000ffff03a224 */ /* 0x000fe200078e0a03 */
[C---:B------:R-:W-:Y:S01]  /*43f0*/  ISETP.GT.U32.AND P2, PT, R0.reuse, R13, PT ;  /* 0x0000000d0000720c */ /* 0x040fe20003f44070 */
[--C-:B------:R-:W-:Y:S01]  /*4400*/  @!P6 IMAD.IADD R61, R61, 0x1, -R0.reuse ;  /* 0x000000013d3de824 */ /* 0x100fe200078e0a00 */
[----:B------:R-:W-:Y:S02]  /*4410*/  ISETP.GT.U32.AND P6, PT, R0, R14, PT ;  /* 0x0000000e0000720c */ /* 0x000fe40003fc4070 */
[----:B------:R-:W-:Y:S02]  /*4420*/  ISETP.GE.AND P0, PT, R15, RZ, PT ;  /* 0x000000ff0f00720c */ /* 0x000fe40003f06270 */
[----:B------:R-:W-:Y:S02]  /*4430*/  ISETP.GE.AND P1, PT, R16, RZ, PT ;  /* 0x000000ff1000720c */ /* 0x000fe40003f26270 */
[----:B------:R-:W-:Y:S01]  /*4440*/  IABS R16, R20 ;  /* 0x0000001400107213 */ /* 0x000fe20000000000 */
[----:B------:R-:W-:Y:S01]  /*4450*/  @!P4 IMAD.IADD R2, R2, 0x1, -R0 ;  /* 0x000000010202c824 */ /* 0x000fe200078e0a00 */
[----:B------:R-:W-:-:S03]  /*4460*/  IABS R15, R19 ;  /* 0x00000013000f7213 */ /* 0x000fc60000000000 */
[--C-:B------:R-:W-:Y:S01]  /*4470*/  @!P2 IMAD.IADD R13, R13, 0x1, -R0.reuse ;  /* 0x000000010d0da824 */ /* 0x100fe200078e0a00 */
[----:B------:R-:W-:Y:S01]  /*4480*/  ISETP.GT.U32.AND P2, PT, R0, R61, PT ;  /* 0x0000003d0000720c */ /* 0x000fe20003f44070 */
[----:B------:R-:W-:Y:S01]  /*4490*/  IMAD.HI.U32 R5, R8, R16, RZ ;  /* 0x0000001008057227 */ /* 0x000fe200078e00ff */
[----:B------:R0:W-:Y:S01]  /*44a0*/  STL [R1+0x4], R3 ;  /* 0x0000040301007387 */ /* 0x0001e20000100800 */
[----:B------:R-:W-:Y:S02]  /*44b0*/  ISETP.GE.AND P5, PT, R17, RZ, PT ;  /* 0x000000ff1100720c */ /* 0x000fe40003fa6270 */
[----:B------:R-:W-:Y:S01]  /*44c0*/  ISETP.GE.AND P3, PT, R18, RZ, PT ;  /* 0x000000ff1200720c */ /* 0x000fe20003f66270 */
[----:B------:R-:W-:Y:S01]  /*44d0*/  IMAD.HI.U32 R6, R8, R15, RZ ;  /* 0x0000000f08067227 */ /* 0x000fe200078e00ff */
[----:B------:R-:W-:Y:S01]  /*44e0*/  IABS R17, R21 ;  /* 0x0000001500117213 */ /* 0x000fe20000000000 */
[----:B------:R-:W2:Y:S01]  /*44f0*/  LDL.LU R54, [R1+0x28] ;  /* 0x0000280001367983 */ /* 0x000ea20000300800 */
[----:B------:R-:W-:Y:S01]  /*4500*/  IABS R18, R22 ;  /* 0x0000001600127213 */ /* 0x000fe20000000000 */
[----:B------:R-:W-:-:S02]  /*4510*/  @!P6 IMAD.IADD R14, R14, 0x1, -R0 ;  /* 0x000000010e0ee824 */ /* 0x000fc400078e0a00 */
[----:B0-----:R-:W-:Y:S01]  /*4520*/  IMAD.MOV.U32 R3, RZ, RZ, R2 ;  /* 0x000000ffff037224 */ /* 0x001fe200078e0002 */
[----:B------:R-:W-:Y:S01]  /*4530*/  ISETP.GE.AND P4, PT, R19, RZ, PT ;  /* 0x000000ff1300720c */ /* 0x000fe20003f86270 */
[----:B------:R-:W-:Y:S01]  /*4540*/  IMAD.MOV R5, RZ, RZ, -R5 ;  /* 0x000000ffff057224 */ /* 0x000fe200078e0a05 */
[C---:B------:R-:W-:Y:S01]  /*4550*/  ISETP.GT.U32.AND P6, PT, R0.reuse, R14, PT ;  /* 0x0000000e0000720c */ /* 0x040fe20003fc4070 */
[----:B------:R-:W-:Y:S01]  /*4560*/  IMAD.MOV R6, RZ, RZ, -R6 ;  /* 0x000000ffff067224 */ /* 0x000fe200078e0a06 */
[----:B------:R-:W5:Y:S01]  /*4570*/  LDL.LU R53, [R1+0x2c] ;  /* 0x00002c0001357983 */ /* 0x000f620000300800 */
[----:B------:R-:W-:Y:S01]  /*4580*/  @!P0 IMAD.MOV R3, RZ, RZ, -R3 ;  /* 0x000000ffff038224 */ /* 0x000fe200078e0a03 */
[C---:B------:R-:W-:Y:S01]  /*4590*/  ISETP.GT.U32.AND P0, PT, R0.reuse, R13, PT ;  /* 0x0000000d0000720c */ /* 0x040fe20003f04070 */
[----:B------:R-:W-:Y:S02]  /*45a0*/  IMAD R16, R0, R5, R16 ;  /* 0x0000000500107224 */ /* 0x000fe400078e0210 */
[----:B------:R-:W-:-:S04]  /*45b0*/  IMAD.HI.U32 R4, R8, R17, RZ ;  /* 0x0000001108047227 */ /* 0x000fc800078e00ff */
[----:B------:R-:W-:-:S04]  /*45c0*/  IMAD.HI.U32 R5, R8, R18, RZ ;  /* 0x0000001208057227 */ /* 0x000fc800078e00ff */
[C---:B------:R-:W-:Y:S02]  /*45d0*/  IMAD R15, R0.reuse, R6, R15 ;  /* 0x00000006000f7224 */ /* 0x040fe400078e020f */
[----:B------:R-:W-:Y:S02]  /*45e0*/  IMAD.MOV R4, RZ, RZ, -R4 ;  /* 0x000000ffff047224 */ /* 0x000fe400078e0a04 */
[----:B------:R-:W-:Y:S02]  /*45f0*/  IMAD.MOV R5, RZ, RZ, -R5 ;  /* 0x000000ffff057224 */ /* 0x000fe400078e0a05 */
[----:B------:R-:W-:Y:S01]  /*4600*/  @!P2 IMAD.IADD R61, R61, 0x1, -R0 ;  /* 0x000000013d3da824 */ /* 0x000fe200078e0a00 */
[C---:B------:R-:W-:Y:S01]  /*4610*/  ISETP.GT.U32.AND P2, PT, R0.reuse, R15, PT ;  /* 0x0000000f0000720c */ /* 0x040fe20003f44070 */
[C---:B------:R-:W-:Y:S02]  /*4620*/  IMAD R17, R0.reuse, R4, R17 ;  /* 0x0000000400117224 */ /* 0x040fe400078e0211 */
[----:B------:R-:W-:-:S02]  /*4630*/  IMAD R18, R0, R5, R18 ;  /* 0x0000000500127224 */ /* 0x000fc400078e0212 */
[----:B------:R-:W-:Y:S01]  /*4640*/  @!P1 IMAD.MOV R61, RZ, RZ, -R61 ;  /* 0x000000ffff3d9224 */ /* 0x000fe200078e0a3d */
[C---:B------:R-:W-:Y:S01]  /*4650*/  ISETP.GT.U32.AND P1, PT, R0.reuse, R16, PT ;  /* 0x000000100000720c */ /* 0x040fe20003f24070 */
[--C-:B------:R-:W-:Y:S01]  /*4660*/  @!P0 IMAD.IADD R13, R13, 0x1, -R0.reuse ;  /* 0x000000010d0d8824 */ /* 0x100fe200078e0a00 */
[----:B------:R-:W-:Y:S01]  /*4670*/  ISETP.GT.U32.AND P0, PT, R0, R17, PT ;  /* 0x000000110000720c */ /* 0x000fe20003f04070 */
[--C-:B------:R-:W-:Y:S01]  /*4680*/  @!P6 IMAD.IADD R14, R14, 0x1, -R0.reuse ;  /* 0x000000010e0ee824 */ /* 0x100fe200078e0a00 */
[----:B------:R-:W-:Y:S02]  /*4690*/  ISETP.GT.U32.AND P6, PT, R0, R18, PT ;  /* 0x000000120000720c */ /* 0x000fe40003fc4070 */
[----:B------:R-:W-:Y:S01]  /*46a0*/  IABS R4, R24 ;  /* 0x0000001800047213 */ /* 0x000fe20000000000 */
[----:B------:R-:W-:Y:S01]  /*46b0*/  @!P2 IMAD.IADD R15, R15, 0x1, -R0 ;  /* 0x000000010f0fa824 */ /* 0x000fe200078e0a00 */
[----:B------:R-:W-:-:S03]  /*46c0*/  IABS R19, R23 ;  /* 0x0000001700137213 */ /* 0x000fc60000000000 */
[----:B------:R-:W-:-:S04]  /*46d0*/  IMAD.HI.U32 R5, R8, R4, RZ ;  /* 0x0000000408057227 */ /* 0x000fc800078e00ff */
[--C-:B------:R-:W-:Y:S01]  /*46e0*/  @!P1 IMAD.IADD R16, R16, 0x1, -R0.reuse ;  /* 0x0000000110109824 */ /* 0x100fe200078e0a00 */
[----:B------:R-:W-:Y:S01]  /*46f0*/  ISETP.GT.U32.AND P1, PT, R0, R15, PT ;  /* 0x0000000f0000720c */ /* 0x000fe20003f24070 */
[--C-:B------:R-:W-:Y:S01]  /*4700*/  @!P0 IMAD.IADD R17, R17, 0x1, -R0.reuse ;  /* 0x0000000111118824 */ /* 0x100fe200078e0a00 */
[----:B------:R-:W-:Y:S01]  /*4710*/  IABS R2, R25 ;  /* 0x0000001900027213 */ /* 0x000fe20000000000 */
[----:B------:R-:W-:Y:S01]  /*4720*/  @!P6 IMAD.IADD R18, R18, 0x1, -R0 ;  /* 0x000000011212e824 */ /* 0x000fe200078e0a00 */
[----:B------:R-:W-:Y:S01]  /*4730*/  ISETP.GT.U32.AND P0, PT, R0, R16, PT ;  /* 0x000000100000720c */ /* 0x000fe20003f04070 */
[----:B------:R-:W-:Y:S02]  /*4740*/  IMAD.MOV R5, RZ, RZ, -R5 ;  /* 0x000000ffff057224 */ /* 0x000fe400078e0a05 */
[----:B------:R-:W-:Y:S01]  /*4750*/  IMAD.HI.U32 R6, R8, R19, RZ ;  /* 0x0000001308067227 */ /* 0x000fe200078e00ff */
[----:B------:R-:W-:-:S03]  /*4760*/  ISETP.GE.AND P2, PT, R20, RZ, PT ;  /* 0x000000ff1400720c */ /* 0x000fc60003f46270 */
[----:B------:R-:W-:Y:S01]  /*4770*/  @!P5 IMAD.MOV R13, RZ, RZ, -R13 ;  /* 0x000000ffff0dd224 */ /* 0x000fe200078e0a0d */
[C---:B------:R-:W-:Y:S01]  /*4780*/  ISETP.GT.U32.AND P5, PT, R0.reuse, R18, PT ;  /* 0x000000120000720c */ /* 0x040fe20003fa4070 */
[----:B------:R-:W-:Y:S02]  /*4790*/  IMAD R20, R0, R5, R4 ;  /* 0x0000000500147224 */ /* 0x000fe400078e0204 */
[----:B------:R-:W-:Y:S02]  /*47a0*/  IMAD.MOV R6, RZ, RZ, -R6 ;  /* 0x000000ffff067224 */ /* 0x000fe400078e0a06 */
[----:B------:R-:W-:-:S04]  /*47b0*/  IMAD.HI.U32 R4, R8, R2, RZ ;  /* 0x0000000208047227 */ /* 0x000fc800078e00ff */
[C---:B------:R-:W-:Y:S02]  /*47c0*/  IMAD R19, R0.reuse, R6, R19 ;  /* 0x0000000600137224 */ /* 0x040fe400078e0213 */
[----:B------:R-:W-:Y:S02]  /*47d0*/  IMAD.MOV R4, RZ, RZ, -R4 ;  /* 0x000000ffff047224 */ /* 0x000fe400078e0a04 */
[----:B------:R-:W-:Y:S01]  /*47e0*/  @!P1 IMAD.IADD R15, R15, 0x1, -R0 ;  /* 0x000000010f0f9824 */ /* 0x000fe200078e0a00 */
[----:B------:R-:W-:Y:S01]  /*47f0*/  ISETP.GE.AND P1, PT, R21, RZ, PT ;  /* 0x000000ff1500720c */ /* 0x000fe20003f26270 */
[----:B------:R-:W-:Y:S01]  /*4800*/  @!P3 IMAD.MOV R14, RZ, RZ, -R14 ;  /* 0x000000ffff0eb224 */ /* 0x000fe200078e0a0e */
[----:B------:R-:W-:Y:S01]  /*4810*/  ISETP.GT.U32.AND P3, PT, R0, R19, PT ;  /* 0x000000130000720c */ /* 0x000fe20003f64070 */
[----:B------:R-:W-:Y:S01]  /*4820*/  @!P0 IMAD.IADD R16, R16, 0x1, -R0 ;  /* 0x0000000110108824 */ /* 0x000fe200078e0a00 */
[C---:B------:R-:W-:Y:S01]  /*4830*/  ISETP.GT.U32.AND P0, PT, R0.reuse, R20, PT ;  /* 0x000000140000720c */ /* 0x040fe20003f04070 */
[----:B------:R-:W-:-:S02]  /*4840*/  IMAD R21, R0, R4, R2 ;  /* 0x0000000400157224 */ /* 0x000fc400078e0202 */
[----:B------:R-:W-:-:S03]  /*4850*/  @!P5 IMAD.IADD R18, R18, 0x1, -R0 ;  /* 0x000000011212d824 */ /* 0x000fc600078e0a00 */
[C---:B------:R-:W-:Y:S02]  /*4860*/  ISETP.GT.U32.AND P5, PT, R0.reuse, R21, PT ;  /* 0x000000150000720c */ /* 0x040fe40003fa4070 */
[----:B------:R-:W-:Y:S02]  /*4870*/  IABS R4, R31 ;  /* 0x0000001f00047213 */ /* 0x000fe40000000000 */
[----:B------:R-:W-:Y:S01]  /*4880*/  IABS R2, R32 ;  /* 0x0000002000027213 */ /* 0x000fe20000000000 */
[--C-:B------:R-:W-:Y:S01]  /*4890*/  @!P3 IMAD.IADD R19, R19, 0x1, -R0.reuse ;  /* 0x000000011313b824 */ /* 0x100fe200078e0a00 */
[----:B------:R-:W-:Y:S01]  /*48a0*/  ISETP.GT.U32.AND P6, PT, R0, R17, PT ;  /* 0x000000110000720c */ /* 0x000fe20003fc4070 */
[----:B------:R-:W-:Y:S01]  /*48b0*/  @!P0 IMAD.IADD R20, R20, 0x1, -R0 ;  /* 0x0000000114148824 */ /* 0x000fe200078e0a00 */
[----:B------:R-:W-:Y:S01]  /*48c0*/  ISETP.GE.AND P3, PT, R23, RZ, PT ;  /* 0x000000ff1700720c */ /* 0x000fe20003f66270 */
[----:B------:R-:W-:Y:S01]  /*48d0*/  IMAD.MOV.U32 R23, RZ, RZ, R4 ;  /* 0x000000ffff177224 */ /* 0x000fe200078e0004 */
[----:B------:R-:W-:Y:S01]  /*48e0*/  ISETP.GE.AND P0, PT, R24, RZ, PT ;  /* 0x000000ff1800720c */ /* 0x000fe20003f06270 */
[----:B------:R-:W-:-:S02]  /*48f0*/  IMAD.MOV.U32 R24, RZ, RZ, R2 ;  /* 0x000000ffff187224 */ /* 0x000fc400078e0002 */
[----:B------:R-:W-:Y:S01]  /*4900*/  @!P5 IMAD.IADD R21, R21, 0x1, -R0 ;  /* 0x000000011515d824 */ /* 0x000fe200078e0a00 */
[----:B------:R-:W-:Y:S01]  /*4910*/  ISETP.GT.U32.AND P5, PT, R0, R20, PT ;  /* 0x000000140000720c */ /* 0x000fe20003fa4070 */
[----:B------:R-:W-:Y:S01]  /*4920*/  IMAD.HI.U32 R2, R8, R23, RZ ;  /* 0x0000001708027227 */ /* 0x000fe200078e00ff */
[----:B------:R-:W-:-:S03]  /*4930*/  IABS R5, R30 ;  /* 0x0000001e00057213 */ /* 0x000fc60000000000 */
[----:B------:R-:W-:Y:S02]  /*4940*/  IMAD.MOV R2, RZ, RZ, -R2 ;  /* 0x000000ffff027224 */ /* 0x000fe400078e0a02 */
[--C-:B------:R-:W-:Y:S01]  /*4950*/  @!P6 IMAD.IADD R17, R17, 0x1, -R0.reuse ;  /* 0x000000011111e824 */ /* 0x100fe200078e0a00 */
[----:B------:R-:W-:Y:S01]  /*4960*/  ISETP.GE.AND P6, PT, R22, RZ, PT ;  /* 0x000000ff1600720c */ /* 0x000fe20003fc6270 */
[----:B------:R-:W-:Y:S02]  /*4970*/  IMAD R23, R0, R2, R23 ;  /* 0x0000000200177224 */ /* 0x000fe400078e0217 */
[----:B------:R-:W-:Y:S01]  /*4980*/  IMAD.HI.U32 R22, R8, R5, RZ ;  /* 0x0000000508167227 */ /* 0x000fe200078e00ff */
[----:B------:R0:W-:Y:S03]  /*4990*/  STL [R1], R3 ;  /* 0x0000000301007387 */ /* 0x0001e60000100800 */
[----:B------:R-:W-:Y:S01]  /*49a0*/  @!P5 IMAD.IADD R20, R20, 0x1, -R0 ;  /* 0x000000011414d824 */ /* 0x000fe200078e0a00 */
[C---:B------:R-:W-:Y:S01]  /*49b0*/  ISETP.GT.U32.AND P5, PT, R0.reuse, R23, PT ;  /* 0x000000170000720c */ /* 0x040fe20003fa4070 */
[----:B------:R-:W-:Y:S01]  /*49c0*/  IMAD.MOV R22, RZ, RZ, -R22 ;  /* 0x000000ffff167224 */ /* 0x000fe200078e0a16 */
[----:B0-----:R-:W5:Y:S03]  /*49d0*/  LDL.LU R3, [R1+0x30] ;  /* 0x0000300001037983 */ /* 0x001f660000300800 */
[----:B------:R-:W-:-:S02]  /*49e0*/  IMAD R22, R0, R22, R5 ;  /* 0x0000001600167224 */ /* 0x000fc400078e0205 */
[----:B------:R-:W-:Y:S01]  /*49f0*/  @!P4 IMAD.MOV R15, RZ, RZ, -R15 ;  /* 0x000000ffff0fc224 */ /* 0x000fe200078e0a0f */
[C---:B------:R-:W-:Y:S01]  /*4a00*/  ISETP.GT.U32.AND P4, PT, R0.reuse, R19, PT ;  /* 0x000000130000720c */ /* 0x040fe20003f84070 */
[----:B------:R-:W-:Y:S01]  /*4a10*/  @!P1 IMAD.MOV R17, RZ, RZ, -R17 ;  /* 0x000000ffff119224 */ /* 0x000fe200078e0a11 */
[----:B------:R-:W-:Y:S01]  /*4a20*/  ISETP.GT.U32.AND P1, PT, R0, R22, PT ;  /* 0x000000160000720c */ /* 0x000fe20003f24070 */
[----:B------:R-:W-:Y:S01]  /*4a30*/  @!P6 IMAD.MOV R18, RZ, RZ, -R18 ;  /* 0x000000ffff12e224 */ /* 0x000fe200078e0a12 */
[----:B------:R-:W-:Y:S01]  /*4a40*/  ISETP.GE.AND P6, PT, R25, RZ, PT ;  /* 0x000000ff1900720c */ /* 0x000fe20003fc6270 */
[----:B------:R-:W-:Y:S01]  /*4a50*/  @!P5 IMAD.IADD R23, R23, 0x1, -R0 ;  /* 0x000000011717d824 */ /* 0x000fe200078e0a00 */
[----:B------:R-:W-:Y:S01]  /*4a60*/  IABS R25, R33 ;  /* 0x0000002100197213 */ /* 0x000fe20000000000 */
[----:B------:R-:W-:Y:S01]  /*4a70*/  IMAD.HI.U32 R2, R8, R24, RZ ;  /* 0x0000001808027227 */ /* 0x000fe200078e00ff */
[----:B------:R-:W-:Y:S01]  /*4a80*/  IABS R26, R34 ;  /* 0x00000022001a7213 */ /* 0x000fe20000000000 */
[----:B------:R-:W5:Y:S01]  /*4a90*/  LDL.LU R50, [R1+0x34] ;  /* 0x0000340001327983 */ /* 0x000f620000300800 */
[----:B------:R-:W-:Y:S01]  /*4aa0*/  ISETP.GT.U32.AND P5, PT, R0, R23, PT ;  /* 0x000000170000720c */ /* 0x000fe20003fa4070 */
[----:B------:R-:W-:-:S02]  /*4ab0*/  IMAD.MOV R2, RZ, RZ, -R2 ;  /* 0x000000ffff027224 */ /* 0x000fc400078e0a02 */
[----:B------:R-:W-:-:S04]  /*4ac0*/  IMAD.HI.U32 R4, R8, R25, RZ ;  /* 0x0000001908047227 */ /* 0x000fc800078e00ff */
[--C-:B------:R-:W-:Y:S02]  /*4ad0*/  @!P4 IMAD.IADD R19, R19, 0x1, -R0.reuse ;  /* 0x000000011313c824 */ /* 0x100fe400078e0a00 */
[----:B------:R-:W-:Y:S02]  /*4ae0*/  @!P1 IMAD.IADD R22, R22, 0x1, -R0 ;  /* 0x0000000116169824 */ /* 0x000fe400078e0a00 */
[C---:B------:R-:W-:Y:S02]  /*4af0*/  IMAD R24, R0.reuse, R2, R24 ;  /* 0x0000000200187224 */ /* 0x040fe400078e0218 */
[----:B------:R-:W-:Y:S02]  /*4b00*/  IMAD.MOV R4, RZ, RZ, -R4 ;  /* 0x000000ffff047224 */ /* 0x000fe400078e0a04 */
[----:B------:R-:W-:Y:S01]  /*4b10*/  @!P3 IMAD.MOV R19, RZ, RZ, -R19 ;  /* 0x000000ffff13b224 */ /* 0x000fe200078e0a13 */
[C---:B------:R-:W-:Y:S01]  /*4b20*/  ISETP.GT.U32.AND P3, PT, R0.reuse, R22, PT ;  /* 0x000000160000720c */ /* 0x040fe20003f64070 */
[----:B------:R-:W-:Y:S01]  /*4b30*/  @!P0 IMAD.MOV R20, RZ, RZ, -R20 ;  /* 0x000000ffff148224 */ /* 0x000fe200078e0a14 */
[C---:B------:R-:W-:Y:S01]  /*4b40*/  ISETP.GT.U32.AND P0, PT, R0.reuse, R24, PT ;  /* 0x000000180000720c */ /* 0x040fe20003f04070 */
[----:B------:R-:W-:Y:S01]  /*4b50*/  IMAD R25, R0, R4, R25 ;  /* 0x0000000400197224 */ /* 0x000fe200078e0219 */
[----:B------:R-:W-:Y:S01]  /*4b60*/  ISETP.GE.AND P4, PT, R30, RZ, PT ;  /* 0x000000ff1e00720c */ /* 0x000fe20003f86270 */
[----:B------:R-:W-:-:S03]  /*4b70*/  @!P5 IMAD.IADD R23, R23, 0x1, -R0 ;  /* 0x000000011717d824 */ /* 0x000fc600078e0a00 */
[C---:B------:R-:W-:Y:S01]  /*4b80*/  ISETP.GT.U32.AND P5, PT, R0.reuse, R25, PT ;  /* 0x000000190000720c */ /* 0x040fe20003fa4070 */
[----:B------:R-:W-:Y:S01]  /*4b90*/  @!P2 IMAD.MOV R16, RZ, RZ, -R16 ;  /* 0x000000ffff10a224 */ /* 0x000fe200078e0a10 */
[----:B------:R-:W-:Y:S02]  /*4ba0*/  ISETP.GT.U32.AND P2, PT, R0, R21, PT ;  /* 0x000000150000720c */ /* 0x000fe40003f44070 */
[----:B------:R-:W-:Y:S01]  /*4bb0*/  IABS R2, R35 ;  /* 0x0000002300027213 */ /* 0x000fe20000000000 */
[--C-:B------:R-:W-:Y:S02]  /*4bc0*/  @!P3 IMAD.IADD R22, R22, 0x1, -R0.reuse ;  /* 0x000000011616b824 */ /* 0x100fe400078e0a00 */
[----:B------:R-:W-:Y:S02]  /*4bd0*/  @!P0 IMAD.IADD R24, R24, 0x1, -R0 ;  /* 0x0000000118188824 */ /* 0x000fe400078e0a00 */
[----:B------:R-:W-:Y:S01]  /*4be0*/  IMAD.HI.U32 R27, R8, R2, RZ ;  /* 0x00000002081b7227 */ /* 0x000fe200078e00ff */
[----:B------:R-:W-:-:S03]  /*4bf0*/  IABS R28, R36 ;  /* 0x00000024001c7213 */ /* 0x000fc60000000000 */
[----:B------:R-:W-:Y:S02]  /*4c00*/  @!P5 IMAD.IADD R25, R25, 0x1, -R0 ;  /* 0x000000011919d824 */ /* 0x000fe400078e0a00 */
[----:B------:R-:W-:Y:S01]  /*4c10*/  @!P4 IMAD.MOV R22, RZ, RZ, -R22 ;  /* 0x000000ffff16c224 */ /* 0x000fe200078e0a16 */
[----:B------:R-:W-:Y:S01]  /*4c20*/  ISETP.GT.U32.AND P4, PT, R0, R24, PT ;  /* 0x000000180000720c */ /* 0x000fe20003f84070 */
[----:B------:R-:W-:Y:S02]  /*4c30*/  IMAD.MOV R27, RZ, RZ, -R27 ;  /* 0x000000ffff1b7224 */ /* 0x000fe400078e0a1b */
[----:B------:R-:W-:Y:S01]  /*4c40*/  @!P2 IMAD.IADD R21, R21, 0x1, -R0 ;  /* 0x000000011515a824 */ /* 0x000fe200078e0a00 */
[----:B------:R-:W-:Y:S01]  /*4c50*/  ISETP.GE.AND P2, PT, R31, RZ, PT ;  /* 0x000000ff1f00720c */ /* 0x000fe20003f46270 */
[----:B------:R-:W-:Y:S01]  /*4c60*/  IMAD.HI.U32 R4, R8, R26, RZ ;  /* 0x0000001a08047227 */ /* 0x000fe200078e00ff */
[----:B------:R-:W-:-:S03]  /*4c70*/  ISETP.GT.U32.AND P5, PT, R0, R25, PT ;  /* 0x000000190000720c */ /* 0x000fc60003fa4070 */
[----:B------:R-:W-:Y:S02]  /*4c80*/  IMAD R27, R0, R27, R2 ;  /* 0x0000001b001b7224 */ /* 0x000fe400078e0202 */
[----:B------:R-:W-:-:S04]  /*4c90*/  IMAD.HI.U32 R2, R8, R28, RZ ;  /* 0x0000001c08027227 */ /* 0x000fc800078e00ff */
[----:B------:R-:W-:Y:S02]  /*4ca0*/  IMAD.MOV R4, RZ, RZ, -R4 ;  /* 0x000000ffff047224 */ /* 0x000fe400078e0a04 */
[----:B------:R-:W-:Y:S02]  /*4cb0*/  IMAD.MOV R2, RZ, RZ, -R2 ;  /* 0x000000ffff027224 */ /* 0x000fe400078e0a02 */
[C---:B------:R-:W-:Y:S02]  /*4cc0*/  IMAD R26, R0.reuse, R4, R26 ;  /* 0x00000004001a7224 */ /* 0x040fe400078e021a */
[----:B------:R-:W-:Y:S02]  /*4cd0*/  IMAD R28, R0, R2, R28 ;  /* 0x00000002001c7224 */ /* 0x000fe400078e021c */
[--C-:B------:R-:W-:Y:S01]  /*4ce0*/  @!P4 IMAD.IADD R24, R24, 0x1, -R0.reuse ;  /* 0x000000011818c824 */ /* 0x100fe200078e0a00 */
[C---:B------:R-:W-:Y:S01]  /*4cf0*/  ISETP.GT.U32.AND P4, PT, R0.reuse, R27, PT ;  /* 0x0000001b0000720c */ /* 0x040fe20003f84070 */
[----:B------:R-:W-:Y:S01]  /*4d00*/  @!P2 IMAD.MOV R23, RZ, RZ, -R23 ;  /* 0x000000ffff17a224 */ /* 0x000fe200078e0a17 */
[----:B------:R-:W-:Y:S01]  /*4d10*/  ISETP.GT.U32.AND P2, PT, R0, R26, PT ;  /* 0x0000001a0000720c */ /* 0x000fe20003f44070 */
[----:B------:R-:W-:Y:S01]  /*4d20*/  @!P5 IMAD.IADD R25, R25, 0x1, -R0 ;  /* 0x000000011919d824 */ /* 0x000fe200078e0a00 */
[----:B------:R-:W-:-:S02]  /*4d30*/  IABS R29, R37 ;  /* 0x00000025001d7213 */ /* 0x000fc40000000000 */
[----:B------:R-:W-:Y:S01]  /*4d40*/  ISETP.GT.U32.AND P5, PT, R0, R28, PT ;  /* 0x0000001c0000720c */ /* 0x000fe20003fa4070 */
[----:B------:R-:W-:Y:S01]  /*4d50*/  @!P6 IMAD.MOV R21, RZ, RZ, -R21 ;  /* 0x000000ffff15e224 */ /* 0x000fe200078e0a15 */
[----:B------:R-:W-:Y:S01]  /*4d60*/  ISETP.GE.AND P6, PT, R33, RZ, PT ;  /* 0x000000ff2100720c */ /* 0x000fe20003fc6270 */
[C---:B------:R-:W-:Y:S01]  /*4d70*/  IMAD.HI.U32 R5, R8.reuse, R29, RZ ;  /* 0x0000001d08057227 */ /* 0x040fe200078e00ff */
[----:B------:R-:W-:Y:S02]  /*4d80*/  IABS R30, R38 ;  /* 0x00000026001e7213 */ /* 0x000fe40000000000 */
[----:B------:R-:W-:Y:S01]  /*4d90*/  IABS R31, R39 ;  /* 0x00000027001f7213 */ /* 0x000fe20000000000 */
[----:B------:R-:W-:Y:S02]  /*4da0*/  IMAD.MOV R5, RZ, RZ, -R5 ;  /* 0x000000ffff057224 */ /* 0x000fe400078e0a05 */
[----:B------:R-:W-:Y:S02]  /*4db0*/  @!P4 IMAD.IADD R27, R27, 0x1, -R0 ;  /* 0x000000011b1bc824 */ /* 0x000fe400078e0a00 */
[----:B------:R-:W-:Y:S01]  /*4dc0*/  IMAD.HI.U32 R4, R8, R30, RZ ;  /* 0x0000001e08047227 */ /* 0x000fe200078e00ff */
[----:B------:R-:W-:-:S03]  /*4dd0*/  ISETP.GE.AND P1, PT, R32, RZ, PT ;  /* 0x000000ff2000720c */ /* 0x000fc60003f26270 */
[--C-:B------:R-:W-:Y:S01]  /*4de0*/  @!P2 IMAD.IADD R26, R26, 0x1, -R0.reuse ;  /* 0x000000011a1aa824 */ /* 0x100fe200078e0a00 */
[----:B------:R-:W-:Y:S01]  /*4df0*/  IABS R32, R40 ;  /* 0x0000002800207213 */ /* 0x000fe20000000000 */
[----:B------:R-:W-:Y:S02]  /*4e00*/  IMAD R29, R0, R5, R29 ;  /* 0x00000005001d7224 */ /* 0x000fe400078e021d */
[----:B------:R-:W-:Y:S01]  /*4e10*/  @!P5 IMAD.IADD R28, R28, 0x1, -R0 ;  /* 0x000000011c1cd824 */ /* 0x000fe200078e0a00 */
[----:B------:R-:W-:Y:S01]  /*4e20*/  ISETP.GT.U32.AND P5, PT, R0, R27, PT ;  /* 0x0000001b0000720c */ /* 0x000fe20003fa4070 */
[----:B------:R-:W-:Y:S02]  /*4e30*/  IMAD.MOV R4, RZ, RZ, -R4 ;  /* 0x000000ffff047224 */ /* 0x000fe400078e0a04 */
[----:B------:R-:W-:Y:S01]  /*4e40*/  IMAD.HI.U32 R2, R8, R31, RZ ;  /* 0x0000001f08027227 */ /* 0x000fe200078e00ff */
[----:B------:R-:W-:-:S03]  /*4e50*/  ISETP.GT.U32.AND P4, PT, R0, R26, PT ;  /* 0x0000001a0000720c */ /* 0x000fc60003f84070 */
        /* <DEDUP_REMOVED lines=8> */
[C---:B------:R-:W-:Y:S01]  /*4ee0*/  ISETP.GT.U32.AND P5, PT, R0.reuse, R31, PT ;  /* 0x0000001f0000720c */ /* 0x040fe20003fa4070 */
[----:B------:R-:W-:Y:S02]  /*4ef0*/  IMAD R32, R0, R4, R32 ;  /* 0x0000000400207224 */ /* 0x000fe400078e0220 */
[--C-:B------:R-:W-:Y:S01]  /*4f00*/  @!P4 IMAD.IADD R26, R26, 0x1, -R0.reuse ;  /* 0x000000011a1ac824 */ /* 0x100fe200078e0a00 */
[C---:B------:R-:W-:Y:S01]  /*4f10*/  ISETP.GT.U32.AND P4, PT, R0.reuse, R30, PT ;  /* 0x0000001e0000720c */ /* 0x040fe20003f84070 */
[----:B------:R-:W-:Y:S01]  /*4f20*/  @!P6 IMAD.IADD R29, R29, 0x1, -R0 ;  /* 0x000000011d1de824 */ /* 0x000fe200078e0a00 */
[----:B------:R-:W-:-:S02]  /*4f30*/  ISETP.GT.U32.AND P6, PT, R0, R32, PT ;  /* 0x000000200000720c */ /* 0x000fc40003fc4070 */
[----:B------:R-:W-:Y:S02]  /*4f40*/  IABS R2, R42 ;  /* 0x0000002a00027213 */ /* 0x000fe40000000000 */
[----:B------:R-:W-:-:S03]  /*4f50*/  IABS R33, R41 ;  /* 0x0000002900217213 */ /* 0x000fc60000000000 */
[----:B------:R-:W-:Y:S01]  /*4f60*/  @!P5 IMAD.IADD R31, R31, 0x1, -R0 ;  /* 0x000000011f1fd824 */ /* 0x000fe200078e0a00 */
[----:B------:R-:W-:-:S03]  /*4f70*/  ISETP.GE.AND P0, PT, R35, RZ, PT ;  /* 0x000000ff2300720c */ /* 0x000fc60003f06270 */
[--C-:B------:R-:W-:Y:S02]  /*4f80*/  @!P4 IMAD.IADD R30, R30, 0x1, -R0.reuse ;  /* 0x000000011e1ec824 */ /* 0x100fe400078e0a00 */
[----:B------:R-:W-:Y:S01]  /*4f90*/  @!P6 IMAD.IADD R32, R32, 0x1, -R0 ;  /* 0x000000012020e824 */ /* 0x000fe200078e0a00 */
[----:B------:R-:W-:Y:S01]  /*4fa0*/  ISETP.GT.U32.AND P6, PT, R0, R31, PT ;  /* 0x0000001f0000720c */ /* 0x000fe20003fc4070 */
[----:B------:R-:W-:Y:S01]  /*4fb0*/  IMAD.HI.U32 R4, R8, R2, RZ ;  /* 0x0000000208047227 */ /* 0x000fe200078e00ff */
[----:B------:R-:W-:-:S03]  /*4fc0*/  ISETP.GT.U32.AND P5, PT, R0, R30, PT ;  /* 0x0000001e0000720c */ /* 0x000fc60003fa4070 */
[----:B------:R-:W-:-:S04]  /*4fd0*/  IMAD.HI.U32 R5, R8, R33, RZ ;  /* 0x0000002108057227 */ /* 0x000fc800078e00ff */
[----:B------:R-:W-:Y:S02]  /*4fe0*/  IMAD.MOV R4, RZ, RZ, -R4 ;  /* 0x000000ffff047224 */ /* 0x000fe400078e0a04 */
[----:B------:R-:W-:Y:S02]  /*4ff0*/  IMAD.MOV R5, RZ, RZ, -R5 ;  /* 0x000000ffff057224 */ /* 0x000fe400078e0a05 */
[----:B------:R-:W-:Y:S01]  /*5000*/  IMAD R2, R0, R4, R2 ;  /* 0x0000000400027224 */ /* 0x000fe200078e0202 */
[----:B------:R-:W-:Y:S01]  /*5010*/  ISETP.GE.AND P2, PT, R36, RZ, PT ;  /* 0x000000ff2400720c */ /* 0x000fe20003f46270 */
[C---:B------:R-:W-:Y:S01]  /*5020*/  IMAD R33, R0.reuse, R5, R33 ;  /* 0x0000000500217224 */ /* 0x040fe200078e0221 */
[----:B------:R-:W-:Y:S01]  /*5030*/  IABS R5, R43 ;  /* 0x0000002b00057213 */ /* 0x000fe20000000000 */
[----:B------:R-:W-:Y:S01]  /*5040*/  @!P0 IMAD.MOV R27, RZ, RZ, -R27 ;  /* 0x000000ffff1b8224 */ /* 0x000fe200078e0a1b */
[----:B------:R-:W-:Y:S01]  /*5050*/  ISETP.GT.U32.AND P0, PT, R0, R32, PT ;  /* 0x000000200000720c */ /* 0x000fe20003f04070 */
[----:B------:R-:W-:Y:S01]  /*5060*/  @!P6 IMAD.IADD R31, R31, 0x1, -R0 ;  /* 0x000000011f1fe824 */ /* 0x000fe200078e0a00 */
[----:B------:R-:W-:-:S02]  /*5070*/  IABS R36, R44 ;  /* 0x0000002c00247213 */ /* 0x000fc40000000000 */
[----:B------:R-:W-:Y:S01]  /*5080*/  ISETP.GT.U32.AND P6, PT, R0, R2, PT ;  /* 0x000000020000720c */ /* 0x000fe20003fc4070 */
[----:B------:R-:W-:Y:S01]  /*5090*/  @!P5 IMAD.IADD R30, R30, 0x1, -R0 ;  /* 0x000000011e1ed824 */ /* 0x000fe200078e0a00 */
[----:B------:R-:W-:Y:S01]  /*50a0*/  ISETP.GE.AND P5, PT, R40, RZ, PT ;  /* 0x000000ff2800720c */ /* 0x000fe20003fa6270 */
[----:B------:R-:W-:Y:S01]  /*50b0*/  IMAD.MOV.U32 R35, RZ, RZ, R5 ;  /* 0x000000ffff237224 */ /* 0x000fe200078e0005 */
[----:B------:R-:W-:Y:S01]  /*50c0*/  ISETP.GE.AND P4, PT, R38, RZ, PT ;  /* 0x000000ff2600720c */ /* 0x000fe20003f86270 */
[----:B------:R-:W-:-:S04]  /*50d0*/  IMAD.HI.U32 R5, R8, R36, RZ ;  /* 0x0000002408057227 */ /* 0x000fc800078e00ff */
[----:B------:R-:W-:Y:S01]  /*50e0*/  IMAD.MOV R5, RZ, RZ, -R5 ;  /* 0x000000ffff057224 */ /* 0x000fe200078e0a05 */
[----:B------:R-:W-:Y:S01]  /*50f0*/  ISETP.GE.AND P3, PT, R34, RZ, PT ;  /* 0x000000ff2200720c */ /* 0x000fe20003f66270 */
[----:B------:R-:W-:Y:S01]  /*5100*/  @!P0 IMAD.IADD R32, R32, 0x1, -R0 ;  /* 0x0000000120208824 */ /* 0x000fe200078e0a00 */
[----:B------:R-:W-:Y:S01]  /*5110*/  IABS R4, R45 ;  /* 0x0000002d00047213 */ /* 0x000fe20000000000 */
[----:B------:R-:W-:Y:S02]  /*5120*/  IMAD R36, R0, R5, R36 ;  /* 0x0000000500247224 */ /* 0x000fe400078e0224 */
[----:B------:R-:W-:Y:S02]  /*5130*/  @!P6 IMAD.IADD R2, R2, 0x1, -R0 ;  /* 0x000000010202e824 */ /* 0x000fe400078e0a00 */
[----:B------:R-:W-:Y:S01]  /*5140*/  @!P5 IMAD.MOV R32, RZ, RZ, -R32 ;  /* 0x000000ffff20d224 */ /* 0x000fe200078e0a20 */
[C---:B------:R-:W-:Y:S01]  /*5150*/  ISETP.GT.U32.AND P5, PT, R0.reuse, R36, PT ;  /* 0x000000240000720c */ /* 0x040fe20003fa4070 */
[----:B------:R-:W-:Y:S01]  /*5160*/  @!P4 IMAD.MOV R30, RZ, RZ, -R30 ;  /* 0x000000ffff1ec224 */ /* 0x000fe200078e0a1e */
[----:B------:R-:W-:Y:S01]  /*5170*/  ISETP.GT.U32.AND P4, PT, R0, R2, PT ;  /* 0x000000020000720c */ /* 0x000fe20003f84070 */
[----:B------:R-:W-:-:S04]  /*5180*/  IMAD.HI.U32 R5, R8, R4, RZ ;  /* 0x0000000408057227 */ /* 0x000fc800078e00ff */
[----:B------:R-:W-:Y:S02]  /*5190*/  IMAD.MOV R5, RZ, RZ, -R5 ;  /* 0x000000ffff057224 */ /* 0x000fe400078e0a05 */
[----:B------:R-:W-:Y:S01]  /*51a0*/  @!P3 IMAD.MOV R26, RZ, RZ, -R26 ;  /* 0x000000ffff1ab224 */ /* 0x000fe200078e0a1a */
[C---:B------:R-:W-:Y:S01]  /*51b0*/  ISETP.GT.U32.AND P3, PT, R0.reuse, R29, PT ;  /* 0x0000001d0000720c */ /* 0x040fe20003f64070 */
[C---:B------:R-:W-:Y:S01]  /*51c0*/  IMAD R4, R0.reuse, R5, R4 ;  /* 0x0000000500047224 */ /* 0x040fe200078e0204 */
[----:B------:R-:W-:Y:S01]  /*51d0*/  IABS R5, R46 ;  /* 0x0000002e00057213 */ /* 0x000fe20000000000 */
[----:B------:R-:W-:Y:S01]  /*51e0*/  @!P1 IMAD.MOV R24, RZ, RZ, -R24 ;  /* 0x000000ffff189224 */ /* 0x000fe200078e0a18 */
[----:B------:R-:W-:Y:S01]  /*51f0*/  ISETP.GT.U32.AND P1, PT, R0, R28, PT ;  /* 0x0000001c0000720c */ /* 0x000fe20003f24070 */
[--C-:B------:R-:W-:Y:S02]  /*5200*/  @!P5 IMAD.IADD R36, R36, 0x1, -R0.reuse ;  /* 0x000000012424d824 */ /* 0x100fe400078e0a00 */
[----:B------:R-:W-:-:S02]  /*5210*/  @!P4 IMAD.IADD R2, R2, 0x1, -R0 ;  /* 0x000000010202c824 */ /* 0x000fc400078e0a00 */
[----:B------:R-:W-:Y:S01]  /*5220*/  IMAD.MOV.U32 R38, RZ, RZ, R5 ;  /* 0x000000ffff267224 */ /* 0x000fe200078e0005 */
[----:B------:R-:W-:Y:S01]  /*5230*/  ISETP.GT.U32.AND P5, PT, R0, R36, PT ;  /* 0x000000240000720c */ /* 0x000fe20003fa4070 */
[----:B------:R-:W-:Y:S02]  /*5240*/  IMAD.MOV.U32 R34, RZ, RZ, R2 ;  /* 0x000000ffff227224 */ /* 0x000fe400078e0002 */
[----:B------:R-:W-:-:S04]  /*5250*/  IMAD.HI.U32 R6, R8, R35, RZ ;  /* 0x0000002308067227 */ /* 0x000fc800078e00ff */
[----:B------:R-:W-:Y:S01]  /*5260*/  IMAD.HI.U32 R2, R8, R38, RZ ;  /* 0x0000002608027227 */ /* 0x000fe200078e00ff */
[----:B------:R-:W-:-:S03]  /*5270*/  ISETP.GT.U32.AND P4, PT, R0, R4, PT ;  /* 0x000000040000720c */ /* 0x000fc60003f84070 */
[----:B------:R-:W-:Y:S01]  /*5280*/  @!P3 IMAD.IADD R29, R29, 0x1, -R0 ;  /* 0x000000011d1db824 */ /* 0x000fe200078e0a00 */
[----:B------:R-:W-:Y:S01]  /*5290*/  ISETP.GT.U32.AND P3, PT, R0, R33, PT ;  /* 0x000000210000720c */ /* 0x000fe20003f64070 */
[----:B------:R-:W-:Y:S02]  /*52a0*/  IMAD.MOV R6, RZ, RZ, -R6 ;  /* 0x000000ffff067224 */ /* 0x000fe400078e0a06 */
[----:B------:R-:W-:Y:S02]  /*52b0*/  IMAD.MOV R2, RZ, RZ, -R2 ;  /* 0x000000ffff027224 */ /* 0x000fe400078e0a02 */
[----:B------:R-:W-:Y:S01]  /*52c0*/  @!P1 IMAD.IADD R28, R28, 0x1, -R0 ;  /* 0x000000011c1c9824 */ /* 0x000fe200078e0a00 */
[----:B------:R-:W-:Y:S01]  /*52d0*/  ISETP.GE.AND P1, PT, R37, RZ, PT ;  /* 0x000000ff2500720c */ /* 0x000fe20003f26270 */
[C---:B------:R-:W-:Y:S01]  /*52e0*/  IMAD R35, R0.reuse, R6, R35 ;  /* 0x0000000600237224 */ /* 0x040fe200078e0223 */
[----:B------:R-:W-:Y:S01]  /*52f0*/  IABS R6, R56 ;  /* 0x0000003800067213 */ /* 0x000fe20000000000 */
[----:B------:R-:W-:-:S02]  /*5300*/  IMAD R38, R0, R2, R38 ;  /* 0x0000000200267224 */ /* 0x000fc400078e0226 */
[----:B------:R-:W-:Y:S02]  /*5310*/  @!P5 IMAD.IADD R36, R36, 0x1, -R0 ;  /* 0x000000012424d824 */ /* 0x000fe400078e0a00 */
[----:B------:R-:W-:Y:S01]  /*5320*/  IMAD.HI.U32 R9, R8, R6, RZ ;  /* 0x0000000608097227 */ /* 0x000fe200078e00ff */
[----:B------:R-:W-:-:S03]  /*5330*/  ISETP.GT.U32.AND P5, PT, R0, R38, PT ;  /* 0x000000260000720c */ /* 0x000fc60003fa4070 */
[--C-:B------:R-:W-:Y:S02]  /*5340*/  @!P3 IMAD.IADD R33, R33, 0x1, -R0.reuse ;  /* 0x000000012121b824 */ /* 0x100fe400078e0a00 */
[----:B------:R-:W-:Y:S02]  /*5350*/  @!P4 IMAD.IADD R4, R4, 0x1, -R0 ;  /* 0x000000010404c824 */ /* 0x000fe400078e0a00 */
[----:B------:R-:W-:Y:S01]  /*5360*/  IMAD.MOV R9, RZ, RZ, -R9 ;  /* 0x000000ffff097224 */ /* 0x000fe200078e0a09 */
[C---:B------:R-:W-:Y:S01]  /*5370*/  ISETP.GT.U32.AND P6, PT, R0.reuse, R35, PT ;  /* 0x000000230000720c */ /* 0x040fe20003fc4070 */
[----:B------:R-:W-:Y:S01]  /*5380*/  @!P1 IMAD.MOV R29, RZ, RZ, -R29 ;  /* 0x000000ffff1d9224 */ /* 0x000fe200078e0a1d */
[C---:B------:R-:W-:Y:S01]  /*5390*/  ISETP.GT.U32.AND P1, PT, R0.reuse, R33, PT ;  /* 0x000000210000720c */ /* 0x040fe20003f24070 */
[C---:B------:R-:W-:Y:S01]  /*53a0*/  IMAD R6, R0.reuse, R9, R6 ;  /* 0x0000000900067224 */ /* 0x040fe200078e0206 */
[----:B------:R-:W-:Y:S01]  /*53b0*/  ISETP.GT.U32.AND P4, PT, R0, R4, PT ;  /* 0x000000040000720c */ /* 0x000fe20003f84070 */
[----:B------:R-:W-:Y:S01]  /*53c0*/  @!P5 IMAD.IADD R38, R38, 0x1, -R0 ;  /* 0x000000012626d824 */ /* 0x000fe200078e0a00 */
[----:B------:R-:W-:-:S02]  /*53d0*/  ISETP.GE.AND P0, PT, R41, RZ, PT ;  /* 0x000000ff2900720c */ /* 0x000fc40003f06270 */
[----:B------:R-:W-:-:S05]  /*53e0*/  ISETP.GT.U32.AND P5, PT, R0, R6, PT ;  /* 0x000000060000720c */ /* 0x000fca0003fa4070 */
[--C-:B------:R-:W-:Y:S02]  /*53f0*/  @!P6 IMAD.IADD R35, R35, 0x1, -R0.reuse ;  /* 0x000000012323e824 */ /* 0x100fe400078e0a00 */
[--C-:B------:R-:W-:Y:S02]  /*5400*/  @!P1 IMAD.IADD R33, R33, 0x1, -R0.reuse ;  /* 0x0000000121219824 */ /* 0x100fe400078e0a00 */
[----:B------:R-:W-:Y:S02]  /*5410*/  @!P4 IMAD.IADD R4, R4, 0x1, -R0 ;  /* 0x000000010404c824 */ /* 0x000fe400078e0a00 */
[----:B------:R-:W-:Y:S01]  /*5420*/  @!P0 IMAD.MOV R33, RZ, RZ, -R33 ;  /* 0x000000ffff218224 */ /* 0x000fe200078e0a21 */
[----:B------:R-:W-:Y:S01]  /*5430*/  ISETP.GT.U32.AND P0, PT, R0, R35, PT ;  /* 0x000000230000720c */ /* 0x000fe20003f04070 */
[----:B------:R-:W-:Y:S01]  /*5440*/  IMAD.MOV.U32 R37, RZ, RZ, R4 ;  /* 0x000000ffff257224 */ /* 0x000fe200078e0004 */
[----:B----4-:R-:W-:Y:S01]  /*5450*/  IABS R4, R60 ;  /* 0x0000003c00047213 */ /* 0x010fe20000000000 */
[----:B------:R-:W-:-:S04]  /*5460*/  @!P5 IMAD.IADD R6, R6, 0x1, -R0 ;  /* 0x000000010606d824 */ /* 0x000fc800078e0a00 */
[----:B------:R-:W-:Y:S01]  /*5470*/  IMAD.HI.U32 R11, R8, R4, RZ ;  /* 0x00000004080b7227 */ /* 0x000fe200078e00ff */
[----:B------:R-:W-:Y:S02]  /*5480*/  ISETP.GT.U32.AND P5, PT, R0, R6, PT ;  /* 0x000000060000720c */ /* 0x000fe40003fa4070 */
[----:B------:R-:W-:Y:S01]  /*5490*/  IABS R5, R57 ;  /* 0x0000003900057213 */ /* 0x000fe20000000000 */
[----:B------:R-:W-:Y:S02]  /*54a0*/  IMAD.MOV R40, RZ, RZ, -R11 ;  /* 0x000000ffff287224 */ /* 0x000fe400078e0a0b */
[----:B------:R-:W-:Y:S01]  /*54b0*/  @!P0 IMAD.IADD R35, R35, 0x1, -R0 ;  /* 0x0000000123238824 */ /* 0x000fe200078e0a00 */
[----:B------:R-:W-:Y:S01]  /*54c0*/  ISETP.GE.AND P0, PT, R56, RZ, PT ;  /* 0x000000ff3800720c */ /* 0x000fe20003f06270 */
[----:B------:R-:W-:Y:S02]  /*54d0*/  IMAD R4, R0, R40, R4 ;  /* 0x0000002800047224 */ /* 0x000fe400078e0204 */
[----:B------:R-:W-:Y:S01]  /*54e0*/  IMAD.HI.U32 R2, R8, R5, RZ ;  /* 0x0000000508027227 */ /* 0x000fe200078e00ff */
[----:B------:R-:W-:Y:S03]  /*54f0*/  STL [R1+0x3854], R61 ;  /* 0x0038543d01007387 */ /* 0x000fe60000100800 */
[----:B------:R-:W-:Y:S01]  /*5500*/  @!P2 IMAD.MOV R28, RZ, RZ, -R28 ;  /* 0x000000ffff1ca224 */ /* 0x000fe200078e0a1c */
[----:B------:R-:W-:Y:S01]  /*5510*/  ISETP.GE.AND P2, PT, R39, RZ, PT ;  /* 0x000000ff2700720c */ /* 0x000fe20003f46270 */
[----:B------:R-:W-:Y:S01]  /*5520*/  STL [R1+0x3858], R13 ;  /* 0x0038580d01007387 */ /* 0x000fe20000100800 */
[----:B------:R-:W-:Y:S01]  /*5530*/  @!P5 IMAD.IADD R6, R6, 0x1, -R0 ;  /* 0x000000010606d824 */ /* 0x000fe200078e0a00 */
[----:B------:R-:W-:Y:S01]  /*5540*/  IABS R10, R58 ;  /* 0x0000003a000a7213 */ /* 0x000fe20000000000 */
[----:B------:R-:W-:Y:S01]  /*5550*/  IMAD.MOV R2, RZ, RZ, -R2 ;  /* 0x000000ffff027224 */ /* 0x000fe200078e0a02 */
[----:B------:R-:W-:Y:S01]  /*5560*/  STL [R1+0x385c], R14 ;  /* 0x00385c0e01007387 */ /* 0x000fe20000100800 */
[----:B------:R-:W-:-:S03]  /*5570*/  ISETP.GT.U32.AND P5, PT, R0, R4, PT ;  /* 0x000000040000720c */ /* 0x000fc60003fa4070 */
[----:B------:R-:W-:Y:S01]  /*5580*/  STL [R1+0x3860], R15 ;  /* 0x0038600f01007387 */ /* 0x000fe20000100800 */
[----:B------:R-:W-:-:S03]  /*5590*/  IMAD R5, R0, R2, R5 ;  /* 0x0000000200057224 */ /* 0x000fc600078e0205 */
[----:B------:R-:W-:Y:S01]  /*55a0*/  STL [R1+0x3864], R16 ;  /* 0x0038641001007387 */ /* 0x000fe20000100800 */
[----:B------:R-:W-:-:S03]  /*55b0*/  IMAD.MOV.U32 R12, RZ, RZ, R6 ;  /* 0x000000ffff0c7224 */ /* 0x000fc600078e0006 */
[----:B------:R-:W-:Y:S01]  /*55c0*/  STL [R1+0x3868], R17 ;  /* 0x0038681101007387 */ /* 0x000fe20000100800 */
[----:B------:R-:W-:-:S03]  /*55d0*/  IMAD.HI.U32 R2, R8, R10, RZ ;  /* 0x0000000a08027227 */ /* 0x000fc600078e00ff */
[----:B------:R-:W-:Y:S01]  /*55e0*/  STL [R1+0x386c], R18 ;  /* 0x00386c1201007387 */ /* 0x000fe20000100800 */
[----:B------:R-:W-:-:S03]  /*55f0*/  @!P0 IMAD.MOV R12, RZ, RZ, -R12 ;  /* 0x000000ffff0c8224 */ /* 0x000fc600078e0a0c */
[----:B------:R-:W-:Y:S01]  /*5600*/  STL [R1+0x3870], R19 ;  /* 0x0038701301007387 */ /* 0x000fe20000100800 */
[----:B------:R-:W-:-:S03]  /*5610*/  IMAD.MOV R2, RZ, RZ, -R2 ;  /* 0x000000ffff027224 */ /* 0x000fc600078e0a02 */
[----:B------:R-:W-:Y:S04]  /*5620*/  STL [R1+0x3878], R20 ;  /* 0x0038781401007387 */ /* 0x000fe80000100800 */
[----:B------:R-:W-:Y:S01]  /*5630*/  STL [R1+0x3880], R21 ;  /* 0x0038801501007387 */ /* 0x000fe20000100800 */
[----:B------:R-:W-:-:S03]  /*5640*/  @!P2 IMAD.MOV R31, RZ, RZ, -R31 ;  /* 0x000000ffff1fa224 */ /* 0x000fc600078e0a1f */
[----:B------:R-:W-:Y:S01]  /*5650*/  STL [R1+0x3884], R22 ;  /* 0x0038841601007387 */ /* 0x000fe20000100800 */
[----:B------:R-:W-:-:S03]  /*5660*/  ISETP.GE.AND P2, PT, R43, RZ, PT ;  /* 0x000000ff2b00720c */ /* 0x000fc60003f46270 */
[----:B------:R-:W-:Y:S01]  /*5670*/  STL [R1+0x3888], R23 ;  /* 0x0038881701007387 */ /* 0x000fe20000100800 */
[----:B------:R-:W-:-:S03]  /*5680*/  IMAD R10, R0, R2, R10 ;  /* 0x00000002000a7224 */ /* 0x000fc600078e020a */
[----:B------:R-:W-:Y:S01]  /*5690*/  STL [R1+0x388c], R24 ;  /* 0x00388c1801007387 */ /* 0x000fe20000100800 */
[----:B------:R-:W-:-:S03]  /*56a0*/  @!P5 IMAD.IADD R4, R4, 0x1, -R0 ;  /* 0x000000010404d824 */ /* 0x000fc600078e0a00 */
[----:B------:R-:W-:Y:S01]  /*56b0*/  STL [R1+0x3890], R25 ;  /* 0x0038901901007387 */ /* 0x000fe20000100800 */
[----:B--2---:R-:W-:-:S03]  /*56c0*/  IABS R2, R54 ;  /* 0x0000003600027213 */ /* 0x004fc60000000000 */
[----:B------:R-:W-:Y:S01]  /*56d0*/  STL [R1+0x3894], R26 ;  /* 0x0038941a01007387 */ /* 0x000fe20000100800 */
[----:B------:R-:W-:-:S03]  /*56e0*/  ISETP.GE.AND P5, PT, R54, RZ, PT ;  /* 0x000000ff3600720c */ /* 0x000fc60003fa6270 */
[----:B------:R0:W-:Y:S01]  /*56f0*/  STL [R1+0x54], R12 ;  /* 0x0000540c01007387 */ /* 0x0001e20000100800 */
[----:B------:R-:W-:-:S03]  /*5700*/  ISETP.GE.AND P3, PT, R42, RZ, PT ;  /* 0x000000ff2a00720c */ /* 0x000fc60003f66270 */
[----:B------:R-:W2:Y:S04]  /*5710*/  LDL.LU R55, [R1+0x38] ;  /* 0x0000380001377983 */ /* 0x000ea80000300800 */
[----:B------:R-:W4:Y:S01]  /*5720*/  LDL.LU R54, [R1+0x3c] ;  /* 0x00003c0001367983 */ /* 0x000f220000300800 */
[----:B------:R-:W-:Y:S01]  /*5730*/  ISETP.GE.AND P6, PT, R45, RZ, PT ;  /* 0x000000ff2d00720c */ /* 0x000fe20003fc6270 */
[----:B------:R-:W-:Y:S01]  /*5740*/  @!P2 IMAD.MOV R35, RZ, RZ, -R35 ;  /* 0x000000ffff23a224 */ /* 0x000fe200078e0a23 */
[----:B---3--:R-:W-:Y:S02]  /*5750*/  IABS R7, R59 ;  /* 0x0000003b00077213 */ /* 0x008fe40000000000 */
[----:B------:R-:W-:Y:S01]  /*5760*/  ISETP.GT.U32.AND P2, PT, R0, R38, PT ;  /* 0x000000260000720c */ /* 0x000fe20003f44070 */
[----:B------:R-:W-:Y:S01]  /*5770*/  @!P3 IMAD.MOV R34, RZ, RZ, -R34 ;  /* 0x000000ffff22b224 */ /* 0x000fe200078e0a22 */
[----:B------:R-:W-:Y:S01]  /*5780*/  ISETP.GE.AND P3, PT, R46, RZ, PT ;  /* 0x000000ff2e00720c */ /* 0x000fe20003f66270 */
[----:B------:R-:W-:-:S04]  /*5790*/  IMAD.HI.U32 R9, R8, R7, RZ ;  /* 0x0000000708097227 */ /* 0x000fc800078e00ff */
[----:B------:R-:W-:Y:S02]  /*57a0*/  IMAD.MOV R9, RZ, RZ, -R9 ;  /* 0x000000ffff097224 */ /* 0x000fe400078e0a09 */
[----:B------:R-:W-:Y:S01]  /*57b0*/  @!P6 IMAD.MOV R37, RZ, RZ, -R37 ;  /* 0x000000ffff25e224 */ /* 0x000fe200078e0a25 */
[C---:B------:R-:W-:Y:S01]  /*57c0*/  ISETP.GT.U32.AND P6, PT, R0.reuse, R5, PT ;  /* 0x000000050000720c */ /* 0x040fe20003fc4070 */
[----:B------:R-:W-:Y:S02]  /*57d0*/  IMAD R7, R0, R9, R7 ;  /* 0x0000000900077224 */ /* 0x000fe400078e0207 */
[----:B------:R-:W-:Y:S01]  /*57e0*/  @!P2 IMAD.IADD R38, R38, 0x1, -R0 ;  /* 0x000000012626a824 */ /* 0x000fe200078e0a00 */
[----:B------:R-:W-:-:S03]  /*57f0*/  ISETP.GT.U32.AND P2, PT, R0, R10, PT ;  /* 0x0000000a0000720c */ /* 0x000fc60003f44070 */
[----:B------:R-:W-:Y:S01]  /*5800*/  @!P3 IMAD.MOV R38, RZ, RZ, -R38 ;  /* 0x000000ffff26b224 */ /* 0x000fe200078e0a26 */
[----:B------:R-:W-:-:S05]  /*5810*/  ISETP.GT.U32.AND P3, PT, R0, R7, PT ;  /* 0x000000070000720c */ /* 0x000fca0003f64070 */
[----:B------:R-:W-:Y:S01]  /*5820*/  @!P6 IMAD.IADD R5, R5, 0x1, -R0 ;  /* 0x000000010505e824 */ /* 0x000fe200078e0a00 */
[----:B------:R-:W-:-:S03]  /*5830*/  ISETP.GE.AND P1, PT, R44, RZ, PT ;  /* 0x000000ff2c00720c */ /* 0x000fc60003f26270 */
[----:B------:R-:W-:Y:S01]  /*5840*/  @!P2 IMAD.IADD R10, R10, 0x1, -R0 ;  /* 0x000000010a0aa824 */ /* 0x000fe200078e0a00 */
[----:B------:R-:W-:-:S03]  /*5850*/  ISETP.GT.U32.AND P6, PT, R0, R5, PT ;  /* 0x000000050000720c */ /* 0x000fc60003fc4070 */
[----:B------:R-:W-:Y:S01]  /*5860*/  @!P3 IMAD.IADD R7, R7, 0x1, -R0 ;  /* 0x000000010707b824 */ /* 0x000fe200078e0a00 */
[C---:B------:R-:W-:Y:S02]  /*5870*/  ISETP.GT.U32.AND P2, PT, R0.reuse, R10, PT ;  /* 0x0000000a0000720c */ /* 0x040fe40003f44070 */
[----:B------:R-:W-:Y:S02]  /*5880*/  ISETP.GE.AND P4, PT, R57, RZ, PT ;  /* 0x000000ff3900720c */ /* 0x000fe40003f86270 */
[----:B------:R-:W-:Y:S01]  /*5890*/  ISETP.GT.U32.AND P3, PT, R0, R7, PT ;  /* 0x000000070000720c */ /* 0x000fe20003f64070 */
[----:B------:R-:W-:Y:S01]  /*58a0*/  @!P1 IMAD.MOV R36, RZ, RZ, -R36 ;  /* 0x000000ffff249224 */ /* 0x000fe200078e0a24 */
[----:B------:R-:W-:-:S03]  /*58b0*/  ISETP.GE.AND P1, PT, R58, RZ, PT ;  /* 0x000000ff3a00720c */ /* 0x000fc60003f26270 */
[----:B------:R-:W-:Y:S01]  /*58c0*/  @!P6 IMAD.IADD R5, R5, 0x1, -R0 ;  /* 0x000000010505e824 */ /* 0x000fe200078e0a00 */
[----:B------:R-:W-:-:S03]  /*58d0*/  ISETP.GE.AND P0, PT, R59, RZ, PT ;  /* 0x000000ff3b00720c */ /* 0x000fc60003f06270 */
[----:B0-----:R-:W-:Y:S02]  /*58e0*/  IMAD.MOV.U32 R12, RZ, RZ, R5 ;  /* 0x000000ffff0c7224 */ /* 0x001fe400078e0005 */
[----:B------:R-:W-:Y:S02]  /*58f0*/  @!P2 IMAD.IADD R10, R10, 0x1, -R0 ;  /* 0x000000010a0aa824 */ /* 0x000fe400078e0a00 */
[----:B------:R-:W-:Y:S02]  /*5900*/  @!P4 IMAD.MOV R12, RZ, RZ, -R12 ;  /* 0x000000ffff0cc224 */ /* 0x000fe400078e0a0c */
[----:B------:R-:W-:Y:S02]  /*5910*/  @!P3 IMAD.IADD R7, R7, 0x1, -R0 ;  /* 0x000000010707b824 */ /* 0x000fe400078e0a00 */
[----:B------:R-:W-:Y:S01]  /*5920*/  IMAD.MOV.U32 R13, RZ, RZ, R10 ;  /* 0x000000ffff0d7224 */ /* 0x000fe200078e000a */
[----:B------:R0:W-:Y:S03]  /*5930*/  STL [R1+0x78], R12 ;  /* 0x0000780c01007387 */ /* 0x0001e60000100800 */
[----:B------:R-:W-:Y:S01]  /*5940*/  @!P1 IMAD.MOV R13, RZ, RZ, -R13 ;  /* 0x000000ffff0d9224 */ /* 0x000fe200078e0a0d */
[----:B-----5:R-:W-:-:S02]  /*5950*/  IABS R9, R53 ;  /* 0x0000003500097213 */ /* 0x020fc40000000000 */
[----:B------:R-:W-:Y:S02]  /*5960*/  ISETP.GE.AND P1, PT, R53, RZ, PT ;  /* 0x000000ff3500720c */ /* 0x000fe40003f26270 */
[----:B------:R-:W3:Y:S01]  /*5970*/  LDL.LU R53, [R1+0x40] ;  /* 0x0000400001357983 */ /* 0x000ee20000300800 */
[----:B0-----:R-:W-:Y:S01]  /*5980*/  IMAD.MOV.U32 R12, RZ, RZ, R7 ;  /* 0x000000ffff0c7224 */ /* 0x001fe200078e0007 */
[----:B------:R-:W-:Y:S02]  /*5990*/  IABS R6, R3 ;  /* 0x0000000300067213 */ /* 0x000fe40000000000 */
[----:B------:R0:W-:Y:S01]  /*59a0*/  STL [R1+0x7c], R13 ;  /* 0x00007c0d01007387 */ /* 0x0001e20000100800 */
[----:B------:R-:W-:Y:S01]  /*59b0*/  @!P0 IMAD.MOV R12, RZ, RZ, -R12 ;  /* 0x000000ffff0c8224 */ /* 0x000fe200078e0a0c */
[----:B------:R-:W-:Y:S02]  /*59c0*/  ISETP.GE.AND P0, PT, R3, RZ, PT ;  /* 0x000000ff0300720c */ /* 0x000fe40003f06270 */
[----:B------:R-:W5:Y:S01]  /*59d0*/  LDL.LU R3, [R1+0x44] ;  /* 0x0000440001037983 */ /* 0x000f620000300800 */
[----:B------:R-:W-:-:S03]  /*59e0*/  IMAD.HI.U32 R39, R8, R2, RZ ;  /* 0x0000000208277227 */ /* 0x000fc600078e00ff */
[----:B------:R-:W3:Y:S01]  /*59f0*/  LDL.LU R47, [R1+0x48] ;  /* 0x00004800012f7983 */ /* 0x000ee20000300800 */
[----:B------:R-:W-:-:S04]  /*5a00*/  IMAD.MOV R11, RZ, RZ, -R39 ;  /* 0x000000ffff0b7224 */ /* 0x000fc800078e0a27 */
[----:B------:R-:W-:-:S05]  /*5a10*/  IMAD R2, R0, R11, R2 ;  /* 0x0000000b00027224 */ /* 0x000fca00078e0202 */
[----:B------:R-:W-:Y:S01]  /*5a20*/  ISETP.GT.U32.AND P6, PT, R0, R2, PT ;  /* 0x000000020000720c */ /* 0x000fe20003fc4070 */
[----:B------:R1:W-:Y:S04]  /*5a30*/  STL [R1+0x80], R12 ;  /* 0x0000800c01007387 */ /* 0x0003e80000100800 */
[----:B------:R-:W3:Y:S08]  /*5a40*/  LDL.LU R51, [R1+0x4c] ;  /* 0x00004c0001337983 */ /* 0x000ef00000300800 */
[----:B------:R-:W-:Y:S01]  /*5a50*/  @!P6 IMAD.IADD R2, R2, 0x1, -R0 ;  /* 0x000000010202e824 */ /* 0x000fe200078e0a00 */
[----:B------:R-:W-:Y:S01]  /*5a60*/  ISETP.GT.U32.AND P4, PT, R0, R4, PT ;  /* 0x000000040000720c */ /* 0x000fe20003f84070 */
[----:B------:R-:W-:-:S03]  /*5a70*/  IMAD.HI.U32 R11, R8, R9, RZ ;  /* 0x00000009080b7227 */ /* 0x000fc600078e00ff */
[----:B------:R-:W-:Y:S01]  /*5a80*/  ISETP.GT.U32.AND P6, PT, R0, R2, PT ;  /* 0x000000020000720c */ /* 0x000fe20003fc4070 */
[----:B------:R-:W-:Y:S01]  /*5a90*/  IMAD.MOV R11, RZ, RZ, -R11 ;  /* 0x000000ffff0b7224 */ /* 0x000fe200078e0a0b */
[----:B------:R-:W-:-:S03]  /*5aa0*/  ISETP.GE.AND P2, PT, R60, RZ, PT ;  /* 0x000000ff3c00720c */ /* 0x000fc60003f46270 */
[----:B------:R-:W-:Y:S02]  /*5ab0*/  IMAD R9, R0, R11, R9 ;  /* 0x0000000b00097224 */ /* 0x000fe400078e0209 */
[----:B------:R-:W-:-:S06]  /*5ac0*/  IMAD.HI.U32 R11, R8, R6, RZ ;  /* 0x00000006080b7227 */ /* 0x000fcc00078e00ff */
[--C-:B------:R-:W-:Y:S02]  /*5ad0*/  @!P6 IMAD.IADD R2, R2, 0x1, -R0.reuse ;  /* 0x000000010202e824 */ /* 0x100fe400078e0a00 */
[----:B------:R-:W-:Y:S02]  /*5ae0*/  IMAD.MOV R10, RZ, RZ, -R11 ;  /* 0x000000ffff0a7224 */ /* 0x000fe400078e0a0b */
[----:B------:R-:W-:Y:S01]  /*5af0*/  @!P4 IMAD.IADD R4, R4, 0x1, -R0 ;  /* 0x000000010404c824 */ /* 0x000fe200078e0a00 */
[----:B------:R-:W-:Y:S01]  /*5b00*/  ISETP.GT.U32.AND P3, PT, R0, R9, PT ;  /* 0x000000090000720c */ /* 0x000fe20003f64070 */
[----:B------:R-:W-:Y:S02]  /*5b10*/  IMAD.MOV.U32 R11, RZ, RZ, R2 ;  /* 0x000000ffff0b7224 */ /* 0x000fe400078e0002 */
[----:B------:R-:W-:Y:S02]  /*5b20*/  @!P2 IMAD.MOV R4, RZ, RZ, -R4 ;  /* 0x000000ffff04a224 */ /* 0x000fe400078e0a04 */
[----:B------:R-:W-:-:S03]  /*5b30*/  @!P5 IMAD.MOV R11, RZ, RZ, -R11 ;  /* 0x000000ffff0bd224 */ /* 0x000fc600078e0a0b */
[----:B------:R3:W-:Y:S04]  /*5b40*/  STL [R1+0x84], R4 ;  /* 0x0000840401007387 */ /* 0x0007e80000100800 */
[----:B------:R3:W-:Y:S01]  /*5b50*/  STL [R1+0x8c], R11 ;  /* 0x00008c0b01007387 */ /* 0x0007e20000100800 */
[----:B------:R-:W-:Y:S01]  /*5b60*/  @!P3 IMAD.IADD R9, R9, 0x1, -R0 ;  /* 0x000000010909b824 */ /* 0x000fe200078e0a00 */
[----:B------:R-:W-:Y:S01]  /*5b70*/  IABS R5, R50 ;  /* 0x0000003200057213 */ /* 0x000fe20000000000 */
[----:B------:R-:W-:-:S03]  /*5b80*/  IMAD R6, R0, R10, R6 ;  /* 0x0000000a00067224 */ /* 0x000fc600078e0206 */
[----:B------:R-:W-:Y:S01]  /*5b90*/  ISETP.GT.U32.AND P3, PT, R0, R9, PT ;  /* 0x000000090000720c */ /* 0x000fe20003f64070 */
[----:B------:R-:W-:-:S04]  /*5ba0*/  IMAD.HI.U32 R10, R8, R5, RZ ;  /* 0x00000005080a7227 */ /* 0x000fc800078e00ff */
[----:B------:R-:W-:-:S04]  /*5bb0*/  IMAD.MOV R10, RZ, RZ, -R10 ;  /* 0x000000ffff0a7224 */ /* 0x000fc800078e0a0a */
[C---:B------:R-:W-:Y:S01]  /*5bc0*/  IMAD R2, R0.reuse, R10, R5 ;  /* 0x0000000a00027224 */ /* 0x040fe200078e0205 */
[----:B------:R-:W-:-:S03]  /*5bd0*/  ISETP.GT.U32.AND P6, PT, R0, R6, PT ;  /* 0x000000060000720c */ /* 0x000fc60003fc4070 */
[----:B------:R-:W-:Y:S01]  /*5be0*/  @!P3 IMAD.IADD R9, R9, 0x1, -R0 ;  /* 0x000000010909b824 */ /* 0x000fe200078e0a00 */
[----:B------:R-:W-:Y:S02]  /*5bf0*/  ISETP.GT.U32.AND P3, PT, R0, R2, PT ;  /* 0x000000020000720c */ /* 0x000fe40003f64070 */
[----:B------:R-:W-:-:S07]  /*5c00*/  ISETP.GE.AND P4, PT, R50, RZ, PT ;  /* 0x000000ff3200720c */ /* 0x000fce0003f86270 */
[----:B------:R-:W-:-:S04]  /*5c10*/  @!P6 IMAD.IADD R6, R6, 0x1, -R0 ;  /* 0x000000010606e824 */ /* 0x000fc800078e0a00 */
[----:B------:R-:W-:Y:S01]  /*5c20*/  @!P3 IMAD.IADD R2, R2, 0x1, -R0 ;  /* 0x000000010202b824 */ /* 0x000fe200078e0a00 */
[----:B------:R-:W-:-:S04]  /*5c30*/  ISETP.GT.U32.AND P6, PT, R0, R6, PT ;  /* 0x000000060000720c */ /* 0x000fc80003fc4070 */
[----:B------:R-:W-:Y:S01]  /*5c40*/  ISETP.GT.U32.AND P3, PT, R0, R2, PT ;  /* 0x000000020000720c */ /* 0x000fe20003f64070 */
[----:B------:R-:W-:-:S08]  /*5c50*/  IMAD.MOV.U32 R14, RZ, RZ, R9 ;  /* 0x000000ffff0e7224 */ /* 0x000fd000078e0009 */
[----:B------:R-:W-:-:S04]  /*5c60*/  @!P6 IMAD.IADD R6, R6, 0x1, -R0 ;  /* 0x000000010606e824 */ /* 0x000fc800078e0a00 */
[----:B------:R-:W-:Y:S02]  /*5c70*/  @!P3 IMAD.IADD R2, R2, 0x1, -R0 ;  /* 0x000000010202b824 */ /* 0x000fe400078e0a00 */
[----:B0-----:R-:W-:Y:S02]  /*5c80*/  IMAD.MOV.U32 R13, RZ, RZ, R6 ;  /* 0x000000ffff0d7224 */ /* 0x001fe400078e0006 */
[----:B-1----:R-:W-:Y:S02]  /*5c90*/  IMAD.MOV.U32 R12, RZ, RZ, R2 ;  /* 0x000000ffff0c7224 */ /* 0x002fe400078e0002 */
[----:B------:R-:W-:Y:S02]  /*5ca0*/  @!P1 IMAD.MOV R14, RZ, RZ, -R14 ;  /* 0x000000ffff0e9224 */ /* 0x000fe400078e0a0e */
[----:B------:R-:W-:Y:S02]  /*5cb0*/  @!P0 IMAD.MOV R13, RZ, RZ, -R13 ;  /* 0x000000ffff0d8224 */ /* 0x000fe400078e0a0d */
[----:B------:R-:W-:Y:S01]  /*5cc0*/  @!P4 IMAD.MOV R12, RZ, RZ, -R12 ;  /* 0x000000ffff0cc224 */ /* 0x000fe200078e0a0c */
[----:B----4-:R-:W-:-:S02]  /*5cd0*/  ISETP.GE.AND P5, PT, R54, RZ, PT ;  /* 0x000000ff3600720c */ /* 0x010fc40003fa6270 */
[----:B------:R-:W-:Y:S02]  /*5ce0*/  IABS R40, R54 ;  /* 0x0000003600287213 */ /* 0x000fe40000000000 */
[----:B------:R-:W4:Y:S04]  /*5cf0*/  LDL.LU R54, [R1+0x50] ;  /* 0x0000500001367983 */ /* 0x000f280000300800 */
[----:B------:R-:W4:Y:S01]  /*5d00*/  LDL.LU R50, [R1+0x88] ;  /* 0x0000880001327983 */ /* 0x000f220000300800 */
[----:B------:R-:W-:-:S04]  /*5d10*/  IMAD.HI.U32 R43, R8, R40, RZ ;  /* 0x00000028082b7227 */ /* 0x000fc800078e00ff */
[----:B------:R-:W-:-:S04]  /*5d20*/  IMAD.MOV R43, RZ, RZ, -R43 ;  /* 0x000000ffff2b7224 */ /* 0x000fc800078e0a2b */
[----:B------:R-:W-:-:S05]  /*5d30*/  IMAD R40, R0, R43, R40 ;  /* 0x0000002b00287224 */ /* 0x000fca00078e0228 */
[----:B------:R-:W-:Y:S02]  /*5d40*/  ISETP.GT.U32.AND P3, PT, R0, R40, PT ;  /* 0x000000280000720c */ /* 0x000fe40003f64070 */
[----:B--2---:R-:W-:Y:S02]  /*5d50*/  IABS R7, R55 ;  /* 0x0000003700077213 */ /* 0x004fe40000000000 */
[----:B------:R-:W-:Y:S02]  /*5d60*/  ISETP.GE.AND P2, PT, R55, RZ, PT ;  /* 0x000000ff3700720c */ /* 0x000fe40003f46270 */
[----:B------:R-:W2:Y:S04]  /*5d70*/  LDL.LU R55, [R1+0x90] ;  /* 0x0000900001377983 */ /* 0x000ea80000300800 */
[----:B------:R-:W-:Y:S03]  /*5d80*/  STL [R1+0x58], R14 ;  /* 0x0000580e01007387 */ /* 0x000fe60000100800 */
[----:B------:R-:W-:Y:S01]  /*5d90*/  @!P3 IMAD.IADD R40, R40, 0x1, -R0 ;  /* 0x000000012828b824 */ /* 0x000fe200078e0a00 */
[----:B------:R0:W-:Y:S04]  /*5da0*/  STL [R1+0x5c], R13 ;  /* 0x00005c0d01007387 */ /* 0x0001e80000100800 */
[----:B------:R1:W-:Y:S01]  /*5db0*/  STL [R1+0x70], R12 ;  /* 0x0000700c01007387 */ /* 0x0003e20000100800 */
[----:B-----5:R-:W-:-:S02]  /*5dc0*/  IABS R39, R3 ;  /* 0x0000000300277213 */ /* 0x020fc40000000000 */
[----:B------:R-:W-:Y:S02]  /*5dd0*/  ISETP.GE.AND P3, PT, R3, RZ, PT ;  /* 0x000000ff0300720c */ /* 0x000fe40003f66270 */
[----:B------:R-:W5:Y:S01]  /*5de0*/  LDL.LU R3, [R1+0x94] ;  /* 0x0000940001037983 */ /* 0x000f620000300800 */
[----:B------:R-:W-:Y:S01]  /*5df0*/  IMAD.MOV.U32 R5, RZ, RZ, R7 ;  /* 0x000000ffff057224 */ /* 0x000fe200078e0007 */
[----:B---3--:R-:W-:-:S03]  /*5e00*/  IABS R4, R53 ;  /* 0x0000003500047213 */ /* 0x008fc60000000000 */
[----:B------:R-:W-:-:S04]  /*5e10*/  IMAD.HI.U32 R7, R8, R5, RZ ;  /* 0x0000000508077227 */ /* 0x000fc800078e00ff */
[----:B------:R-:W-:Y:S01]  /*5e20*/  IMAD.HI.U32 R42, R8, R4, RZ ;  /* 0x00000004082a7227 */ /* 0x000fe200078e00ff */
[----:B------:R-:W-:Y:S02]  /*5e30*/  ISETP.GE.AND P4, PT, R53, RZ, PT ;  /* 0x000000ff3500720c */ /* 0x000fe40003f86270 */
[----:B------:R-:W3:Y:S01]  /*5e40*/  LDL.LU R53, [R1+0x98] ;  /* 0x0000980001357983 */ /* 0x000ee20000300800 */
[----:B------:R-:W-:Y:S02]  /*5e50*/  IMAD.MOV R7, RZ, RZ, -R7 ;  /* 0x000000ffff077224 */ /* 0x000fe400078e0a07 */
[----:B------:R-:W-:Y:S02]  /*5e60*/  IMAD.MOV R42, RZ, RZ, -R42 ;  /* 0x000000ffff2a7224 */ /* 0x000fe400078e0a2a */
[C---:B------:R-:W-:Y:S02]  /*5e70*/  IMAD R5, R0.reuse, R7, R5 ;  /* 0x0000000700057224 */ /* 0x040fe400078e0205 */
[----:B------:R-:W-:-:S03]  /*5e80*/  IMAD R4, R0, R42, R4 ;  /* 0x0000002a00047224 */ /* 0x000fc600078e0204 */
[C---:B------:R-:W-:Y:S02]  /*5e90*/  ISETP.GT.U32.AND P6, PT, R0.reuse, R5, PT ;  /* 0x000000050000720c */ /* 0x040fe40003fc4070 */
[----:B------:R-:W-:Y:S02]  /*5ea0*/  ISETP.GT.U32.AND P1, PT, R0, R4, PT ;  /* 0x000000040000720c */ /* 0x000fe40003f24070 */
[----:B------:R-:W-:-:S05]  /*5eb0*/  IABS R10, R47 ;  /* 0x0000002f000a7213 */ /* 0x000fca0000000000 */
[----:B------:R-:W-:Y:S01]  /*5ec0*/  IMAD.HI.U32 R11, R8, R10, RZ ;  /* 0x0000000a080b7227 */ /* 0x000fe200078e00ff */
[----:B------:R-:W-:-:S03]  /*5ed0*/  IABS R7, R51 ;  /* 0x0000003300077213 */ /* 0x000fc60000000000 */
[----:B------:R-:W-:Y:S02]  /*5ee0*/  IMAD.MOV R11, RZ, RZ, -R11 ;  /* 0x000000ffff0b7224 */ /* 0x000fe400078e0a0b */
[--C-:B------:R-:W-:Y:S02]  /*5ef0*/  @!P6 IMAD.IADD R5, R5, 0x1, -R0.reuse ;  /* 0x000000010505e824 */ /* 0x100fe400078e0a00 */
[----:B------:R-:W-:Y:S01]  /*5f00*/  @!P1 IMAD.IADD R4, R4, 0x1, -R0 ;  /* 0x0000000104049824 */ /* 0x000fe200078e0a00 */
[C---:B------:R-:W-:Y:S01]  /*5f10*/  ISETP.GT.U32.AND P1, PT, R0.reuse, R40, PT ;  /* 0x000000280000720c */ /* 0x040fe20003f24070 */
[C---:B------:R-:W-:Y:S01]  /*5f20*/  IMAD R10, R0.reuse, R11, R10 ;  /* 0x0000000b000a7224 */ /* 0x040fe200078e020a */
[----:B------:R-:W-:Y:S01]  /*5f30*/  ISETP.GT.U32.AND P6, PT, R0, R5, PT ;  /* 0x000000050000720c */ /* 0x000fe20003fc4070 */
[----:B------:R-:W-:-:S04]  /*5f40*/  IMAD.HI.U32 R11, R8, R7, RZ ;  /* 0x00000007080b7227 */ /* 0x000fc800078e00ff */
[----:B------:R-:W-:Y:S02]  /*5f50*/  IMAD.MOV R11, RZ, RZ, -R11 ;  /* 0x000000ffff0b7224 */ /* 0x000fe400078e0a0b */
[----:B------:R-:W-:-:S04]  /*5f60*/  IMAD.HI.U32 R41, R8, R39, RZ ;  /* 0x0000002708297227 */ /* 0x000fc800078e00ff */
[----:B------:R-:W-:Y:S02]  /*5f70*/  IMAD R7, R0, R11, R7 ;  /* 0x0000000b00077224 */ /* 0x000fe400078e0207 */
[----:B------:R-:W-:Y:S02]  /*5f80*/  IMAD.MOV R41, RZ, RZ, -R41 ;  /* 0x000000ffff297224 */ /* 0x000fe400078e0a29 */
[--C-:B------:R-:W-:Y:S01]  /*5f90*/  @!P1 IMAD.IADD R40, R40, 0x1, -R0.reuse ;  /* 0x0000000128289824 */ /* 0x100fe200078e0a00 */
[C---:B------:R-:W-:Y:S01]  /*5fa0*/  ISETP.GT.U32.AND P1, PT, R0.reuse, R7, PT ;  /* 0x000000070000720c */ /* 0x040fe20003f24070 */
[----:B------:R-:W-:Y:S02]  /*5fb0*/  @!P6 IMAD.IADD R5, R5, 0x1, -R0 ;  /* 0x000000010505e824 */ /* 0x000fe400078e0a00 */
[----:B------:R-:W-:Y:S02]  /*5fc0*/  IMAD R39, R0, R41, R39 ;  /* 0x0000002900277224 */ /* 0x000fe400078e0227 */
[----:B------:R-:W-:-:S03]  /*5fd0*/  IMAD.MOV.U32 R6, RZ, RZ, R5 ;  /* 0x000000ffff067224 */ /* 0x000fc600078e0005 */
[C---:B------:R-:W-:Y:S01]  /*5fe0*/  ISETP.GT.U32.AND P0, PT, R0.reuse, R39, PT ;  /* 0x000000270000720c */ /* 0x040fe20003f04070 */
[----:B------:R-:W-:Y:S01]  /*5ff0*/  @!P2 IMAD.MOV R6, RZ, RZ, -R6 ;  /* 0x000000ffff06a224 */ /* 0x000fe200078e0a06 */
[----:B------:R-:W-:-:S03]  /*6000*/  ISETP.GT.U32.AND P6, PT, R0, R10, PT ;  /* 0x0000000a0000720c */ /* 0x000fc60003fc4070 */
[--C-:B------:R-:W-:Y:S01]  /*6010*/  @!P1 IMAD.IADD R7, R7, 0x1, -R0.reuse ;  /* 0x0000000107079824 */ /* 0x100fe200078e0a00 */
[----:B------:R-:W-:Y:S07]  /*6020*/  STL [R1+0x74], R6 ;  /* 0x0000740601007387 */ /* 0x000fee0000100800 */
[--C-:B------:R-:W-:Y:S01]  /*6030*/  @!P0 IMAD.IADD R39, R39, 0x1, -R0.reuse ;  /* 0x0000000127278824 */ /* 0x100fe200078e0a00 */
[----:B------:R-:W-:Y:S01]  /*6040*/  ISETP.GT.U32.AND P0, PT, R0, R4, PT ;  /* 0x000000040000720c */ /* 0x000fe20003f04070 */
[----:B------:R-:W-:-:S03]  /*6050*/  @!P6 IMAD.IADD R10, R10, 0x1, -R0 ;  /* 0x000000010a0ae824 */ /* 0x000fc600078e0a00 */
[C---:B------:R-:W-:Y:S02]  /*6060*/  ISETP.GT.U32.AND P6, PT, R0.reuse, R39, PT ;  /* 0x000000270000720c */ /* 0x040fe40003fc4070 */
[----:B------:R-:W-:Y:S01]  /*6070*/  ISETP.GT.U32.AND P2, PT, R0, R10, PT ;  /* 0x0000000a0000720c */ /* 0x000fe20003f44070 */
[----:B0-----:R-:W-:-:S06]  /*6080*/  IMAD.MOV.U32 R13, RZ, RZ, R40 ;  /* 0x000000ffff0d7224 */ /* 0x001fcc00078e0028 */
[----:B------:R-:W-:Y:S01]  /*6090*/  @!P0 IMAD.IADD R4, R4, 0x1, -R0 ;  /* 0x0000000104048824 */ /* 0x000fe200078e0a00 */
[----:B------:R-:W-:-:S03]  /*60a0*/  ISETP.GE.AND P0, PT, R47, RZ, PT ;  /* 0x000000ff2f00720c */ /* 0x000fc60003f06270 */
[----:B-1----:R-:W-:Y:S02]  /*60b0*/  IMAD.MOV.U32 R12, RZ, RZ, R4 ;  /* 0x000000ffff0c7224 */ /* 0x002fe400078e0004 */
[----:B------:R-:W-:Y:S02]  /*60c0*/  @!P5 IMAD.MOV R13, RZ, RZ, -R13 ;  /* 0x000000ffff0dd224 */ /* 0x000fe400078e0a0d */
[----:B------:R-:W-:Y:S02]  /*60d0*/  @!P4 IMAD.MOV R12, RZ, RZ, -R12 ;  /* 0x000000ffff0cc224 */ /* 0x000fe400078e0a0c */
[--C-:B------:R-:W-:Y:S01]  /*60e0*/  @!P2 IMAD.IADD R10, R10, 0x1, -R0.reuse ;  /* 0x000000010a0aa824 */ /* 0x100fe200078e0a00 */
[----:B------:R-:W-:Y:S01]  /*60f0*/  ISETP.GE.AND P2, PT, R51, RZ, PT ;  /* 0x000000ff3300720c */ /* 0x000fe20003f46270 */
[----:B------:R-:W-:Y:S02]  /*6100*/  @!P6 IMAD.IADD R39, R39, 0x1, -R0 ;  /* 0x000000012727e824 */ /* 0x000fe400078e0a00 */
[----:B------:R-:W-:Y:S01]  /*6110*/  @!P0 IMAD.MOV R10, RZ, RZ, -R10 ;  /* 0x000000ffff0a8224 */ /* 0x000fe200078e0a0a */
[----:B----4-:R-:W-:-:S02]  /*6120*/  IABS R2, R54 ;  /* 0x0000003600027213 */ /* 0x010fc40000000000 */
[----:B------:R-:W-:Y:S02]  /*6130*/  ISETP.GE.AND P1, PT, R54, RZ, PT ;  /* 0x000000ff3600720c */ /* 0x000fe40003f26270 */
[----:B------:R-:W4:Y:S01]  /*6140*/  LDL.LU R54, [R1+0x9c] ;  /* 0x00009c0001367983 */ /* 0x000f220000300800 */
[----:B------:R-:W-:-:S03]  /*6150*/  IMAD.HI.U32 R5, R8, R2, RZ ;  /* 0x0000000208057227 */ /* 0x000fc600078e00ff */
[----:B------:R-:W4:Y:S01]  /*6160*/  LDL.LU R51, [R1+0xa0] ;  /* 0x0000a00001337983 */ /* 0x000f220000300800 */
[----:B------:R-:W-:-:S03]  /*6170*/  IMAD.MOV R5, RZ, RZ, -R5 ;  /* 0x000000ffff057224 */ /* 0x000fc600078e0a05 */
[----:B------:R-:W-:Y:S01]  /*6180*/  STL [R1+0x60], R13 ;  /* 0x0000600d01007387 */ /* 0x000fe20000100800 */
[----:B------:R-:W-:-:S03]  /*6190*/  IMAD R2, R0, R5, R2 ;  /* 0x0000000500027224 */ /* 0x000fc600078e0202 */
[----:B------:R0:W-:Y:S01]  /*61a0*/  STL [R1+0x64], R12 ;  /* 0x0000640c01007387 */ /* 0x0001e20000100800 */
[----:B------:R-:W-:Y:S02]  /*61b0*/  IABS R11, R50 ;  /* 0x00000032000b7213 */ /* 0x000fe40000000000 */
[----:B------:R-:W-:Y:S01]  /*61c0*/  ISETP.GT.U32.AND P6, PT, R0, R2, PT ;  /* 0x000000020000720c */ /* 0x000fe20003fc4070 */
[----:B0-----:R-:W-:-:S04]  /*61d0*/  IMAD.MOV.U32 R12, RZ, RZ, R39 ;  /* 0x000000ffff0c7224 */ /* 0x001fc800078e0027 */
[----:B------:R-:W-:Y:S01]  /*61e0*/  @!P3 IMAD.MOV R12, RZ, RZ, -R12 ;  /* 0x000000ffff0cb224 */ /* 0x000fe200078e0a0c */
[----:B------:R-:W-:Y:S01]  /*61f0*/  ISETP.GE.AND P0, PT, R50, RZ, PT ;  /* 0x000000ff3200720c */ /* 0x000fe20003f06270 */
[----:B------:R-:W-:-:S03]  /*6200*/  IMAD.HI.U32 R9, R8, R11, RZ ;  /* 0x0000000b08097227 */ /* 0x000fc600078e00ff */
[----:B------:R-:W-:Y:S01]  /*6210*/  STL [R1+0x68], R12 ;  /* 0x0000680c01007387 */ /* 0x000fe20000100800 */
[----:B------:R-:W-:-:S03]  /*6220*/  IMAD.MOV R9, RZ, RZ, -R9 ;  /* 0x000000ffff097224 */ /* 0x000fc600078e0a09 */
[----:B------:R-:W-:Y:S04]  /*6230*/  STL [R1+0x6c], R10 ;  /* 0x00006c0a01007387 */ /* 0x000fe80000100800 */
[----:B------:R-:W4:Y:S01]  /*6240*/  LDL.LU R50, [R1+0xa4] ;  /* 0x0000a40001327983 */ /* 0x000f220000300800 */
[----:B------:R-:W-:Y:S02]  /*6250*/  IMAD R11, R0, R9, R11 ;  /* 0x00000009000b7224 */ /* 0x000fe400078e020b */
[----:B------:R-:W-:Y:S01]  /*6260*/  @!P6 IMAD.IADD R2, R2, 0x1, -R0 ;  /* 0x000000010202e824 */ /* 0x000fe200078e0a00 */
[C---:B------:R-:W-:Y:S02]  /*6270*/  ISETP.GT.U32.AND P6, PT, R0.reuse, R7, PT ;  /* 0x000000070000720c */ /* 0x040fe40003fc4070 */
[----:B------:R-:W-:-:S11]  /*6280*/  ISETP.GT.U32.AND P4, PT, R0, R11, PT ;  /* 0x0000000b0000720c */ /* 0x000fd60003f84070 */
[--C-:B------:R-:W-:Y:S02]  /*6290*/  @!P6 IMAD.IADD R7, R7, 0x1, -R0.reuse ;  /* 0x000000010707e824 */ /* 0x100fe400078e0a00 */
[----:B------:R-:W-:Y:S01]  /*62a0*/  @!P4 IMAD.IADD R11, R11, 0x1, -R0 ;  /* 0x000000010b0bc824 */ /* 0x000fe200078e0a00 */
[----:B-----5:R-:W-:Y:S02]  /*62b0*/  IABS R5, R3 ;  /* 0x0000000300057213 */ /* 0x020fe40000000000 */
[----:B------:R-:W-:Y:S01]  /*62c0*/  ISETP.GE.AND P4, PT, R3, RZ, PT ;  /* 0x000000ff0300720c */ /* 0x000fe20003f86270 */
[----:B------:R-:W-:-:S04]  /*62d0*/  IMAD.MOV.U32 R3, RZ, RZ, R7 ;  /* 0x000000ffff037224 */ /* 0x000fc800078e0007 */
[----:B------:R-:W-:-:S05]  /*62e0*/  @!P2 IMAD.MOV R3, RZ, RZ, -R3 ;  /* 0x000000ffff03a224 */ /* 0x000fca00078e0a03 */
[----:B------:R0:W-:Y:S04]  /*62f0*/  STL [R1+0x1e4], R3 ;  /* 0x0001e40301007387 */ /* 0x0001e80000100800 */
[----:B0-----:R-:W5:Y:S01]  /*6300*/  LDL.LU R3, [R1+0xa8] ;  /* 0x0000a80001037983 */ /* 0x001f620000300800 */
[C---:B------:R-:W-:Y:S02]  /*6310*/  ISETP.GT.U32.AND P5, PT, R0.reuse, R2, PT ;  /* 0x000000020000720c */ /* 0x040fe40003fa4070 */
[----:B------:R-:W-:Y:S02]  /*6320*/  ISETP.GT.U32.AND P2, PT, R0, R11, PT ;  /* 0x0000000b0000720c */ /* 0x000fe40003f44070 */
[----:B--2---:R-:W-:Y:S02]  /*6330*/  IABS R6, R55 ;  /* 0x0000003700067213 */ /* 0x004fe40000000000 */
[----:B------:R-:W-:-:S02]  /*6340*/  ISETP.GE.AND P6, PT, R55, RZ, PT ;  /* 0x000000ff3700720c */ /* 0x000fc40003fc6270 */
[----:B------:R-:W2:Y:S05]  /*6350*/  LDL.LU R55, [R1+0xac] ;  /* 0x0000ac0001377983 */ /* 0x000eaa0000300800 */
[----:B------:R-:W-:-:S04]  /*6360*/  @!P5 IMAD.IADD R2, R2, 0x1, -R0 ;  /* 0x000000010202d824 */ /* 0x000fc800078e0a00 */
[----:B------:R-:W-:-:S04]  /*6370*/  IMAD.MOV.U32 R10, RZ, RZ, R2 ;  /* 0x000000ffff0a7224 */ /* 0x000fc800078e0002 */
[----:B------:R-:W-:Y:S01]  /*6380*/  @!P1 IMAD.MOV R10, RZ, RZ, -R10 ;  /* 0x000000ffff0a9224 */ /* 0x000fe200078e0a0a */
[----:B---3--:R-:W-:Y:S01]  /*6390*/  IABS R9, R53 ;  /* 0x0000003500097213 */ /* 0x008fe20000000000 */
[----:B------:R-:W-:Y:S01]  /*63a0*/  @!P2 IMAD.IADD R11, R11, 0x1, -R0 ;  /* 0x000000010b0ba824 */ /* 0x000fe200078e0a00 */
[----:B------:R-:W-:Y:S02]  /*63b0*/  ISETP.GE.AND P2, PT, R53, RZ, PT ;  /* 0x000000ff3500720c */ /* 0x000fe40003f46270 */
[----:B------:R-:W-:Y:S04]  /*63c0*/  STL [R1+0x1e0], R10 ;  /* 0x0001e00a01007387 */ /* 0x000fe80000100800 */
[----:B------:R-:W3:Y:S01]  /*63d0*/  LDL.LU R53, [R1+0xb0] ;  /* 0x0000b00001357983 */ /* 0x000ee20000300800 */
[----:B------:R-:W-:-:S04]  /*63e0*/  IMAD.HI.U32 R41, R8, R6, RZ ;  /* 0x0000000608297227 */ /* 0x000fc800078e00ff */
[----:B------:R-:W-:-:S04]  /*63f0*/  IMAD.MOV R41, RZ, RZ, -R41 ;  /* 0x000000ffff297224 */ /* 0x000fc800078e0a29 */
[----:B------:R-:W-:-:S05]  /*6400*/  IMAD R6, R0, R41, R6 ;  /* 0x0000002900067224 */ /* 0x000fca00078e0206 */
[----:B------:R-:W-:Y:S01]  /*6410*/  ISETP.GT.U32.AND P3, PT, R0, R6, PT ;  /* 0x000000060000720c */ /* 0x000fe20003f64070 */
[----:B------:R-:W-:-:S12]  /*6420*/  IMAD.HI.U32 R4, R8, R5, RZ ;  /* 0x0000000508047227 */ /* 0x000fd800078e00ff */
[----:B------:R-:W-:-:S05]  /*6430*/  @!P3 IMAD.IADD R6, R6, 0x1, -R0 ;  /* 0x000000010606b824 */ /* 0x000fca00078e0a00 */
[----:B------:R-:W-:Y:S01]  /*6440*/  ISETP.GT.U32.AND P3, PT, R0, R6, PT ;  /* 0x000000060000720c */ /* 0x000fe20003f64070 */
[----:B------:R-:W-:-:S04]  /*6450*/  IMAD.MOV R4, RZ, RZ, -R4 ;  /* 0x000000ffff047224 */ /* 0x000fc800078e0a04 */
[----:B------:R-:W-:-:S08]  /*6460*/  IMAD R5, R0, R4, R5 ;  /* 0x0000000400057224 */ /* 0x000fd000078e0205 */
[----:B------:R-:W-:Y:S01]  /*6470*/  @!P3 IMAD.IADD R6, R6, 0x1, -R0 ;  /* 0x000000010606b824 */ /* 0x000fe200078e0a00 */
[----:B------:R-:W-:Y:S01]  /*6480*/  ISETP.GT.U32.AND P5, PT, R0, R5, PT ;  /* 0x000000050000720c */ /* 0x000fe20003fa4070 */
[----:B------:R-:W-:-:S12]  /*6490*/  @!P0 IMAD.MOV R11, RZ, RZ, -R11 ;  /* 0x000000ffff0b8224 */ /* 0x000fd800078e0a0b */
[----:B------:R-:W-:-:S05]  /*64a0*/  @!P5 IMAD.IADD R5, R5, 0x1, -R0 ;  /* 0x000000010505d824 */ /* 0x000fca00078e0a00 */
[----:B------:R-:W-:Y:S01]  /*64b0*/  ISETP.GT.U32.AND P5, PT, R0, R5, PT ;  /* 0x000000050000720c */ /* 0x000fe20003fa4070 */
[----:B------:R-:W-:-:S04]  /*64c0*/  IMAD.HI.U32 R4, R8, R9, RZ ;  /* 0x0000000908047227 */ /* 0x000fc800078e00ff */
[----:B------:R-:W-:-:S08]  /*64d0*/  IMAD.MOV R4, RZ, RZ, -R4 ;  /* 0x000000ffff047224 */ /* 0x000fd000078e0a04 */
[----:B------:R-:W-:-:S04]  /*64e0*/  @!P5 IMAD.IADD R5, R5, 0x1, -R0 ;  /* 0x000000010505d824 */ /* 0x000fc800078e0a00 */
[----:B------:R-:W-:Y:S02]  /*64f0*/  @!P4 IMAD.MOV R5, RZ, RZ, -R5 ;  /* 0x000000ffff05c224 */ /* 0x000fe400078e0a05 */
[----:B------:R-:W-:-:S05]  /*6500*/  IMAD R9, R0, R4, R9 ;  /* 0x0000000400097224 */ /* 0x000fca00078e0209 */
[----:B------:R-:W-:-:S13]  /*6510*/  ISETP.GT.U32.AND P1, PT, R0, R9, PT ;  /* 0x000000090000720c */ /* 0x000fda0003f24070 */
[----:B------:R-:W-:-:S05]  /*6520*/  @!P1 IMAD.IADD R9, R9, 0x1, -R0 ;  /* 0x0000000109099824 */ /* 0x000fca00078e0a00 */
[----:B------:R-:W-:Y:S02]  /*6530*/  ISETP.GT.U32.AND P1, PT, R0, R9, PT ;  /* 0x000000090000720c */ /* 0x000fe40003f24070 */
[----:B----4-:R-:W-:Y:S02]  /*6540*/  IABS R7, R54 ;  /* 0x0000003600077213 */ /* 0x010fe40000000000 */
[----:B------:R-:W-:Y:S02]  /*6550*/  ISETP.GE.AND P3, PT, R54, RZ, PT ;  /* 0x000000ff3600720c */ /* 0x000fe40003f66270 */
[----:B------:R-:W4:Y:S04]  /*6560*/  LDL.LU R54, [R1+0xb4] ;  /* 0x0000b40001367983 */ /* 0x000f280000300800 */
[----:B------:R-:W4:Y:S01]  /*6570*/  LDL.LU R49, [R1+0xb8] ;  /* 0x0000b80001317983 */ /* 0x000f220000300800 */
[----:B------:R-:W-:-:S03]  /*6580*/  IMAD.HI.U32 R2, R8, R7, RZ ;  /* 0x0000000708027227 */ /* 0x000fc600078e00ff */
[----:B------:R0:W-:Y:S01]  /*6590*/  STL [R1+0x1d0], R11 ;  /* 0x0001d00b01007387 */ /* 0x0001e20000100800 */
[----:B------:R-:W-:Y:S02]  /*65a0*/  IMAD.MOV R2, RZ, RZ, -R2 ;  /* 0x000000ffff027224 */ /* 0x000fe400078e0a02 */
[----:B0-----:R-:W-:-:S04]  /*65b0*/  IMAD.MOV.U32 R11, RZ, RZ, R6 ;  /* 0x000000ffff0b7224 */ /* 0x001fc800078e0006 */
[----:B------:R-:W-:Y:S02]  /*65c0*/  @!P6 IMAD.MOV R11, RZ, RZ, -R11 ;  /* 0x000000ffff0be224 */ /* 0x000fe400078e0a0b */
[----:B------:R-:W-:-:S03]  /*65d0*/  IMAD R7, R0, R2, R7 ;  /* 0x0000000200077224 */ /* 0x000fc600078e0207 */
[----:B------:R-:W-:Y:S04]  /*65e0*/  STL [R1+0x1d8], R11 ;  /* 0x0001d80b01007387 */ /* 0x000fe80000100800 */
[----:B------:R2:W-:Y:S01]  /*65f0*/  STL [R1+0x1dc], R5 ;  /* 0x0001dc0501007387 */ /* 0x0005e20000100800 */
[----:B------:R-:W-:-:S03]  /*6600*/  IABS R2, R50 ;  /* 0x0000003200027213 */ /* 0x000fc60000000000 */
[----:B------:R-:W4:Y:S01]  /*6610*/  LDL.LU R52, [R1+0xbc] ;  /* 0x0000bc0001347983 */ /* 0x000f220000300800 */
[----:B------:R-:W-:-:S03]  /*6620*/  ISETP.GE.AND P4, PT, R50, RZ, PT ;  /* 0x000000ff3200720c */ /* 0x000fc60003f86270 */
[----:B------:R-:W4:Y:S01]  /*6630*/  LDL.LU R50, [R1+0xc0] ;  /* 0x0000c00001327983 */ /* 0x000f220000300800 */
[----:B------:R-:W-:Y:S01]  /*6640*/  @!P1 IMAD.IADD R9, R9, 0x1, -R0 ;  /* 0x0000000109099824 */ /* 0x000fe200078e0a00 */
[----:B-----5:R-:W-:Y:S02]  /*6650*/  IABS R6, R3 ;  /* 0x0000000300067213 */ /* 0x020fe40000000000 */
[----:B------:R-:W-:Y:S02]  /*6660*/  ISETP.GE.AND P1, PT, R3, RZ, PT ;  /* 0x000000ff0300720c */ /* 0x000fe40003f26270 */
[----:B------:R-:W5:Y:S01]  /*6670*/  LDL.LU R3, [R1+0xc4] ;  /* 0x0000c40001037983 */ /* 0x000f620000300800 */
[----:B------:R-:W-:Y:S02]  /*6680*/  IABS R4, R51 ;  /* 0x0000003300047213 */ /* 0x000fe40000000000 */
[----:B------:R-:W-:Y:S01]  /*6690*/  ISETP.GT.U32.AND P5, PT, R0, R7, PT ;  /* 0x000000070000720c */ /* 0x000fe20003fa4070 */
[----:B------:R-:W5:Y:S02]  /*66a0*/  LDL.LU R12, [R1+0xc8] ;  /* 0x0000c800010c7983 */ /* 0x000f640000300800 */
[----:B------:R-:W-:-:S04]  /*66b0*/  IMAD.HI.U32 R10, R8, R4, RZ ;  /* 0x00000004080a7227 */ /* 0x000fc800078e00ff */
[----:B------:R-:W-:-:S04]  /*66c0*/  IMAD.MOV R10, RZ, RZ, -R10 ;  /* 0x000000ffff0a7224 */ /* 0x000fc800078e0a0a */
[----:B------:R-:W-:Y:S01]  /*66d0*/  IMAD R4, R0, R10, R4 ;  /* 0x0000000a00047224 */ /* 0x000fe200078e0204 */
[----:B--2---:R-:W-:Y:S01]  /*66e0*/  IABS R5, R55 ;  /* 0x0000003700057213 */ /* 0x004fe20000000000 */
[----:B------:R-:W-:-:S03]  /*66f0*/  @!P5 IMAD.IADD R7, R7, 0x1, -R0 ;  /* 0x000000010707d824 */ /* 0x000fc600078e0a00 */
[----:B------:R-:W-:Y:S01]  /*6700*/  ISETP.GT.U32.AND P6, PT, R0, R4, PT ;  /* 0x000000040000720c */ /* 0x000fe20003fc4070 */
[----:B------:R-:W-:Y:S01]  /*6710*/  IMAD.HI.U32 R11, R8, R5, RZ ;  /* 0x00000005080b7227 */ /* 0x000fe200078e00ff */
[----:B------:R-:W-:-:S03]  /*6720*/  ISETP.GT.U32.AND P5, PT, R0, R7, PT ;  /* 0x000000070000720c */ /* 0x000fc60003fa4070 */
[----:B------:R-:W-:Y:S01]  /*6730*/  IMAD.MOV R11, RZ, RZ, -R11 ;  /* 0x000000ffff0b7224 */ /* 0x000fe200078e0a0b */
[----:B---3--:R-:W-:-:S03]  /*6740*/  IABS R44, R53 ;  /* 0x00000035002c7213 */ /* 0x008fc60000000000 */
[----:B------:R-:W-:-:S04]  /*6750*/  IMAD R5, R0, R11, R5 ;  /* 0x0000000b00057224 */ /* 0x000fc800078e0205 */
[----:B------:R-:W-:Y:S02]  /*6760*/  @!P6 IMAD.IADD R4, R4, 0x1, -R0 ;  /* 0x000000010404e824 */ /* 0x000fe400078e0a00 */
[----:B------:R-:W-:-:S03]  /*6770*/  IMAD.HI.U32 R11, R8, R44, RZ ;  /* 0x0000002c080b7227 */ /* 0x000fc600078e00ff */
[C---:B------:R-:W-:Y:S01]  /*6780*/  ISETP.GT.U32.AND P6, PT, R0.reuse, R4, PT ;  /* 0x000000040000720c */ /* 0x040fe20003fc4070 */
[----:B------:R-:W-:Y:S01]  /*6790*/  IMAD.MOV R11, RZ, RZ, -R11 ;  /* 0x000000ffff0b7224 */ /* 0x000fe200078e0a0b */
[----:B------:R-:W-:Y:S01]  /*67a0*/  ISETP.GE.AND P0, PT, R51, RZ, PT ;  /* 0x000000ff3300720c */ /* 0x000fe20003f06270 */
[----:B------:R-:W-:Y:S02]  /*67b0*/  @!P5 IMAD.IADD R7, R7, 0x1, -R0 ;  /* 0x000000010707d824 */ /* 0x000fe400078e0a00 */
[----:B------:R-:W-:Y:S02]  /*67c0*/  IMAD R44, R0, R11, R44 ;  /* 0x0000000b002c7224 */ /* 0x000fe400078e022c */
[----:B------:R-:W-:-:S03]  /*67d0*/  @!P3 IMAD.MOV R7, RZ, RZ, -R7 ;  /* 0x000000ffff07b224 */ /* 0x000fc600078e0a07 */
[----:B------:R-:W-:Y:S01]  /*67e0*/  ISETP.GT.U32.AND P3, PT, R0, R44, PT ;  /* 0x0000002c0000720c */ /* 0x000fe20003f64070 */
[----:B------:R-:W-:Y:S02]  /*67f0*/  @!P2 IMAD.MOV R9, RZ, RZ, -R9 ;  /* 0x000000ffff09a224 */ /* 0x000fe400078e0a09 */
[----:B------:R-:W-:-:S04]  /*6800*/  @!P6 IMAD.IADD R4, R4, 0x1, -R0 ;  /* 0x000000010404e824 */ /* 0x000fc800078e0a00 */
[----:B------:R-:W-:Y:S01]  /*6810*/  @!P0 IMAD.MOV R4, RZ, RZ, -R4 ;  /* 0x000000ffff048224 */ /* 0x000fe200078e0a04 */
[----:B------:R-:W-:Y:S04]  /*6820*/  STL [R1+0x1b8], R9 ;  /* 0x0001b80901007387 */ /* 0x000fe80000100800 */
[----:B------:R-:W-:Y:S01]  /*6830*/  STL [R1+0x1b4], R7 ;  /* 0x0001b40701007387 */ /* 0x000fe20000100800 */
[----:B------:R-:W-:Y:S01]  /*6840*/  @!P3 IMAD.IADD R44, R44, 0x1, -R0 ;  /* 0x000000012c2cb824 */ /* 0x000fe200078e0a00 */
[----:B------:R-:W-:Y:S02]  /*6850*/  ISETP.GE.AND P3, PT, R53, RZ, PT ;  /* 0x000000ff3500720c */ /* 0x000fe40003f66270 */
[----:B------:R0:W-:Y:S04]  /*6860*/  STL [R1+0x1ac], R4 ;  /* 0x0001ac0401007387 */ /* 0x0001e80000100800 */
[----:B------:R-:W2:Y:S01]  /*6870*/  LDL.LU R53, [R1+0xcc] ;  /* 0x0000cc0001357983 */ /* 0x000ea20000300800 */
[----:B------:R-:W-:-:S04]  /*6880*/  IMAD.HI.U32 R10, R8, R2, RZ ;  /* 0x00000002080a7227 */ /* 0x000fc800078e00ff */
[----:B------:R-:W-:-:S04]  /*6890*/  IMAD.MOV R10, RZ, RZ, -R10 ;  /* 0x000000ffff0a7224 */ /* 0x000fc800078e0a0a */
[----:B------:R-:W-:Y:S02]  /*68a0*/  IMAD R2, R0, R10, R2 ;  /* 0x0000000a00027224 */ /* 0x000fe400078e0202 */
[----:B------:R-:W-:-:S03]  /*68b0*/  IMAD.HI.U32 R39, R8, R6, RZ ;  /* 0x0000000608277227 */ /* 0x000fc600078e00ff */
[----:B------:R-:W-:Y:S01]  /*68c0*/  ISETP.GT.U32.AND P5, PT, R0, R2, PT ;  /* 0x000000020000720c */ /* 0x000fe20003fa4070 */
[----:B------:R-:W-:-:S04]  /*68d0*/  IMAD.MOV R39, RZ, RZ, -R39 ;  /* 0x000000ffff277224 */ /* 0x000fc800078e0a27 */
[----:B------:R-:W-:-:S05]  /*68e0*/  IMAD R6, R0, R39, R6 ;  /* 0x0000002700067224 */ /* 0x000fca00078e0206 */
[----:B------:R-:W-:-:S03]  /*68f0*/  ISETP.GT.U32.AND P6, PT, R0, R6, PT ;  /* 0x000000060000720c */ /* 0x000fc60003fc4070 */
[----:B------:R-:W-:Y:S01]  /*6900*/  @!P5 IMAD.IADD R2, R2, 0x1, -R0 ;  /* 0x000000010202d824 */ /* 0x000fe200078e0a00 */
[----:B------:R-:W-:-:S09]  /*6910*/  ISETP.GT.U32.AND P5, PT, R0, R5, PT ;  /* 0x000000050000720c */ /* 0x000fd20003fa4070 */
[----:B------:R-:W-:Y:S01]  /*6920*/  @!P6 IMAD.IADD R6, R6, 0x1, -R0 ;  /* 0x000000010606e824 */ /* 0x000fe200078e0a00 */
[----:B------:R-:W-:-:S03]  /*6930*/  ISETP.GT.U32.AND P6, PT, R0, R2, PT ;  /* 0x000000020000720c */ /* 0x000fc60003fc4070 */
[----:B------:R-:W-:-:S05]  /*6940*/  @!P5 IMAD.IADD R5, R5, 0x1, -R0 ;  /* 0x000000010505d824 */ /* 0x000fca00078e0a00 */
[----:B------:R-:W-:-:S05]  /*6950*/  ISETP.GT.U32.AND P2, PT, R0, R5, PT ;  /* 0x000000050000720c */ /* 0x000fca0003f44070 */
[----:B------:R-:W-:Y:S01]  /*6960*/  @!P6 IMAD.IADD R2, R2, 0x1, -R0 ;  /* 0x000000010202e824 */ /* 0x000fe200078e0a00 */
[----:B------:R-:W-:-:S03]  /*6970*/  ISETP.GE.AND P6, PT, R55, RZ, PT ;  /* 0x000000ff3700720c */ /* 0x000fc60003fc6270 */
[----:B------:R-:W-:Y:S01]  /*6980*/  @!P4 IMAD.MOV R2, RZ, RZ, -R2 ;  /* 0x000000ffff02c224 */ /* 0x000fe200078e0a02 */
[----:B------:R-:W-:-:S03]  /*6990*/  ISETP.GT.U32.AND P5, PT, R0, R6, PT ;  /* 0x000000060000720c */ /* 0x000fc60003fa4070 */
[----:B------:R-:W-:-:S10]  /*69a0*/  @!P2 IMAD.IADD R5, R5, 0x1, -R0 ;  /* 0x000000010505a824 */ /* 0x000fd400078e0a00 */
[----:B------:R-:W-:Y:S01]  /*69b0*/  @!P5 IMAD.IADD R6, R6, 0x1, -R0 ;  /* 0x000000010606d824 */ /* 0x000fe200078e0a00 */
[----:B----4-:R-:W-:-:S05]  /*69c0*/  IABS R42, R54 ;  /* 0x00000036002a7213 */ /* 0x010fca0000000000 */
[----:B------:R-:W-:-:S04]  /*69d0*/  IMAD.HI.U32 R41, R8, R42, RZ ;  /* 0x0000002a08297227 */ /* 0x000fc800078e00ff */
[----:B------:R-:W-:-:S04]  /*69e0*/  IMAD.MOV R41, RZ, RZ, -R41 ;  /* 0x000000ffff297224 */ /* 0x000fc800078e0a29 */
[----:B------:R-:W-:-:S05]  /*69f0*/  IMAD R42, R0, R41, R42 ;  /* 0x00000029002a7224 */ /* 0x000fca00078e022a */
[----:B------:R-:W-:Y:S02]  /*6a00*/  ISETP.GT.U32.AND P0, PT, R0, R42, PT ;  /* 0x0000002a0000720c */ /* 0x000fe40003f04070 */
[----:B------:R-:W-:-:S11]  /*6a10*/  IABS R10, R49 ;  /* 0x00000031000a7213 */ /* 0x000fd60000000000 */
[----:B------:R-:W-:Y:S01]  /*6a20*/  @!P0 IMAD.IADD R42, R42, 0x1, -R0 ;  /* 0x000000012a2a8824 */ /* 0x000fe200078e0a00 */
[----:B------:R-:W-:Y:S02]  /*6a30*/  ISETP.GE.AND P0, PT, R54, RZ, PT ;  /* 0x000000ff3600720c */ /* 0x000fe40003f06270 */
[----:B------:R-:W3:Y:S01]  /*6a40*/  LDL.LU R54, [R1+0xd0] ;  /* 0x0000d00001367983 */ /* 0x000ee20000300800 */
[----:B------:R-:W-:-:S03]  /*6a50*/  IMAD.HI.U32 R40, R8, R10, RZ ;  /* 0x0000000a08287227 */ /* 0x000fc600078e00ff */
[----:B------:R-:W4:Y:S01]  /*6a60*/  LDL.LU R47, [R1+0xd4] ;  /* 0x0000d400012f7983 */ /* 0x000f220000300800 */
[----:B------:R-:W-:Y:S01]  /*6a70*/  IMAD.MOV R40, RZ, RZ, -R40 ;  /* 0x000000ffff287224 */ /* 0x000fe200078e0a28 */
[----:B------:R-:W-:Y:S02]  /*6a80*/  IABS R39, R50 ;  /* 0x0000003200277213 */ /* 0x000fe40000000000 */
[----:B------:R-:W4:Y:S01]  /*6a90*/  LDL.LU R51, [R1+0xd8] ;  /* 0x0000d80001337983 */ /* 0x000f220000300800 */
[----:B------:R-:W-:Y:S02]  /*6aa0*/  IMAD R10, R0, R40, R10 ;  /* 0x00000028000a7224 */ /* 0x000fe400078e020a */
[----:B------:R-:W-:-:S04]  /*6ab0*/  IMAD.MOV.U32 R40, RZ, RZ, R39 ;  /* 0x000000ffff287224 */ /* 0x000fc800078e0027 */
[----:B0-----:R-:W-:Y:S01]  /*6ac0*/  IMAD.HI.U32 R4, R8, R40, RZ ;  /* 0x0000002808047227 */ /* 0x001fe200078e00ff */
[----:B------:R0:W-:Y:S03]  /*6ad0*/  STL [R1+0x1a4], R2 ;  /* 0x0001a40201007387 */ /* 0x0001e60000100800 */
[----:B------:R-:W-:Y:S01]  /*6ae0*/  IMAD.MOV R4, RZ, RZ, -R4 ;  /* 0x000000ffff047224 */ /* 0x000fe200078e0a04 */
[----:B------:R-:W-:Y:S01]  /*6af0*/  IABS R11, R52 ;  /* 0x00000034000b7213 */ /* 0x000fe20000000000 */
[----:B------:R-:W4:Y:S02]  /*6b00*/  LDL.LU R55, [R1+0xdc] ;  /* 0x0000dc0001377983 */ /* 0x000f240000300800 */
[----:B------:R-:W-:Y:S02]  /*6b10*/  IMAD R4, R0, R4, R40 ;  /* 0x0000000400047224 */ /* 0x000fe400078e0228 */
[----:B0-----:R-:W-:-:S04]  /*6b20*/  IMAD.MOV.U32 R2, RZ, RZ, R5 ;  /* 0x000000ffff027224 */ /* 0x001fc800078e0005 */
[----:B------:R-:W-:Y:S01]  /*6b30*/  @!P6 IMAD.MOV R2, RZ, RZ, -R2 ;  /* 0x000000ffff02e224 */ /* 0x000fe200078e0a02 */
[----:B------:R-:W-:Y:S01]  /*6b40*/  ISETP.GT.U32.AND P6, PT, R0, R4, PT ;  /* 0x000000040000720c */ /* 0x000fe20003fc4070 */
[----:B------:R-:W-:-:S04]  /*6b50*/  IMAD.HI.U32 R39, R8, R11, RZ ;  /* 0x0000000b08277227 */ /* 0x000fc800078e00ff */
[----:B------:R-:W-:Y:S02]  /*6b60*/  @!P1 IMAD.MOV R6, RZ, RZ, -R6 ;  /* 0x000000ffff069224 */ /* 0x000fe400078e0a06 */
[----:B------:R-:W-:-:S03]  /*6b70*/  IMAD.MOV R39, RZ, RZ, -R39 ;  /* 0x000000ffff277224 */ /* 0x000fc600078e0a27 */
[----:B------:R0:W-:Y:S01]  /*6b80*/  STL [R1+0x19c], R6 ;  /* 0x00019c0601007387 */ /* 0x0001e20000100800 */
[----:B------:R-:W-:Y:S02]  /*6b90*/  IMAD R39, R0, R39, R11 ;  /* 0x0000002700277224 */ /* 0x000fe400078e020b */
[----:B------:R-:W-:Y:S01]  /*6ba0*/  @!P6 IMAD.IADD R4, R4, 0x1, -R0 ;  /* 0x000000010404e824 */ /* 0x000fe200078e0a00 */
[----:B------:R1:W-:Y:S01]  /*6bb0*/  STL [R1+0x198], R2 ;  /* 0x0001980201007387 */ /* 0x0003e20000100800 */
[----:B-----5:R-:W-:Y:S02]  /*6bc0*/  IABS R11, R3 ;  /* 0x00000003000b7213 */ /* 0x020fe40000000000 */
[----:B------:R-:W-:Y:S02]  /*6bd0*/  ISETP.GE.AND P6, PT, R3, RZ, PT ;  /* 0x000000ff0300720c */ /* 0x000fe40003fc6270 */
[----:B------:R-:W5:Y:S01]  /*6be0*/  LDL.LU R3, [R1+0xe0] ;  /* 0x0000e00001037983 */ /* 0x000f620000300800 */
[----:B------:R-:W-:Y:S01]  /*6bf0*/  ISETP.GT.U32.AND P5, PT, R0, R10, PT ;  /* 0x0000000a0000720c */ /* 0x000fe20003fa4070 */
[----:B------:R-:W-:-:S12]  /*6c00*/  IMAD.HI.U32 R9, R8, R11, RZ ;  /* 0x0000000b08097227 */ /* 0x000fd800078e00ff */
[----:B------:R-:W-:-:S05]  /*6c10*/  @!P5 IMAD.IADD R10, R10, 0x1, -R0 ;  /* 0x000000010a0ad824 */ /* 0x000fca00078e0a00 */
[C---:B------:R-:W-:Y:S01]  /*6c20*/  ISETP.GT.U32.AND P1, PT, R0.reuse, R10, PT ;  /* 0x0000000a0000720c */ /* 0x040fe20003f24070 */
[----:B------:R-:W-:Y:S01]  /*6c30*/  IMAD.MOV R9, RZ, RZ, -R9 ;  /* 0x000000ffff097224 */ /* 0x000fe200078e0a09 */
[C---:B------:R-:W-:Y:S02]  /*6c40*/  ISETP.GT.U32.AND P2, PT, R0.reuse, R39, PT ;  /* 0x000000270000720c */ /* 0x040fe40003f44070 */
[----:B------:R-:W-:Y:S01]  /*6c50*/  IABS R7, R12 ;  /* 0x0000000c00077213 */ /* 0x000fe20000000000 */
[----:B0-----:R-:W-:-:S04]  /*6c60*/  IMAD R6, R0, R9, R11 ;  /* 0x0000000900067224 */ /* 0x001fc800078e020b */
[----:B-1----:R-:W-:-:S04]  /*6c70*/  IMAD.HI.U32 R2, R8, R7, RZ ;  /* 0x0000000708027227 */ /* 0x002fc800078e00ff */
[----:B------:R-:W-:Y:S01]  /*6c80*/  @!P1 IMAD.IADD R10, R10, 0x1, -R0 ;  /* 0x000000010a0a9824 */ /* 0x000fe200078e0a00 */
[C---:B------:R-:W-:Y:S01]  /*6c90*/  ISETP.GT.U32.AND P1, PT, R0.reuse, R6, PT ;  /* 0x000000060000720c */ /* 0x040fe20003f24070 */
[----:B------:R-:W-:Y:S01]  /*6ca0*/  IMAD.MOV R2, RZ, RZ, -R2 ;  /* 0x000000ffff027224 */ /* 0x000fe200078e0a02 */
[C---:B------:R-:W-:Y:S01]  /*6cb0*/  ISETP.GT.U32.AND P5, PT, R0.reuse, R44, PT ;  /* 0x0000002c0000720c */ /* 0x040fe20003fa4070 */
[----:B------:R-:W-:Y:S01]  /*6cc0*/  @!P2 IMAD.IADD R39, R39, 0x1, -R0 ;  /* 0x000000012727a824 */ /* 0x000fe200078e0a00 */
[C---:B------:R-:W-:Y:S01]  /*6cd0*/  ISETP.GT.U32.AND P2, PT, R0.reuse, R42, PT ;  /* 0x0000002a0000720c */ /* 0x040fe20003f44070 */
[----:B------:R-:W-:-:S03]  /*6ce0*/  IMAD R2, R0, R2, R7 ;  /* 0x0000000200027224 */ /* 0x000fc600078e0207 */
[----:B------:R-:W-:-:S05]  /*6cf0*/  ISETP.GT.U32.AND P4, PT, R0, R39, PT ;  /* 0x000000270000720c */ /* 0x000fca0003f84070 */
[--C-:B------:R-:W-:Y:S01]  /*6d00*/  @!P1 IMAD.IADD R6, R6, 0x1, -R0.reuse ;  /* 0x0000000106069824 */ /* 0x100fe200078e0a00 */
[----:B------:R-:W-:Y:S01]  /*6d10*/  ISETP.GT.U32.AND P1, PT, R0, R2, PT ;  /* 0x000000020000720c */ /* 0x000fe20003f24070 */
[--C-:B------:R-:W-:Y:S02]  /*6d20*/  @!P5 IMAD.IADD R44, R44, 0x1, -R0.reuse ;  /* 0x000000012c2cd824 */ /* 0x100fe400078e0a00 */
[----:B------:R-:W-:Y:S01]  /*6d30*/  @!P2 IMAD.IADD R42, R42, 0x1, -R0 ;  /* 0x000000012a2aa824 */ /* 0x000fe200078e0a00 */
[----:B------:R-:W-:Y:S01]  /*6d40*/  ISETP.GE.AND P5, PT, R49, RZ, PT ;  /* 0x000000ff3100720c */ /* 0x000fe20003fa6270 */
[----:B------:R-:W-:Y:S01]  /*6d50*/  IMAD.MOV.U32 R13, RZ, RZ, R44 ;  /* 0x000000ffff0d7224 */ /* 0x000fe200078e002c */
[----:B------:R-:W-:Y:S01]  /*6d60*/  ISETP.GE.AND P2, PT, R52, RZ, PT ;  /* 0x000000ff3400720c */ /* 0x000fe20003f46270 */
[----:B------:R-:W-:Y:S02]  /*6d70*/  IMAD.MOV.U32 R14, RZ, RZ, R42 ;  /* 0x000000ffff0e7224 */ /* 0x000fe400078e002a */
[----:B------:R-:W-:-:S04]  /*6d80*/  @!P3 IMAD.MOV R13, RZ, RZ, -R13 ;  /* 0x000000ffff0db224 */ /* 0x000fc800078e0a0d */
[--C-:B------:R-:W-:Y:S02]  /*6d90*/  @!P1 IMAD.IADD R2, R2, 0x1, -R0.reuse ;  /* 0x0000000102029824 */ /* 0x100fe400078e0a00 */
[----:B------:R-:W-:Y:S01]  /*6da0*/  @!P4 IMAD.IADD R39, R39, 0x1, -R0 ;  /* 0x000000012727c824 */ /* 0x000fe200078e0a00 */
[----:B------:R-:W-:Y:S01]  /*6db0*/  ISETP.GE.AND P4, PT, R50, RZ, PT ;  /* 0x000000ff3200720c */ /* 0x000fe20003f86270 */
[----:B------:R-:W-:Y:S01]  /*6dc0*/  @!P0 IMAD.MOV R14, RZ, RZ, -R14 ;  /* 0x000000ffff0e8224 */ /* 0x000fe200078e0a0e */
[----:B------:R-:W-:Y:S01]  /*6dd0*/  ISETP.GT.U32.AND P0, PT, R0, R2, PT ;  /* 0x000000020000720c */ /* 0x000fe20003f04070 */
[----:B------:R-:W5:Y:S04]  /*6de0*/  LDL.LU R50, [R1+0xe4] ;  /* 0x0000e40001327983 */ /* 0x000f680000300800 */
[----:B------:R0:W-:Y:S02]  /*6df0*/  STL [R1+0x188], R13 ;  /* 0x0001880d01007387 */ /* 0x0001e40000100800 */
[----:B0-----:R-:W-:-:S02]  /*6e00*/  IMAD.MOV.U32 R13, RZ, RZ, R10 ;  /* 0x000000ffff0d7224 */ /* 0x001fc400078e000a */
[----:B------:R-:W-:Y:S02]  /*6e10*/  IMAD.MOV.U32 R10, RZ, RZ, R39 ;  /* 0x000000ffff0a7224 */ /* 0x000fe400078e0027 */
[----:B------:R-:W-:Y:S02]  /*6e20*/  @!P5 IMAD.MOV R13, RZ, RZ, -R13 ;  /* 0x000000ffff0dd224 */ /* 0x000fe400078e0a0d */
[----:B------:R-:W-:Y:S01]  /*6e30*/  @!P2 IMAD.MOV R10, RZ, RZ, -R10 ;  /* 0x000000ffff0aa224 */ /* 0x000fe200078e0a0a */
[----:B------:R-:W-:Y:S01]  /*6e40*/  STL [R1+0x184], R14 ;  /* 0x0001840e01007387 */ /* 0x000fe20000100800 */
[----:B------:R-:W-:Y:S01]  /*6e50*/  @!P0 IMAD.IADD R2, R2, 0x1, -R0 ;  /* 0x0000000102028824 */ /* 0x000fe200078e0a00 */
[----:B--2---:R-:W-:Y:S02]  /*6e60*/  IABS R11, R53 ;  /* 0x00000035000b7213 */ /* 0x004fe40000000000 */
[----:B------:R-:W-:Y:S01]  /*6e70*/  STL [R1+0x180], R13 ;  /* 0x0001800d01007387 */ /* 0x000fe20000100800 */
[----:B------:R-:W-:-:S03]  /*6e80*/  ISETP.GE.AND P0, PT, R53, RZ, PT ;  /* 0x000000ff3500720c */ /* 0x000fc60003f06270 */
[----:B------:R-:W-:Y:S04]  /*6e90*/  STL [R1+0x17c], R10 ;  /* 0x00017c0a01007387 */ /* 0x000fe80000100800 */
[----:B------:R-:W2:Y:S01]  /*6ea0*/  LDL.LU R53, [R1+0xe8] ;  /* 0x0000e80001357983 */ /* 0x000ea20000300800 */
[----:B------:R-:W-:-:S04]  /*6eb0*/  IMAD.HI.U32 R5, R8, R11, RZ ;  /* 0x0000000b08057227 */ /* 0x000fc800078e00ff */
[----:B------:R-:W-:-:S04]  /*6ec0*/  IMAD.MOV R5, RZ, RZ, -R5 ;  /* 0x000000ffff057224 */ /* 0x000fc800078e0a05 */
[C---:B------:R-:W-:Y:S01]  /*6ed0*/  IMAD R11, R0.reuse, R5, R11 ;  /* 0x00000005000b7224 */ /* 0x040fe200078e020b */
[----:B------:R-:W-:-:S04]  /*6ee0*/  ISETP.GT.U32.AND P1, PT, R0, R4, PT ;  /* 0x000000040000720c */ /* 0x000fc80003f24070 */
[C---:B------:R-:W-:Y:S02]  /*6ef0*/  ISETP.GT.U32.AND P5, PT, R0.reuse, R11, PT ;  /* 0x0000000b0000720c */ /* 0x040fe40003fa4070 */
[----:B------:R-:W-:Y:S02]  /*6f00*/  ISETP.GT.U32.AND P3, PT, R0, R6, PT ;  /* 0x000000060000720c */ /* 0x000fe40003f64070 */
[----:B------:R-:W-:-:S05]  /*6f10*/  ISETP.GE.AND P2, PT, R12, RZ, PT ;  /* 0x000000ff0c00720c */ /* 0x000fca0003f46270 */
[----:B------:R-:W-:-:S04]  /*6f20*/  @!P1 IMAD.IADD R4, R4, 0x1, -R0 ;  /* 0x0000000104049824 */ /* 0x000fc800078e0a00 */
[----:B------:R-:W-:Y:S02]  /*6f30*/  @!P5 IMAD.IADD R11, R11, 0x1, -R0 ;  /* 0x000000010b0bd824 */ /* 0x000fe400078e0a00 */
[----:B------:R-:W-:Y:S02]  /*6f40*/  @!P4 IMAD.MOV R4, RZ, RZ, -R4 ;  /* 0x000000ffff04c224 */ /* 0x000fe400078e0a04 */
[----:B------:R-:W-:Y:S02]  /*6f50*/  @!P3 IMAD.IADD R6, R6, 0x1, -R0 ;  /* 0x000000010606b824 */ /* 0x000fe400078e0a00 */
[----:B------:R-:W-:Y:S01]  /*6f60*/  @!P2 IMAD.MOV R2, RZ, RZ, -R2 ;  /* 0x000000ffff02a224 */ /* 0x000fe200078e0a02 */
[----:B---3--:R-:W-:Y:S02]  /*6f70*/  IABS R43, R54 ;  /* 0x00000036002b7213 */ /* 0x008fe40000000000 */
[----:B----4-:R-:W-:-:S03]  /*6f80*/  IABS R9, R47 ;  /* 0x0000002f00097213 */ /* 0x010fc60000000000 */
[----:B------:R-:W-:-:S04]  /*6f90*/  IMAD.HI.U32 R45, R8, R43, RZ ;  /* 0x0000002b082d7227 */ /* 0x000fc800078e00ff */
[----:B------:R-:W-:Y:S02]  /*6fa0*/  IMAD.MOV R45, RZ, RZ, -R45 ;  /* 0x000000ffff2d7224 */ /* 0x000fe400078e0a2d */
[----:B------:R-:W-:Y:S01]  /*6fb0*/  IMAD.HI.U32 R5, R8, R9, RZ ;  /* 0x0000000908057227 */ /* 0x000fe200078e00ff */
[----:B------:R-:W-:Y:S02]  /*6fc0*/  ISETP.GE.AND P5, PT, R54, RZ, PT ;  /* 0x000000ff3600720c */ /* 0x000fe40003fa6270 */
[----:B------:R-:W3:Y:S01]  /*6fd0*/  LDL.LU R54, [R1+0xec] ;  /* 0x0000ec0001367983 */ /* 0x000ee20000300800 */
[----:B------:R-:W-:Y:S01]  /*6fe0*/  IMAD R43, R0, R45, R43 ;  /* 0x0000002d002b7224 */ /* 0x000fe200078e022b */
[----:B------:R-:W-:Y:S01]  /*6ff0*/  IABS R41, R51 ;  /* 0x0000003300297213 */ /* 0x000fe20000000000 */
[----:B------:R-:W-:-:S03]  /*7000*/  IMAD.MOV R5, RZ, RZ, -R5 ;  /* 0x000000ffff057224 */ /* 0x000fc600078e0a05 */
[C---:B------:R-:W-:Y:S01]  /*7010*/  ISETP.GT.U32.AND P1, PT, R0.reuse, R43, PT ;  /* 0x0000002b0000720c */ /* 0x040fe20003f24070 */
[----:B------:R-:W-:Y:S02]  /*7020*/  IMAD R5, R0, R5, R9 ;  /* 0x0000000500057224 */ /* 0x000fe400078e0209 */
[----:B------:R-:W-:-:S03]  /*7030*/  IMAD.HI.U32 R40, R8, R41, RZ ;  /* 0x0000002908287227 */ /* 0x000fc600078e00ff */
[C---:B------:R-:W-:Y:S01]  /*7040*/  ISETP.GT.U32.AND P3, PT, R0.reuse, R5, PT ;  /* 0x000000050000720c */ /* 0x040fe20003f64070 */
[----:B------:R-:W-:Y:S01]  /*7050*/  IMAD.MOV R40, RZ, RZ, -R40 ;  /* 0x000000ffff287224 */ /* 0x000fe200078e0a28 */
[----:B------:R0:W-:Y:S03]  /*7060*/  STL [R1+0x164], R4 ;  /* 0x0001640401007387 */ /* 0x0001e60000100800 */
[C---:B------:R-:W-:Y:S02]  /*7070*/  IMAD R41, R0.reuse, R40, R41 ;  /* 0x0000002800297224 */ /* 0x040fe400078e0229 */
[----:B------:R-:W-:Y:S01]  /*7080*/  @!P1 IMAD.IADD R43, R43, 0x1, -R0 ;  /* 0x000000012b2b9824 */ /* 0x000fe200078e0a00 */
[----:B------:R-:W-:Y:S01]  /*7090*/  ISETP.GT.U32.AND P1, PT, R0, R11, PT ;  /* 0x0000000b0000720c */ /* 0x000fe20003f24070 */
[----:B0-----:R-:W-:Y:S01]  /*70a0*/  IMAD.MOV.U32 R4, RZ, RZ, R6 ;  /* 0x000000ffff047224 */ /* 0x001fe200078e0006 */
[----:B------:R-:W-:-:S03]  /*70b0*/  IABS R7, R55 ;  /* 0x0000003700077213 */ /* 0x000fc60000000000 */
[----:B------:R-:W-:Y:S01]  /*70c0*/  @!P6 IMAD.MOV R4, RZ, RZ, -R4 ;  /* 0x000000ffff04e224 */ /* 0x000fe200078e0a04 */
[----:B------:R-:W-:Y:S01]  /*70d0*/  ISETP.GT.U32.AND P6, PT, R0, R41, PT ;  /* 0x000000290000720c */ /* 0x000fe20003fc4070 */
[----:B------:R-:W-:-:S03]  /*70e0*/  @!P3 IMAD.IADD R5, R5, 0x1, -R0 ;  /* 0x000000010505b824 */ /* 0x000fc600078e0a00 */
[----:B------:R-:W-:Y:S01]  /*70f0*/  STL [R1+0x160], R4 ;  /* 0x0001600401007387 */ /* 0x000fe20000100800 */
[----:B------:R-:W-:-:S03]  /*7100*/  IMAD.HI.U32 R9, R8, R7, RZ ;  /* 0x0000000708097227 */ /* 0x000fc600078e00ff */
[----:B------:R-:W-:Y:S01]  /*7110*/  STL [R1+0x158], R2 ;  /* 0x0001580201007387 */ /* 0x000fe20000100800 */
[----:B------:R-:W-:-:S03]  /*7120*/  ISETP.GT.U32.AND P3, PT, R0, R43, PT ;  /* 0x0000002b0000720c */ /* 0x000fc60003f64070 */
[----:B------:R-:W4:Y:S01]  /*7130*/  LDL.LU R49, [R1+0xf0] ;  /* 0x0000f00001317983 */ /* 0x000f220000300800 */
[C---:B------:R-:W-:Y:S01]  /*7140*/  ISETP.GT.U32.AND P4, PT, R0.reuse, R5, PT ;  /* 0x000000050000720c */ /* 0x040fe20003f84070 */
[----:B------:R-:W-:Y:S02]  /*7150*/  IMAD.MOV R9, RZ, RZ, -R9 ;  /* 0x000000ffff097224 */ /* 0x000fe400078e0a09 */
[--C-:B------:R-:W-:Y:S02]  /*7160*/  @!P1 IMAD.IADD R11, R11, 0x1, -R0.reuse ;  /* 0x000000010b0b9824 */ /* 0x100fe400078e0a00 */
[----:B------:R-:W-:Y:S02]  /*7170*/  IMAD R39, R0, R9, R7 ;  /* 0x0000000900277224 */ /* 0x000fe400078e0207 */
[----:B------:R-:W-:Y:S01]  /*7180*/  @!P6 IMAD.IADD R41, R41, 0x1, -R0 ;  /* 0x000000012929e824 */ /* 0x000fe200078e0a00 */
[----:B-----5:R-:W-:Y:S02]  /*7190*/  IABS R9, R3 ;  /* 0x0000000300097213 */ /* 0x020fe40000000000 */
[----:B------:R-:W-:Y:S01]  /*71a0*/  ISETP.GE.AND P6, PT, R3, RZ, PT ;  /* 0x000000ff0300720c */ /* 0x000fe20003fc6270 */
[----:B------:R-:W-:-:S02]  /*71b0*/  IMAD.MOV.U32 R3, RZ, RZ, R11 ;  /* 0x000000ffff037224 */ /* 0x000fc400078e000b */
[--C-:B------:R-:W-:Y:S02]  /*71c0*/  @!P3 IMAD.IADD R43, R43, 0x1, -R0.reuse ;  /* 0x000000012b2bb824 */ /* 0x100fe400078e0a00 */
[----:B------:R-:W-:Y:S02]  /*71d0*/  @!P0 IMAD.MOV R3, RZ, RZ, -R3 ;  /* 0x000000ffff038224 */ /* 0x000fe400078e0a03 */
[----:B------:R-:W-:Y:S01]  /*71e0*/  @!P4 IMAD.IADD R5, R5, 0x1, -R0 ;  /* 0x000000010505c824 */ /* 0x000fe200078e0a00 */
[----:B------:R-:W-:Y:S02]  /*71f0*/  ISETP.GE.AND P4, PT, R55, RZ, PT ;  /* 0x000000ff3700720c */ /* 0x000fe40003f86270 */
[----:B------:R-:W5:Y:S04]  /*7200*/  LDL.LU R55, [R1+0xf4] ;  /* 0x0000f40001377983 */ /* 0x000f680000300800 */
[----:B------:R0:W-:Y:S02]  /*7210*/  STL [R1+0x154], R3 ;  /* 0x0001540301007387 */ /* 0x0001e40000100800 */
[----:B0-----:R-:W-:-:S04]  /*7220*/  IMAD.MOV.U32 R3, RZ, RZ, R43 ;  /* 0x000000ffff037224 */ /* 0x001fc800078e002b */
[----:B------:R-:W-:-:S05]  /*7230*/  @!P5 IMAD.MOV R3, RZ, RZ, -R3 ;  /* 0x000000ffff03d224 */ /* 0x000fca00078e0a03 */
[----:B------:R0:W-:Y:S04]  /*7240*/  STL [R1+0x140], R3 ;  /* 0x0001400301007387 */ /* 0x0001e80000100800 */
[----:B0-----:R-:W5:Y:S04]  /*7250*/  LDL.LU R3, [R1+0xf8] ;  /* 0x0000f80001037983 */ /* 0x001f680000300800 */
[----:B------:R-:W5:Y:S04]  /*7260*/  LDL.LU R52, [R1+0xfc] ;  /* 0x0000fc0001347983 */ /* 0x000f680000300800 */
[----:B------:R-:W5:Y:S01]  /*7270*/  LDL.LU R12, [R1+0x100] ;  /* 0x00010000010c7983 */ /* 0x000f620000300800 */
[----:B------:R-:W-:Y:S01]  /*7280*/  ISETP.GT.U32.AND P1, PT, R0, R39, PT ;  /* 0x000000270000720c */ /* 0x000fe20003f24070 */
[----:B------:R-:W-:Y:S01]  /*7290*/  IMAD.HI.U32 R4, R8, R9, RZ ;  /* 0x0000000908047227 */ /* 0x000fe200078e00ff */
[----:B------:R-:W-:-:S03]  /*72a0*/  ISETP.GE.AND P2, PT, R47, RZ, PT ;  /* 0x000000ff2f00720c */ /* 0x000fc60003f46270 */
[----:B------:R-:W-:-:S04]  /*72b0*/  IMAD.MOV R4, RZ, RZ, -R4 ;  /* 0x000000ffff047224 */ /* 0x000fc800078e0a04 */
[----:B------:R-:W-:Y:S02]  /*72c0*/  IMAD R4, R0, R4, R9 ;  /* 0x0000000400047224 */ /* 0x000fe400078e0209 */
[----:B------:R-:W-:Y:S02]  /*72d0*/  IMAD.MOV.U32 R9, RZ, RZ, R5 ;  /* 0x000000ffff097224 */ /* 0x000fe400078e0005 */
[----:B------:R-:W-:Y:S01]  /*72e0*/  @!P1 IMAD.IADD R39, R39, 0x1, -R0 ;  /* 0x0000000127279824 */ /* 0x000fe200078e0a00 */
[----:B------:R-:W-:Y:S01]  /*72f0*/  IABS R7, R50 ;  /* 0x0000003200077213 */ /* 0x000fe20000000000 */
[----:B------:R-:W-:-:S03]  /*7300*/  @!P2 IMAD.MOV R9, RZ, RZ, -R9 ;  /* 0x000000ffff09a224 */ /* 0x000fc600078e0a09 */
[----:B------:R-:W-:Y:S01]  /*7310*/  ISETP.GT.U32.AND P0, PT, R0, R39, PT ;  /* 0x000000270000720c */ /* 0x000fe20003f04070 */
[----:B------:R-:W-:Y:S01]  /*7320*/  IMAD.HI.U32 R2, R8, R7, RZ ;  /* 0x0000000708027227 */ /* 0x000fe200078e00ff */
[----:B------:R0:W-:Y:S04]  /*7330*/  STL [R1+0x148], R9 ;  /* 0x0001480901007387 */ /* 0x0001e80000100800 */
[----:B------:R-:W5:Y:S01]  /*7340*/  LDL.LU R47, [R1+0x118] ;  /* 0x00011800012f7983 */ /* 0x000f620000300800 */
[----:B------:R-:W-:-:S04]  /*7350*/  IMAD.MOV R2, RZ, RZ, -R2 ;  /* 0x000000ffff027224 */ /* 0x000fc800078e0a02 */
[C---:B------:R-:W-:Y:S02]  /*7360*/  IMAD R10, R0.reuse, R2, R7 ;  /* 0x00000002000a7224 */ /* 0x040fe400078e0207 */
[----:B------:R-:W-:Y:S01]  /*7370*/  @!P0 IMAD.IADD R39, R39, 0x1, -R0 ;  /* 0x0000000127278824 */ /* 0x000fe200078e0a00 */
[----:B--2---:R-:W-:Y:S02]  /*7380*/  IABS R2, R53 ;  /* 0x0000003500027213 */ /* 0x004fe40000000000 */
[----:B------:R-:W-:Y:S02]  /*7390*/  ISETP.GE.AND P0, PT, R53, RZ, PT ;  /* 0x000000ff3500720c */ /* 0x000fe40003f06270 */
[----:B------:R-:W2:Y:S01]  /*73a0*/  LDL.LU R53, [R1+0x11c] ;  /* 0x00011c0001357983 */ /* 0x000ea20000300800 */
[----:B------:R-:W-:Y:S02]  /*73b0*/  ISETP.GT.U32.AND P1, PT, R0, R41, PT ;  /* 0x000000290000720c */ /* 0x000fe40003f24070 */
[----:B------:R-:W-:-:S11]  /*73c0*/  ISETP.GE.AND P3, PT, R51, RZ, PT ;  /* 0x000000ff3300720c */ /* 0x000fd60003f66270 */
[----:B------:R-:W-:-:S04]  /*73d0*/  @!P1 IMAD.IADD R41, R41, 0x1, -R0 ;  /* 0x0000000129299824 */ /* 0x000fc800078e0a00 */
[----:B------:R-:W-:Y:S01]  /*73e0*/  IMAD.MOV.U32 R11, RZ, RZ, R41 ;  /* 0x000000ffff0b7224 */ /* 0x000fe200078e0029 */
[----:B------:R-:W-:-:S03]  /*73f0*/  ISETP.GT.U32.AND P5, PT, R0, R4, PT ;  /* 0x000000040000720c */ /* 0x000fc60003fa4070 */
[----:B------:R-:W-:-:S05]  /*7400*/  @!P3 IMAD.MOV R11, RZ, RZ, -R11 ;  /* 0x000000ffff0bb224 */ /* 0x000fca00078e0a0b */
[----:B------:R-:W-:Y:S04]  /*7410*/  STL [R1+0x150], R11 ;  /* 0x0001500b01007387 */ /* 0x000fe80000100800 */
[----:B------:R-:W2:Y:S01]  /*7420*/  LDL.LU R51, [R1+0x120] ;  /* 0x0001200001337983 */ /* 0x000ea20000300800 */
[----:B------:R-:W-:Y:S02]  /*7430*/  @!P5 IMAD.IADD R4, R4, 0x1, -R0 ;  /* 0x000000010404d824 */ /* 0x000fe400078e0a00 */
[----:B------:R-:W-:-:S03]  /*7440*/  IMAD.MOV.U32 R5, RZ, RZ, R2 ;  /* 0x000000ffff057224 */ /* 0x000fc600078e0002 */
[----:B------:R-:W-:Y:S01]  /*7450*/  ISETP.GT.U32.AND P5, PT, R0, R4, PT ;  /* 0x000000040000720c */ /* 0x000fe20003fa4070 */
[----:B------:R-:W-:Y:S01]  /*7460*/  IMAD.HI.U32 R2, R8, R5, RZ ;  /* 0x0000000508027227 */ /* 0x000fe200078e00ff */
[----:B------:R-:W-:-:S03]  /*7470*/  ISETP.GT.U32.AND P1, PT, R0, R10, PT ;  /* 0x0000000a0000720c */ /* 0x000fc60003f24070 */
[----:B0-----:R-:W-:-:S04]  /*7480*/  IMAD.MOV R9, RZ, RZ, -R2 ;  /* 0x000000ffff097224 */ /* 0x001fc800078e0a02 */
[----:B------:R-:W-:-:S04]  /*7490*/  IMAD R5, R0, R9, R5 ;  /* 0x0000000900057224 */ /* 0x000fc800078e0205 */
[--C-:B------:R-:W-:Y:S01]  /*74a0*/  @!P5 IMAD.IADD R4, R4, 0x1, -R0.reuse ;  /* 0x000000010404d824 */ /* 0x100fe200078e0a00 */
[----:B------:R-:W-:Y:S01]  /*74b0*/  ISETP.GT.U32.AND P5, PT, R0, R5, PT ;  /* 0x000000050000720c */ /* 0x000fe20003fa4070 */
[----:B------:R-:W-:-:S05]  /*74c0*/  @!P1 IMAD.IADD R10, R10, 0x1, -R0 ;  /* 0x000000010a0a9824 */ /* 0x000fca00078e0a00 */
[----:B------:R-:W-:-:S07]  /*74d0*/  ISETP.GT.U32.AND P1, PT, R0, R10, PT ;  /* 0x0000000a0000720c */ /* 0x000fce0003f24070 */
[----:B------:R-:W-:-:S06]  /*74e0*/  @!P5 IMAD.IADD R5, R5, 0x1, -R0 ;  /* 0x000000010505d824 */ /* 0x000fcc00078e0a00 */
[----:B------:R-:W-:Y:S02]  /*74f0*/  @!P1 IMAD.IADD R10, R10, 0x1, -R0 ;  /* 0x000000010a0a9824 */ /* 0x000fe400078e0a00 */
[----:B------:R-:W-:Y:S02]  /*7500*/  @!P6 IMAD.MOV R4, RZ, RZ, -R4 ;  /* 0x000000ffff04e224 */ /* 0x000fe400078e0a04 */
[----:B------:R-:W-:Y:S01]  /*7510*/  IMAD.MOV.U32 R13, RZ, RZ, R39 ;  /* 0x000000ffff0d7224 */ /* 0x000fe200078e0027 */
[----:B---3--:R-:W-:Y:S02]  /*7520*/  IABS R6, R54 ;  /* 0x0000003600067213 */ /* 0x008fe40000000000 */
[----:B------:R-:W-:Y:S02]  /*7530*/  ISETP.GE.AND P3, PT, R54, RZ, PT ;  /* 0x000000ff3600720c */ /* 0x000fe40003f66270 */
[----:B------:R-:W3:Y:S01]  /*7540*/  LDL.LU R54, [R1+0x124] ;  /* 0x0001240001367983 */ /* 0x000ee20000300800 */
[----:B------:R-:W-:-:S04]  /*7550*/  IMAD.HI.U32 R7, R8, R6, RZ ;  /* 0x0000000608077227 */ /* 0x000fc800078e00ff */
[----:B------:R-:W-:-:S04]  /*7560*/  IMAD.MOV R2, RZ, RZ, -R7 ;  /* 0x000000ffff027224 */ /* 0x000fc800078e0a07 */
[----:B------:R-:W-:Y:S01]  /*7570*/  IMAD R6, R0, R2, R6 ;  /* 0x0000000200067224 */ /* 0x000fe200078e0206 */
[----:B----4-:R-:W-:-:S05]  /*7580*/  IABS R7, R49 ;  /* 0x0000003100077213 */ /* 0x010fca0000000000 */
[----:B------:R-:W-:-:S04]  /*7590*/  IMAD.HI.U32 R40, R8, R7, RZ ;  /* 0x0000000708287227 */ /* 0x000fc800078e00ff */
[----:B------:R-:W-:-:S04]  /*75a0*/  IMAD.MOV R40, RZ, RZ, -R40 ;  /* 0x000000ffff287224 */ /* 0x000fc800078e0a28 */
[----:B------:R-:W-:-:S05]  /*75b0*/  IMAD R7, R0, R40, R7 ;  /* 0x0000002800077224 */ /* 0x000fca00078e0207 */
[C---:B------:R-:W-:Y:S02]  /*75c0*/  ISETP.GT.U32.AND P5, PT, R0.reuse, R7, PT ;  /* 0x000000070000720c */ /* 0x040fe40003fa4070 */
[----:B------:R-:W-:-:S11]  /*75d0*/  ISETP.GT.U32.AND P1, PT, R0, R6, PT ;  /* 0x000000060000720c */ /* 0x000fd60003f24070 */
[----:B------:R-:W-:-:S05]  /*75e0*/  @!P5 IMAD.IADD R7, R7, 0x1, -R0 ;  /* 0x000000010707d824 */ /* 0x000fca00078e0a00 */
[----:B------:R-:W-:Y:S01]  /*75f0*/  ISETP.GT.U32.AND P6, PT, R0, R7, PT ;  /* 0x000000070000720c */ /* 0x000fe20003fc4070 */
[----:B------:R-:W-:Y:S02]  /*7600*/  @!P1 IMAD.IADD R6, R6, 0x1, -R0 ;  /* 0x0000000106069824 */ /* 0x000fe400078e0a00 */
[----:B------:R-:W-:-:S03]  /*7610*/  @!P4 IMAD.MOV R13, RZ, RZ, -R13 ;  /* 0x000000ffff0dc224 */ /* 0x000fc600078e0a0d */
[----:B------:R-:W-:Y:S02]  /*7620*/  ISETP.GT.U32.AND P4, PT, R0, R6, PT ;  /* 0x000000060000720c */ /* 0x000fe40003f84070 */
[----:B-----5:R-:W-:-:S05]  /*7630*/  IABS R2, R12 ;  /* 0x0000000c00027213 */ /* 0x020fca0000000000 */
[----:B------:R-:W-:-:S04]  /*7640*/  IMAD.HI.U32 R40, R8, R2, RZ ;  /* 0x0000000208287227 */ /* 0x000fc800078e00ff */
[----:B------:R-:W-:-:S04]  /*7650*/  IMAD.MOV R40, RZ, RZ, -R40 ;  /* 0x000000ffff287224 */ /* 0x000fc800078e0a28 */
[----:B------:R-:W-:Y:S02]  /*7660*/  IMAD R2, R0, R40, R2 ;  /* 0x0000002800027224 */ /* 0x000fe400078e0202 */
[----:B------:R-:W-:-:S03]  /*7670*/  @!P6 IMAD.IADD R7, R7, 0x1, -R0 ;  /* 0x000000010707e824 */ /* 0x000fc600078e0a00 */
[C---:B------:R-:W-:Y:S02]  /*7680*/  ISETP.GT.U32.AND P6, PT, R0.reuse, R2, PT ;  /* 0x000000020000720c */ /* 0x040fe40003fc4070 */
[----:B------:R-:W-:Y:S02]  /*7690*/  ISETP.GT.U32.AND P5, PT, R0, R5, PT ;  /* 0x000000050000720c */ /* 0x000fe40003fa4070 */
[----:B------:R-:W-:Y:S01]  /*76a0*/  ISETP.GE.AND P2, PT, R50, RZ, PT ;  /* 0x000000ff3200720c */ /* 0x000fe20003f46270 */
[----:B------:R-:W-:Y:S01]  /*76b0*/  @!P4 IMAD.IADD R6, R6, 0x1, -R0 ;  /* 0x000000010606c824 */ /* 0x000fe200078e0a00 */
[----:B------:R-:W-:-:S07]  /*76c0*/  IABS R41, R3 ;  /* 0x0000000300297213 */ /* 0x000fce0000000000 */
[----:B------:R-:W-:Y:S01]  /*76d0*/  @!P6 IMAD.IADD R2, R2, 0x1, -R0 ;  /* 0x000000010202e824 */ /* 0x000fe200078e0a00 */
[----:B------:R-:W-:Y:S01]  /*76e0*/  ISETP.GE.AND P6, PT, R3, RZ, PT ;  /* 0x000000ff0300720c */ /* 0x000fe20003fc6270 */
[----:B------:R-:W-:Y:S02]  /*76f0*/  IMAD.MOV.U32 R3, RZ, RZ, R6 ;  /* 0x000000ffff037224 */ /* 0x000fe400078e0006 */
[----:B------:R-:W-:Y:S02]  /*7700*/  @!P5 IMAD.IADD R5, R5, 0x1, -R0 ;  /* 0x000000010505d824 */ /* 0x000fe400078e0a00 */
[----:B------:R-:W-:Y:S01]  /*7710*/  @!P2 IMAD.MOV R10, RZ, RZ, -R10 ;  /* 0x000000ffff0aa224 */ /* 0x000fe200078e0a0a */
[----:B------:R-:W-:Y:S01]  /*7720*/  STL [R1+0x130], R13 ;  /* 0x0001300d01007387 */ /* 0x000fe20000100800 */
[----:B------:R-:W-:Y:S02]  /*7730*/  @!P3 IMAD.MOV R3, RZ, RZ, -R3 ;  /* 0x000000ffff03b224 */ /* 0x000fe400078e0a03 */
[----:B------:R-:W-:Y:S01]  /*7740*/  @!P0 IMAD.MOV R5, RZ, RZ, -R5 ;  /* 0x000000ffff058224 */ /* 0x000fe200078e0a05 */
[----:B------:R-:W4:Y:S04]  /*7750*/  LDL.LU R50, [R1+0x128] ;  /* 0x0001280001327983 */ /* 0x000f280000300800 */
[----:B------:R-:W-:Y:S04]  /*7760*/  STL [R1+0x12c], R4 ;  /* 0x00012c0401007387 */ /* 0x000fe80000100800 */
[----:B------:R-:W-:Y:S04]  /*7770*/  STL [R1+0x114], R10 ;  /* 0x0001140a01007387 */ /* 0x000fe80000100800 */
[----:B------:R0:W-:Y:S04]  /*7780*/  STL [R1+0x10c], R3 ;  /* 0x00010c0301007387 */ /* 0x0001e80000100800 */
[----:B------:R1:W-:Y:S04]  /*7790*/  STL [R1+0x110], R5 ;  /* 0x0001100501007387 */ /* 0x0003e80000100800 */
[----:B0-----:R-:W5:Y:S01]  /*77a0*/  LDL.LU R3, [R1+0x134] ;  /* 0x0001340001037983 */ /* 0x001f620000300800 */
[----:B------:R-:W-:-:S05]  /*77b0*/  IABS R9, R55 ;  /* 0x0000003700097213 */ /* 0x000fca0000000000 */
[----:B------:R-:W-:-:S04]  /*77c0*/  IMAD.HI.U32 R44, R8, R9, RZ ;  /* 0x00000009082c7227 */ /* 0x000fc800078e00ff */
[----:B------:R-:W-:-:S04]  /*77d0*/  IMAD.MOV R44, RZ, RZ, -R44 ;  /* 0x000000ffff2c7224 */ /* 0x000fc800078e0a2c */
[----:B------:R-:W-:-:S05]  /*77e0*/  IMAD R9, R0, R44, R9 ;  /* 0x0000002c00097224 */ /* 0x000fca00078e0209 */
[----:B------:R-:W-:Y:S02]  /*77f0*/  ISETP.GT.U32.AND P1, PT, R0, R9, PT ;  /* 0x000000090000720c */ /* 0x000fe40003f24070 */
[----:B------:R-:W-:Y:S01]  /*7800*/  IABS R11, R52 ;  /* 0x00000034000b7213 */ /* 0x000fe20000000000 */
[----:B------:R-:W-:-:S04]  /*7810*/  IMAD.HI.U32 R43, R8, R41, RZ ;  /* 0x00000029082b7227 */ /* 0x000fc800078e00ff */
[----:B------:R-:W-:-:S06]  /*7820*/  IMAD.HI.U32 R42, R8, R11, RZ ;  /* 0x0000000b082a7227 */ /* 0x000fcc00078e00ff */
[----:B------:R-:W-:Y:S01]  /*7830*/  @!P1 IMAD.IADD R9, R9, 0x1, -R0 ;  /* 0x0000000109099824 */ /* 0x000fe200078e0a00 */
[----:B------:R-:W-:Y:S01]  /*7840*/  IABS R40, R47 ;  /* 0x0000002f00287213 */ /* 0x000fe20000000000 */
[----:B------:R-:W-:-:S03]  /*7850*/  IMAD.MOV R42, RZ, RZ, -R42 ;  /* 0x000000ffff2a7224 */ /* 0x000fc600078e0a2a */
[C---:B------:R-:W-:Y:S01]  /*7860*/  ISETP.GT.U32.AND P1, PT, R0.reuse, R9, PT ;  /* 0x000000090000720c */ /* 0x040fe20003f24070 */
[----:B------:R-:W-:Y:S02]  /*7870*/  IMAD.MOV R43, RZ, RZ, -R43 ;  /* 0x000000ffff2b7224 */ /* 0x000fe400078e0a2b */
[----:B------:R-:W-:Y:S02]  /*7880*/  IMAD R11, R0, R42, R11 ;  /* 0x0000002a000b7224 */ /* 0x000fe400078e020b */
[----:B------:R-:W-:-:S03]  /*7890*/  IMAD.HI.U32 R42, R8, R40, RZ ;  /* 0x00000028082a7227 */ /* 0x000fc600078e00ff */
[C---:B------:R-:W-:Y:S01]  /*78a0*/  ISETP.GT.U32.AND P4, PT, R0.reuse, R11, PT ;  /* 0x0000000b0000720c */ /* 0x040fe20003f84070 */
[C---:B------:R-:W-:Y:S01]  /*78b0*/  IMAD R41, R0.reuse, R43, R41 ;  /* 0x0000002b00297224 */ /* 0x040fe200078e0229 */
[----:B--2---:R-:W-:Y:S01]  /*78c0*/  IABS R43, R53 ;  /* 0x00000035002b7213 */ /* 0x004fe20000000000 */
[----:B------:R-:W-:Y:S02]  /*78d0*/  IMAD.MOV R42, RZ, RZ, -R42 ;  /* 0x000000ffff2a7224 */ /* 0x000fe400078e0a2a */
[----:B------:R-:W-:Y:S01]  /*78e0*/  @!P1 IMAD.IADD R9, R9, 0x1, -R0 ;  /* 0x0000000109099824 */ /* 0x000fe200078e0a00 */
[C---:B------:R-:W-:Y:S01]  /*78f0*/  ISETP.GT.U32.AND P5, PT, R0.reuse, R41, PT ;  /* 0x000000290000720c */ /* 0x040fe20003fa4070 */
[----:B------:R-:W-:Y:S01]  /*7900*/  IMAD R40, R0, R42, R40 ;  /* 0x0000002a00287224 */ /* 0x000fe200078e0228 */
[----:B------:R-:W-:Y:S01]  /*7910*/  ISETP.GE.AND P1, PT, R49, RZ, PT ;  /* 0x000000ff3100720c */ /* 0x000fe20003f26270 */
[----:B------:R-:W-:-:S04]  /*7920*/  IMAD.HI.U32 R42, R8, R43, RZ ;  /* 0x0000002b082a7227 */ /* 0x000fc800078e00ff */
[----:B------:R-:W-:Y:S02]  /*7930*/  IMAD.MOV R42, RZ, RZ, -R42 ;  /* 0x000000ffff2a7224 */ /* 0x000fe400078e0a2a */
[--C-:B------:R-:W-:Y:S01]  /*7940*/  @!P4 IMAD.IADD R11, R11, 0x1, -R0.reuse ;  /* 0x000000010b0bc824 */ /* 0x100fe200078e0a00 */
[----:B------:R-:W-:Y:S01]  /*7950*/  ISETP.GE.AND P4, PT, R55, RZ, PT ;  /* 0x000000ff3700720c */ /* 0x000fe20003f86270 */
[C---:B------:R-:W-:Y:S01]  /*7960*/  IMAD R42, R0.reuse, R42, R43 ;  /* 0x0000002a002a7224 */ /* 0x040fe200078e022b */
[----:B------:R-:W2:Y:S01]  /*7970*/  LDL.LU R55, [R1+0x138] ;  /* 0x0001380001377983 */ /* 0x000ea20000300800 */
[----:B------:R-:W-:Y:S02]  /*7980*/  IMAD.MOV.U32 R6, RZ, RZ, R7 ;  /* 0x000000ffff067224 */ /* 0x000fe400078e0007 */
[----:B------:R-:W-:Y:S01]  /*7990*/  @!P5 IMAD.IADD R41, R41, 0x1, -R0 ;  /* 0x000000012929d824 */ /* 0x000fe200078e0a00 */
[C---:B------:R-:W-:Y:S01]  /*79a0*/  ISETP.GT.U32.AND P5, PT, R0.reuse, R40, PT ;  /* 0x000000280000720c */ /* 0x040fe20003fa4070 */
[----:B------:R-:W-:Y:S01]  /*79b0*/  @!P1 IMAD.MOV R6, RZ, RZ, -R6 ;  /* 0x000000ffff069224 */ /* 0x000fe200078e0a06 */
[C---:B------:R-:W-:Y:S01]  /*79c0*/  ISETP.GT.U32.AND P1, PT, R0.reuse, R42, PT ;  /* 0x0000002a0000720c */ /* 0x040fe20003f24070 */
[----:B-1----:R-:W-:Y:S01]  /*79d0*/  IMAD.MOV.U32 R5, RZ, RZ, R9 ;  /* 0x000000ffff057224 */ /* 0x002fe200078e0009 */
[----:B------:R-:W-:-:S03]  /*79e0*/  ISETP.GT.U32.AND P2, PT, R0, R41, PT ;  /* 0x000000290000720c */ /* 0x000fc60003f44070 */
[----:B------:R-:W-:Y:S01]  /*79f0*/  @!P4 IMAD.MOV R5, RZ, RZ, -R5 ;  /* 0x000000ffff05c224 */ /* 0x000fe200078e0a05 */
[----:B------:R0:W-:Y:S04]  /*7a00*/  STL [R1+0x108], R6 ;  /* 0x0001080601007387 */ /* 0x0001e80000100800 */
[----:B------:R1:W-:Y:S01]  /*7a10*/  STL [R1+0x104], R5 ;  /* 0x0001040501007387 */ /* 0x0003e20000100800 */
[--C-:B------:R-:W-:Y:S01]  /*7a20*/  @!P5 IMAD.IADD R40, R40, 0x1, -R0.reuse ;  /* 0x000000012828d824 */ /* 0x100fe200078e0a00 */
[----:B------:R-:W-:Y:S01]  /*7a30*/  ISETP.GT.U32.AND P5, PT, R0, R2, PT ;  /* 0x000000020000720c */ /* 0x000fe20003fa4070 */
[--C-:B------:R-:W-:Y:S01]  /*7a40*/  @!P1 IMAD.IADD R42, R42, 0x1, -R0.reuse ;  /* 0x000000012a2a9824 */ /* 0x100fe200078e0a00 */
[----:B------:R-:W-:Y:S02]  /*7a50*/  ISETP.GE.AND P1, PT, R53, RZ, PT ;  /* 0x000000ff3500720c */ /* 0x000fe40003f26270 */
[----:B------:R-:W2:Y:S01]  /*7a60*/  LDL.LU R53, [R1+0x13c] ;  /* 0x00013c0001357983 */ /* 0x000ea20000300800 */
[----:B------:R-:W-:Y:S01]  /*7a70*/  ISETP.GT.U32.AND P0, PT, R0, R11, PT ;  /* 0x0000000b0000720c */ /* 0x000fe20003f04070 */
[----:B------:R-:W-:Y:S01]  /*7a80*/  @!P2 IMAD.IADD R41, R41, 0x1, -R0 ;  /* 0x000000012929a824 */ /* 0x000fe200078e0a00 */
[----:B------:R-:W-:-:S03]  /*7a90*/  ISETP.GE.AND P2, PT, R52, RZ, PT ;  /* 0x000000ff3400720c */ /* 0x000fc60003f46270 */
[----:B0-----:R-:W-:-:S03]  /*7aa0*/  IMAD.MOV.U32 R6, RZ, RZ, R41 ;  /* 0x000000ffff067224 */ /* 0x001fc600078e0029 */
[----:B------:R-:W-:Y:S01]  /*7ab0*/  @!P5 IMAD.IADD R2, R2, 0x1, -R0 ;  /* 0x000000010202d824 */ /* 0x000fe200078e0a00 */
[----:B------:R-:W-:Y:S01]  /*7ac0*/  ISETP.GE.AND P5, PT, R12, RZ, PT ;  /* 0x000000ff0c00720c */ /* 0x000fe20003fa6270 */
[----:B------:R-:W-:-:S03]  /*7ad0*/  @!P6 IMAD.MOV R6, RZ, RZ, -R6 ;  /* 0x000000ffff06e224 */ /* 0x000fc600078e0a06 */
[----:B------:R-:W-:Y:S02]  /*7ae0*/  @!P0 IMAD.IADD R11, R11, 0x1, -R0 ;  /* 0x000000010b0b8824 */ /* 0x000fe400078e0a00 */
[----:B------:R0:W-:Y:S02]  /*7af0*/  STL [R1+0xf4], R6 ;  /* 0x0000f40601007387 */ /* 0x0001e40000100800 */
[----:B-1----:R-:W-:-:S04]  /*7b00*/  IMAD.MOV.U32 R5, RZ, RZ, R11 ;  /* 0x000000ffff057224 */ /* 0x002fc800078e000b */
[----:B------:R-:W-:Y:S02]  /*7b10*/  @!P2 IMAD.MOV R5, RZ, RZ, -R5 ;  /* 0x000000ffff05a224 */ /* 0x000fe400078e0a05 */
[----:B0-----:R-:W-:-:S04]  /*7b20*/  IMAD.MOV.U32 R6, RZ, RZ, R2 ;  /* 0x000000ffff067224 */ /* 0x001fc800078e0002 */
[----:B------:R-:W-:Y:S01]  /*7b30*/  @!P5 IMAD.MOV R6, RZ, RZ, -R6 ;  /* 0x000000ffff06d224 */ /* 0x000fe200078e0a06 */
[----:B------:R0:W-:Y:S04]  /*7b40*/  STL [R1+0xec], R5 ;  /* 0x0000ec0501007387 */ /* 0x0001e80000100800 */
[----:B------:R-:W-:Y:S01]  /*7b50*/  STL [R1+0xe8], R6 ;  /* 0x0000e80601007387 */ /* 0x000fe20000100800 */
[----:B---3--:R-:W-:Y:S02]  /*7b60*/  IABS R4, R54 ;  /* 0x0000003600047213 */ /* 0x008fe40000000000 */
[----:B------:R-:W-:Y:S02]  /*7b70*/  ISETP.GE.AND P5, PT, R54, RZ, PT ;  /* 0x000000ff3600720c */ /* 0x000fe40003fa6270 */
[----:B------:R-:W3:Y:S01]  /*7b80*/  LDL.LU R54, [R1+0x144] ;  /* 0x0001440001367983 */ /* 0x000ee20000300800 */
[----:B------:R-:W-:-:S05]  /*7b90*/  IABS R39, R51 ;  /* 0x0000003300277213 */ /* 0x000fca0000000000 */
[----:B------:R-:W-:-:S04]  /*7ba0*/  IMAD.HI.U32 R45, R8, R39, RZ ;  /* 0x00000027082d7227 */ /* 0x000fc800078e00ff */
[----:B------:R-:W-:-:S04]  /*7bb0*/  IMAD.MOV R45, RZ, RZ, -R45 ;  /* 0x000000ffff2d7224 */ /* 0x000fc800078e0a2d */
[C---:B------:R-:W-:Y:S01]  /*7bc0*/  IMAD R45, R0.reuse, R45, R39 ;  /* 0x0000002d002d7224 */ /* 0x040fe200078e0227 */
[----:B------:R-:W-:-:S04]  /*7bd0*/  ISETP.GT.U32.AND P3, PT, R0, R40, PT ;  /* 0x000000280000720c */ /* 0x000fc80003f64070 */
[----:B------:R-:W-:-:S09]  /*7be0*/  ISETP.GT.U32.AND P4, PT, R0, R45, PT ;  /* 0x0000002d0000720c */ /* 0x000fd20003f84070 */
[----:B------:R-:W-:Y:S01]  /*7bf0*/  @!P3 IMAD.IADD R40, R40, 0x1, -R0 ;  /* 0x000000012828b824 */ /* 0x000fe200078e0a00 */
[----:B------:R-:W-:-:S03]  /*7c00*/  ISETP.GE.AND P3, PT, R47, RZ, PT ;  /* 0x000000ff2f00720c */ /* 0x000fc60003f66270 */
[----:B------:R-:W-:-:S05]  /*7c10*/  @!P4 IMAD.IADD R45, R45, 0x1, -R0 ;  /* 0x000000012d2dc824 */ /* 0x000fca00078e0a00 */
[----:B------:R-:W-:Y:S01]  /*7c20*/  ISETP.GT.U32.AND P2, PT, R0, R45, PT ;  /* 0x0000002d0000720c */ /* 0x000fe20003f44070 */
[----:B0-----:R-:W-:-:S04]  /*7c30*/  IMAD.MOV.U32 R5, RZ, RZ, R40 ;  /* 0x000000ffff057224 */ /* 0x001fc800078e0028 */
[----:B------:R-:W-:Y:S01]  /*7c40*/  @!P3 IMAD.MOV R5, RZ, RZ, -R5 ;  /* 0x000000ffff05b224 */ /* 0x000fe200078e0a05 */
[----:B------:R-:W-:-:S04]  /*7c50*/  ISETP.GE.AND P4, PT, R51, RZ, PT ;  /* 0x000000ff3300720c */ /* 0x000fc80003f86270 */
[----:B------:R2:W-:Y:S03]  /*7c60*/  STL [R1+0xe4], R5 ;  /* 0x0000e40501007387 */ /* 0x0005e60000100800 */
[----:B------:R-:W-:Y:S01]  /*7c70*/  @!P2 IMAD.IADD R45, R45, 0x1, -R0 ;  /* 0x000000012d2da824 */ /* 0x000fe200078e0a00 */
[----:B------:R-:W3:Y:S01]  /*7c80*/  LDL.LU R51, [R1+0x14c] ;  /* 0x00014c0001337983 */ /* 0x000ee20000300800 */
[----:B-----5:R-:W-:Y:S02]  /*7c90*/  IABS R2, R3 ;  /* 0x0000000300027213 */ /* 0x020fe40000000000 */
[----:B------:R-:W-:Y:S02]  /*7ca0*/  ISETP.GE.AND P2, PT, R3, RZ, PT ;  /* 0x000000ff0300720c */ /* 0x000fe40003f46270 */
[----:B------:R-:W5:Y:S01]  /*7cb0*/  LDL.LU R3, [R1+0x15c] ;  /* 0x00015c0001037983 */ /* 0x000f620000300800 */
[----:B------:R-:W-:-:S04]  /*7cc0*/  IMAD.HI.U32 R44, R8, R4, RZ ;  /* 0x00000004082c7227 */ /* 0x000fc800078e00ff */
[----:B------:R-:W-:-:S04]  /*7cd0*/  IMAD.MOV R44, RZ, RZ, -R44 ;  /* 0x000000ffff2c7224 */ /* 0x000fc800078e0a2c */
[----:B------:R-:W-:-:S05]  /*7ce0*/  IMAD R4, R0, R44, R4 ;  /* 0x0000002c00047224 */ /* 0x000fca00078e0204 */
[----:B------:R-:W-:Y:S02]  /*7cf0*/  ISETP.GT.U32.AND P0, PT, R0, R4, PT ;  /* 0x000000040000720c */ /* 0x000fe40003f04070 */
[----:B----4-:R-:W-:-:S11]  /*7d00*/  IABS R39, R50 ;  /* 0x0000003200277213 */ /* 0x010fd60000000000 */
[----:B------:R-:W-:Y:S01]  /*7d10*/  @!P0 IMAD.IADD R4, R4, 0x1, -R0 ;  /* 0x0000000104048824 */ /* 0x000fe200078e0a00 */
[----:B------:R-:W-:Y:S01]  /*7d20*/  ISETP.GT.U32.AND P0, PT, R0, R42, PT ;  /* 0x0000002a0000720c */ /* 0x000fe20003f04070 */
[----:B------:R-:W-:-:S04]  /*7d30*/  IMAD.HI.U32 R7, R8, R39, RZ ;  /* 0x0000002708077227 */ /* 0x000fc800078e00ff */
[----:B------:R-:W-:-:S04]  /*7d40*/  IMAD.MOV R7, RZ, RZ, -R7 ;  /* 0x000000ffff077224 */ /* 0x000fc800078e0a07 */
[----:B------:R-:W-:-:S04]  /*7d50*/  IMAD R7, R0, R7, R39 ;  /* 0x0000000700077224 */ /* 0x000fc800078e0227 */
[----:B------:R-:W-:-:S04]  /*7d60*/  @!P0 IMAD.IADD R42, R42, 0x1, -R0 ;  /* 0x000000012a2a8824 */ /* 0x000fc800078e0a00 */
[----:B------:R-:W-:Y:S01]  /*7d70*/  IMAD.MOV.U32 R39, RZ, RZ, R42 ;  /* 0x000000ffff277224 */ /* 0x000fe200078e002a */
[----:B------:R-:W-:-:S03]  /*7d80*/  ISETP.GT.U32.AND P6, PT, R0, R4, PT ;  /* 0x000000040000720c */ /* 0x000fc60003fc4070 */
[----:B------:R-:W-:Y:S02]  /*7d90*/  @!P1 IMAD.MOV R39, RZ, RZ, -R39 ;  /* 0x000000ffff279224 */ /* 0x000fe400078e0a27 */
[----:B------:R-:W-:-:S04]  /*7da0*/  IMAD.MOV.U32 R11, RZ, RZ, R45 ;  /* 0x000000ffff0b7224 */ /* 0x000fc800078e002d */
[----:B------:R-:W-:-:S04]  /*7db0*/  @!P4 IMAD.MOV R11, RZ, RZ, -R11 ;  /* 0x000000ffff0bc224 */ /* 0x000fc800078e0a0b */
[----:B------:R-:W-:-:S04]  /*7dc0*/  @!P6 IMAD.IADD R4, R4, 0x1, -R0 ;  /* 0x000000010404e824 */ /* 0x000fc800078e0a00 */
[----:B------:R-:W-:Y:S01]  /*7dd0*/  @!P5 IMAD.MOV R4, RZ, RZ, -R4 ;  /* 0x000000ffff04d224 */ /* 0x000fe200078e0a04 */
[----:B--2---:R-:W-:Y:S02]  /*7de0*/  IABS R5, R53 ;  /* 0x0000003500057213 */ /* 0x004fe40000000000 */
[----:B------:R-:W-:Y:S02]  /*7df0*/  ISETP.GE.AND P1, PT, R53, RZ, PT ;  /* 0x000000ff3500720c */ /* 0x000fe40003f26270 */
[----:B------:R-:W2:Y:S01]  /*7e00*/  LDL.LU R53, [R1+0x168] ;  /* 0x0001680001357983 */ /* 0x000ea20000300800 */
[----:B------:R-:W-:-:S03]  /*7e10*/  ISETP.GE.AND P0, PT, R50, RZ, PT ;  /* 0x000000ff3200720c */ /* 0x000fc60003f06270 */
[----:B------:R-:W-:Y:S04]  /*7e20*/  STL [R1+0xa4], R11 ;  /* 0x0000a40b01007387 */ /* 0x000fe80000100800 */
[----:B------:R0:W-:Y:S04]  /*7e30*/  STL [R1+0xa8], R4 ;  /* 0x0000a80401007387 */ /* 0x0001e80000100800 */
[----:B------:R-:W4:Y:S01]  /*7e40*/  LDL.LU R50, [R1+0x16c] ;  /* 0x00016c0001327983 */ /* 0x000f220000300800 */
[----:B------:R-:W-:Y:S02]  /*7e50*/  ISETP.GT.U32.AND P3, PT, R0, R7, PT ;  /* 0x000000070000720c */ /* 0x000fe40003f64070 */
[----:B------:R-:W-:-:S02]  /*7e60*/  IABS R6, R55 ;  /* 0x0000003700067213 */ /* 0x000fc40000000000 */
[----:B---3--:R-:W-:Y:S02]  /*7e70*/  ISETP.GE.AND P5, PT, R54, RZ, PT ;  /* 0x000000ff3600720c */ /* 0x008fe40003fa6270 */
[----:B0-----:R-:W-:Y:S02]  /*7e80*/  IABS R4, R54 ;  /* 0x0000003600047213 */ /* 0x001fe40000000000 */
[----:B------:R-:W3:Y:S05]  /*7e90*/  LDL.LU R54, [R1+0x170] ;  /* 0x0001700001367983 */ /* 0x000eea0000300800 */
[----:B------:R-:W-:Y:S02]  /*7ea0*/  @!P3 IMAD.IADD R7, R7, 0x1, -R0 ;  /* 0x000000010707b824 */ /* 0x000fe400078e0a00 */
[----:B------:R-:W-:Y:S01]  /*7eb0*/  IMAD.HI.U32 R10, R8, R2, RZ ;  /* 0x00000002080a7227 */ /* 0x000fe200078e00ff */
[----:B------:R-:W-:Y:S01]  /*7ec0*/  ISETP.GE.AND P6, PT, R55, RZ, PT ;  /* 0x000000ff3700720c */ /* 0x000fe20003fc6270 */
[----:B------:R-:W3:Y:S01]  /*7ed0*/  LDL.LU R12, [R1+0x174] ;  /* 0x00017400010c7983 */ /* 0x000ee20000300800 */
[----:B------:R-:W-:Y:S01]  /*7ee0*/  ISETP.GT.U32.AND P3, PT, R0, R7, PT ;  /* 0x000000070000720c */ /* 0x000fe20003f64070 */
[----:B------:R-:W-:-:S02]  /*7ef0*/  IMAD.HI.U32 R9, R8, R6, RZ ;  /* 0x0000000608097227 */ /* 0x000fc400078e00ff */
[----:B------:R-:W3:Y:S02]  /*7f00*/  LDL.LU R55, [R1+0x178] ;  /* 0x0001780001377983 */ /* 0x000ee40000300800 */
[----:B------:R-:W-:Y:S02]  /*7f10*/  IMAD.MOV R10, RZ, RZ, -R10 ;  /* 0x000000ffff0a7224 */ /* 0x000fe400078e0a0a */
[----:B------:R-:W-:Y:S02]  /*7f20*/  IMAD.MOV R9, RZ, RZ, -R9 ;  /* 0x000000ffff097224 */ /* 0x000fe400078e0a09 */
[C---:B------:R-:W-:Y:S02]  /*7f30*/  IMAD R2, R0.reuse, R10, R2 ;  /* 0x0000000a00027224 */ /* 0x040fe400078e0202 */
[----:B------:R-:W-:Y:S02]  /*7f40*/  IMAD R6, R0, R9, R6 ;  /* 0x0000000900067224 */ /* 0x000fe400078e0206 */
[----:B------:R-:W-:Y:S01]  /*7f50*/  IMAD.HI.U32 R9, R8, R5, RZ ;  /* 0x0000000508097227 */ /* 0x000fe200078e00ff */
[----:B------:R-:W-:-:S03]  /*7f60*/  ISETP.GT.U32.AND P4, PT, R0, R2, PT ;  /* 0x000000020000720c */ /* 0x000fc60003f84070 */
[--C-:B------:R-:W-:Y:S01]  /*7f70*/  @!P3 IMAD.IADD R7, R7, 0x1, -R0.reuse ;  /* 0x000000010707b824 */ /* 0x100fe200078e0a00 */
[C---:B------:R-:W-:Y:S01]  /*7f80*/  ISETP.GT.U32.AND P3, PT, R0.reuse, R6, PT ;  /* 0x000000060000720c */ /* 0x040fe20003f64070 */
[----:B------:R-:W-:Y:S02]  /*7f90*/  IMAD.MOV R9, RZ, RZ, -R9 ;  /* 0x000000ffff097224 */ /* 0x000fe400078e0a09 */
[----:B------:R-:W-:Y:S02]  /*7fa0*/  IMAD.MOV.U32 R11, RZ, RZ, R7 ;  /* 0x000000ffff0b7224 */ /* 0x000fe400078e0007 */
[----:B------:R-:W-:Y:S02]  /*7fb0*/  IMAD R5, R0, R9, R5 ;  /* 0x0000000900057224 */ /* 0x000fe400078e0205 */
[----:B------:R-:W-:Y:S02]  /*7fc0*/  @!P0 IMAD.MOV R11, RZ, RZ, -R11 ;  /* 0x000000ffff0b8224 */ /* 0x000fe400078e0a0b */
[----:B------:R-:W-:Y:S01]  /*7fd0*/  @!P4 IMAD.IADD R2, R2, 0x1, -R0 ;  /* 0x000000010202c824 */ /* 0x000fe200078e0a00 */
[----:B------:R-:W-:-:S03]  /*7fe0*/  ISETP.GT.U32.AND P0, PT, R0, R5, PT ;  /* 0x000000050000720c */ /* 0x000fc60003f04070 */
[----:B------:R-:W-:Y:S01]  /*7ff0*/  @!P3 IMAD.IADD R6, R6, 0x1, -R0 ;  /* 0x000000010606b824 */ /* 0x000fe200078e0a00 */
[----:B------:R-:W-:-:S04]  /*8000*/  ISETP.GT.U32.AND P4, PT, R0, R2, PT ;  /* 0x000000020000720c */ /* 0x000fc80003f84070 */
[----:B------:R-:W-:-:S05]  /*8010*/  ISETP.GT.U32.AND P3, PT, R0, R6, PT ;  /* 0x000000060000720c */ /* 0x000fca0003f64070 */
[----:B------:R-:W-:-:S04]  /*8020*/  @!P0 IMAD.IADD R5, R5, 0x1, -R0 ;  /* 0x0000000105058824 */ /* 0x000fc800078e0a00 */
[----:B------:R-:W-:Y:S01]  /*8030*/  @!P4 IMAD.IADD R2, R2, 0x1, -R0 ;  /* 0x000000010202c824 */ /* 0x000fe200078e0a00 */
[----:B------:R-:W-:-:S03]  /*8040*/  ISETP.GT.U32.AND P0, PT, R0, R5, PT ;  /* 0x000000050000720c */ /* 0x000fc60003f04070 */
[----:B------:R-:W-:Y:S01]  /*8050*/  @!P3 IMAD.IADD R6, R6, 0x1, -R0 ;  /* 0x000000010606b824 */ /* 0x000fe200078e0a00 */
[----:B------:R0:W-:Y:S01]  /*8060*/  STL [R1+0xb8], R11 ;  /* 0x0000b80b01007387 */ /* 0x0001e20000100800 */
[----:B------:R-:W-:-:S03]  /*8070*/  IMAD.MOV.U32 R13, RZ, RZ, R2 ;  /* 0x000000ffff0d7224 */ /* 0x000fc600078e0002 */
[----:B------:R-:W3:Y:S01]  /*8080*/  LDL.LU R47, [R1+0x18c] ;  /* 0x00018c00012f7983 */ /* 0x000ee20000300800 */
[----:B------:R-:W-:Y:S02]  /*8090*/  @!P2 IMAD.MOV R13, RZ, RZ, -R13 ;  /* 0x000000ffff0da224 */ /* 0x000fe400078e0a0d */
[----:B0-----:R-:W-:-:S04]  /*80a0*/  IMAD.MOV.U32 R11, RZ, RZ, R6 ;  /* 0x000000ffff0b7224 */ /* 0x001fc800078e0006 */
[----:B------:R-:W-:Y:S01]  /*80b0*/  @!P6 IMAD.MOV R11, RZ, RZ, -R11 ;  /* 0x000000ffff0be224 */ /* 0x000fe200078e0a0b */
[----:B------:R0:W-:Y:S01]  /*80c0*/  STL [R1+0xc0], R13 ;  /* 0x0000c00d01007387 */ /* 0x0001e20000100800 */
[----:B------:R-:W-:-:S03]  /*80d0*/  @!P0 IMAD.IADD R5, R5, 0x1, -R0 ;  /* 0x0000000105058824 */ /* 0x000fc600078e0a00 */
[----:B------:R-:W-:Y:S01]  /*80e0*/  STL [R1+0xc4], R11 ;  /* 0x0000c40b01007387 */ /* 0x000fe20000100800 */
[----:B-----5:R-:W-:Y:S02]  /*80f0*/  IABS R41, R3 ;  /* 0x0000000300297213 */ /* 0x020fe40000000000 */
[----:B------:R-:W-:Y:S02]  /*8100*/  ISETP.GE.AND P0, PT, R3, RZ, PT ;  /* 0x000000ff0300720c */ /* 0x000fe40003f06270 */
[----:B------:R-:W5:Y:S01]  /*8110*/  LDL.LU R3, [R1+0x190] ;  /* 0x0001900001037983 */ /* 0x000f620000300800 */
[----:B------:R-:W-:-:S04]  /*8120*/  IMAD.HI.U32 R10, R8, R4, RZ ;  /* 0x00000004080a7227 */ /* 0x000fc800078e00ff */
[----:B------:R-:W-:-:S04]  /*8130*/  IMAD.MOV R10, RZ, RZ, -R10 ;  /* 0x000000ffff0a7224 */ /* 0x000fc800078e0a0a */
[----:B------:R-:W-:Y:S01]  /*8140*/  IMAD R4, R0, R10, R4 ;  /* 0x0000000a00047224 */ /* 0x000fe200078e0204 */
[----:B------:R-:W-:-:S04]  /*8150*/  IABS R40, R51 ;  /* 0x0000003300287213 */ /* 0x000fc80000000000 */
[----:B------:R-:W-:Y:S01]  /*8160*/  ISETP.GT.U32.AND P4, PT, R0, R4, PT ;  /* 0x000000040000720c */ /* 0x000fe20003f84070 */
[----:B------:R-:W-:-:S04]  /*8170*/  IMAD.HI.U32 R9, R8, R40, RZ ;  /* 0x0000002808097227 */ /* 0x000fc800078e00ff */
[----:B------:R-:W-:Y:S02]  /*8180*/  IMAD.MOV R9, RZ, RZ, -R9 ;  /* 0x000000ffff097224 */ /* 0x000fe400078e0a09 */
[----:B------:R-:W-:-:S04]  /*8190*/  IMAD.HI.U32 R7, R8, R41, RZ ;  /* 0x0000002908077227 */ /* 0x000fc800078e00ff */
[----:B------:R-:W-:Y:S02]  /*81a0*/  IMAD R40, R0, R9, R40 ;  /* 0x0000000900287224 */ /* 0x000fe400078e0228 */
[----:B------:R-:W-:Y:S02]  /*81b0*/  IMAD.MOV R7, RZ, RZ, -R7 ;  /* 0x000000ffff077224 */ /* 0x000fe400078e0a07 */
[----:B------:R-:W-:Y:S01]  /*81c0*/  @!P4 IMAD.IADD R4, R4, 0x1, -R0 ;  /* 0x000000010404c824 */ /* 0x000fe200078e0a00 */
[C---:B------:R-:W-:Y:S01]  /*81d0*/  ISETP.GT.U32.AND P3, PT, R0.reuse, R40, PT ;  /* 0x000000280000720c */ /* 0x040fe20003f64070 */
[----:B------:R-:W-:-:S03]  /*81e0*/  IMAD R41, R0, R7, R41 ;  /* 0x0000000700297224 */ /* 0x000fc600078e0229 */
[C---:B------:R-:W-:Y:S01]  /*81f0*/  ISETP.GT.U32.AND P4, PT, R0.reuse, R4, PT ;  /* 0x000000040000720c */ /* 0x040fe20003f84070 */
[----:B------:R-:W-:Y:S01]  /*8200*/  @!P1 IMAD.MOV R5, RZ, RZ, -R5 ;  /* 0x000000ffff059224 */ /* 0x000fe200078e0a05 */
[----:B------:R-:W-:-:S04]  /*8210*/  ISETP.GT.U32.AND P2, PT, R0, R41, PT ;  /* 0x000000290000720c */ /* 0x000fc80003f44070 */
[----:B------:R1:W-:Y:S03]  /*8220*/  STL [R1+0xcc], R5 ;  /* 0x0000cc0501007387 */ /* 0x0003e60000100800 */
[----:B------:R-:W-:-:S04]  /*8230*/  @!P3 IMAD.IADD R40, R40, 0x1, -R0 ;  /* 0x000000012828b824 */ /* 0x000fc800078e0a00 */
[--C-:B------:R-:W-:Y:S02]  /*8240*/  @!P4 IMAD.IADD R4, R4, 0x1, -R0.reuse ;  /* 0x000000010404c824 */ /* 0x100fe400078e0a00 */
[----:B------:R-:W-:Y:S01]  /*8250*/  @!P2 IMAD.IADD R41, R41, 0x1, -R0 ;  /* 0x000000012929a824 */ /* 0x000fe200078e0a00 */
[----:B------:R-:W-:Y:S02]  /*8260*/  ISETP.GT.U32.AND P2, PT, R0, R40, PT ;  /* 0x000000280000720c */ /* 0x000fe40003f44070 */
[----:B--2---:R-:W-:-:S05]  /*8270*/  IABS R42, R53 ;  /* 0x00000035002a7213 */ /* 0x004fca0000000000 */
[----:B------:R-:W-:-:S04]  /*8280*/  IMAD.HI.U32 R7, R8, R42, RZ ;  /* 0x0000002a08077227 */ /* 0x000fc800078e00ff */
[----:B------:R-:W-:-:S04]  /*8290*/  IMAD.MOV R7, RZ, RZ, -R7 ;  /* 0x000000ffff077224 */ /* 0x000fc800078e0a07 */
[C---:B------:R-:W-:Y:S01]  /*82a0*/  IMAD R42, R0.reuse, R7, R42 ;  /* 0x00000007002a7224 */ /* 0x040fe200078e022a */
[----:B------:R-:W-:Y:S02]  /*82b0*/  ISETP.GE.AND P4, PT, R53, RZ, PT ;  /* 0x000000ff3500720c */ /* 0x000fe40003f86270 */
[----:B------:R-:W2:Y:S02]  /*82c0*/  LDL.LU R53, [R1+0x194] ;  /* 0x0001940001357983 */ /* 0x000ea40000300800 */
[----:B------:R-:W-:Y:S02]  /*82d0*/  ISETP.GT.U32.AND P3, PT, R0, R42, PT ;  /* 0x0000002a0000720c */ /* 0x000fe40003f64070 */
[----:B----4-:R-:W-:-:S05]  /*82e0*/  IABS R43, R50 ;  /* 0x00000032002b7213 */ /* 0x010fca0000000000 */
[----:B------:R-:W-:-:S04]  /*82f0*/  IMAD.HI.U32 R2, R8, R43, RZ ;  /* 0x0000002b08027227 */ /* 0x000fc800078e00ff */
[----:B------:R-:W-:Y:S02]  /*8300*/  IMAD.MOV R2, RZ, RZ, -R2 ;  /* 0x000000ffff027224 */ /* 0x000fe400078e0a02 */
[----:B------:R-:W-:Y:S02]  /*8310*/  @!P3 IMAD.IADD R42, R42, 0x1, -R0 ;  /* 0x000000012a2ab824 */ /* 0x000fe400078e0a00 */
[----:B------:R-:W-:-:S03]  /*8320*/  IMAD R43, R0, R2, R43 ;  /* 0x00000002002b7224 */ /* 0x000fc600078e022b */
[----:B------:R-:W-:Y:S01]  /*8330*/  ISETP.GT.U32.AND P3, PT, R0, R42, PT ;  /* 0x0000002a0000720c */ /* 0x000fe20003f64070 */
[----:B------:R-:W-:Y:S01]  /*8340*/  @!P2 IMAD.IADD R40, R40, 0x1, -R0 ;  /* 0x000000012828a824 */ /* 0x000fe200078e0a00 */
[----:B------:R-:W-:Y:S02]  /*8350*/  ISETP.GT.U32.AND P2, PT, R0, R43, PT ;  /* 0x0000002b0000720c */ /* 0x000fe40003f44070 */
[----:B---3--:R-:W-:-:S05]  /*8360*/  IABS R44, R54 ;  /* 0x00000036002c7213 */ /* 0x008fca0000000000 */
[----:B------:R-:W-:-:S04]  /*8370*/  IMAD.HI.U32 R6, R8, R44, RZ ;  /* 0x0000002c08067227 */ /* 0x000fc800078e00ff */
[----:B------:R-:W-:-:S04]  /*8380*/  IMAD.MOV R6, RZ, RZ, -R6 ;  /* 0x000000ffff067224 */ /* 0x000fc800078e0a06 */
[----:B------:R-:W-:Y:S02]  /*8390*/  IMAD R44, R0, R6, R44 ;  /* 0x00000006002c7224 */ /* 0x000fe400078e022c */
[----:B------:R-:W-:-:S03]  /*83a0*/  @!P3 IMAD.IADD R42, R42, 0x1, -R0 ;  /* 0x000000012a2ab824 */ /* 0x000fc600078e0a00 */
[----:B------:R-:W-:Y:S01]  /*83b0*/  ISETP.GT.U32.AND P3, PT, R0, R44, PT ;  /* 0x0000002c0000720c */ /* 0x000fe20003f64070 */
[----:B------:R-:W-:Y:S01]  /*83c0*/  @!P2 IMAD.IADD R43, R43, 0x1, -R0 ;  /* 0x000000012b2ba824 */ /* 0x000fe200078e0a00 */
[----:B------:R-:W-:Y:S02]  /*83d0*/  ISETP.GE.AND P2, PT, R54, RZ, PT ;  /* 0x000000ff3600720c */ /* 0x000fe40003f46270 */
[----:B------:R-:W3:Y:S01]  /*83e0*/  LDL.LU R54, [R1+0x1a0] ;  /* 0x0001a00001367983 */ /* 0x000ee20000300800 */
[----:B------:R-:W-:-:S08]  /*83f0*/  ISETP.GT.U32.AND P1, PT, R0, R41, PT ;  /* 0x000000290000720c */ /* 0x000fd00003f24070 */
[----:B------:R-:W-:Y:S01]  /*8400*/  @!P3 IMAD.IADD R44, R44, 0x1, -R0 ;  /* 0x000000012c2cb824 */ /* 0x000fe200078e0a00 */
[----:B------:R-:W-:Y:S01]  /*8410*/  ISETP.GE.AND P6, PT, R51, RZ, PT ;  /* 0x000000ff3300720c */ /* 0x000fe20003fc6270 */
[----:B0-----:R-:W-:Y:S01]  /*8420*/  IMAD.MOV.U32 R13, RZ, RZ, R4 ;  /* 0x000000ffff0d7224 */ /* 0x001fe200078e0004 */
[----:B------:R-:W4:Y:S02]  /*8430*/  LDL.LU R51, [R1+0x1a8] ;  /* 0x0001a80001337983 */ /* 0x000f240000300800 */
[----:B------:R-:W-:Y:S01]  /*8440*/  ISETP.GT.U32.AND P3, PT, R0, R44, PT ;  /* 0x0000002c0000720c */ /* 0x000fe20003f64070 */
[----:B------:R-:W-:Y:S01]  /*8450*/  @!P1 IMAD.IADD R41, R41, 0x1, -R0 ;  /* 0x0000000129299824 */ /* 0x000fe200078e0a00 */
[----:B------:R-:W-:Y:S02]  /*8460*/  ISETP.GE.AND P1, PT, R50, RZ, PT ;  /* 0x000000ff3200720c */ /* 0x000fe40003f26270 */
[----:B------:R-:W4:Y:S01]  /*8470*/  LDL.LU R50, [R1+0x1b0] ;  /* 0x0001b00001327983 */ /* 0x000f220000300800 */
[----:B------:R-:W-:Y:S01]  /*8480*/  @!P5 IMAD.MOV R13, RZ, RZ, -R13 ;  /* 0x000000ffff0dd224 */ /* 0x000fe200078e0a0d */
[----:B-1----:R-:W-:-:S04]  /*8490*/  IABS R5, R55 ;  /* 0x0000003700057213 */ /* 0x002fc80000000000 */
[----:B------:R0:W-:Y:S03]  /*84a0*/  STL [R1+0x88], R13 ;  /* 0x0000880d01007387 */ /* 0x0001e60000100800 */
[----:B------:R-:W-:Y:S01]  /*84b0*/  @!P3 IMAD.IADD R44, R44, 0x1, -R0 ;  /* 0x000000012c2cb824 */ /* 0x000fe200078e0a00 */
[----:B------:R-:W-:Y:S02]  /*84c0*/  ISETP.GE.AND P3, PT, R55, RZ, PT ;  /* 0x000000ff3700720c */ /* 0x000fe40003f66270 */
[----:B------:R-:W4:Y:S01]  /*84d0*/  LDL.LU R55, [R1+0x1bc] ;  /* 0x0001bc0001377983 */ /* 0x000f220000300800 */
[----:B------:R-:W-:-:S04]  /*84e0*/  IMAD.HI.U32 R11, R8, R5, RZ ;  /* 0x00000005080b7227 */ /* 0x000fc800078e00ff */
[----:B------:R-:W-:-:S04]  /*84f0*/  IMAD.MOV R11, RZ, RZ, -R11 ;  /* 0x000000ffff0b7224 */ /* 0x000fc800078e0a0b */
[C---:B------:R-:W-:Y:S01]  /*8500*/  IMAD R5, R0.reuse, R11, R5 ;  /* 0x0000000b00057224 */ /* 0x040fe200078e0205 */
[----:B------:R-:W-:Y:S01]  /*8510*/  ISETP.GT.U32.AND P5, PT, R0, R43, PT ;  /* 0x0000002b0000720c */ /* 0x000fe20003fa4070 */
[----:B------:R-:W-:-:S03]  /*8520*/  @!P0 IMAD.MOV R41, RZ, RZ, -R41 ;  /* 0x000000ffff298224 */ /* 0x000fc600078e0a29 */
[----:B------:R-:W-:-:S09]  /*8530*/  ISETP.GT.U32.AND P0, PT, R0, R5, PT ;  /* 0x000000050000720c */ /* 0x000fd20003f04070 */
[----:B------:R-:W-:-:S04]  /*8540*/  @!P5 IMAD.IADD R43, R43, 0x1, -R0 ;  /* 0x000000012b2bd824 */ /* 0x000fc800078e0a00 */
[----:B------:R-:W-:Y:S02]  /*8550*/  @!P0 IMAD.IADD R5, R5, 0x1, -R0 ;  /* 0x0000000105058824 */ /* 0x000fe400078e0a00 */
[----:B------:R-:W-:-:S03]  /*8560*/  @!P1 IMAD.MOV R43, RZ, RZ, -R43 ;  /* 0x000000ffff2b9224 */ /* 0x000fc600078e0a2b */
[----:B------:R-:W-:-:S13]  /*8570*/  ISETP.GT.U32.AND P1, PT, R0, R5, PT ;  /* 0x000000050000720c */ /* 0x000fda0003f24070 */
[----:B------:R-:W-:Y:S01]  /*8580*/  @!P1 IMAD.IADD R5, R5, 0x1, -R0 ;  /* 0x0000000105059824 */ /* 0x000fe200078e0a00 */
[----:B-----5:R-:W-:Y:S02]  /*8590*/  IABS R6, R3 ;  /* 0x0000000300067213 */ /* 0x020fe40000000000 */
[----:B------:R-:W-:Y:S02]  /*85a0*/  ISETP.GE.AND P1, PT, R3, RZ, PT ;  /* 0x000000ff0300720c */ /* 0x000fe40003f26270 */
[----:B------:R-:W5:Y:S01]  /*85b0*/  LDL.LU R3, [R1+0x1c0] ;  /* 0x0001c00001037983 */ /* 0x000f620000300800 */
[----:B------:R-:W-:Y:S02]  /*85c0*/  IABS R45, R12 ;  /* 0x0000000c002d7213 */ /* 0x000fe40000000000 */
[----:B------:R-:W-:-:S03]  /*85d0*/  IABS R7, R47 ;  /* 0x0000002f00077213 */ /* 0x000fc60000000000 */
[----:B------:R-:W-:-:S04]  /*85e0*/  IMAD.HI.U32 R2, R8, R45, RZ ;  /* 0x0000002d08027227 */ /* 0x000fc800078e00ff */
[----:B------:R-:W-:Y:S02]  /*85f0*/  IMAD.MOV R2, RZ, RZ, -R2 ;  /* 0x000000ffff027224 */ /* 0x000fe400078e0a02 */
[----:B------:R-:W-:-:S04]  /*8600*/  IMAD.HI.U32 R10, R8, R7, RZ ;  /* 0x00000007080a7227 */ /* 0x000fc800078e00ff */
[C---:B------:R-:W-:Y:S02]  /*8610*/  IMAD R45, R0.reuse, R2, R45 ;  /* 0x00000002002d7224 */ /* 0x040fe400078e022d */
[----:B------:R-:W-:Y:S02]  /*8620*/  IMAD.MOV R10, RZ, RZ, -R10 ;  /* 0x000000ffff0a7224 */ /* 0x000fe400078e0a0a */
[----:B------:R-:W-:Y:S01]  /*8630*/  @!P6 IMAD.MOV R40, RZ, RZ, -R40 ;  /* 0x000000ffff28e224 */ /* 0x000fe200078e0a28 */
[----:B------:R-:W-:Y:S01]  /*8640*/  ISETP.GT.U32.AND P6, PT, R0, R45, PT ;  /* 0x0000002d0000720c */ /* 0x000fe20003fc4070 */
[----:B------:R-:W-:-:S04]  /*8650*/  IMAD.HI.U32 R2, R8, R6, RZ ;  /* 0x0000000608027227 */ /* 0x000fc800078e00ff */
[----:B------:R-:W-:Y:S02]  /*8660*/  IMAD R7, R0, R10, R7 ;  /* 0x0000000a00077224 */ /* 0x000fe400078e0207 */
[----:B------:R-:W-:-:S03]  /*8670*/  IMAD.MOV R2, RZ, RZ, -R2 ;  /* 0x000000ffff027224 */ /* 0x000fc600078e0a02 */
[C---:B------:R-:W-:Y:S01]  /*8680*/  ISETP.GT.U32.AND P5, PT, R0.reuse, R7, PT ;  /* 0x000000070000720c */ /* 0x040fe20003fa4070 */
[----:B------:R-:W-:Y:S02]  /*8690*/  IMAD R6, R0, R2, R6 ;  /* 0x0000000200067224 */ /* 0x000fe400078e0206 */
[----:B------:R-:W-:-:S03]  /*86a0*/  @!P6 IMAD.IADD R45, R45, 0x1, -R0 ;  /* 0x000000012d2de824 */ /* 0x000fc600078e0a00 */
[----:B------:R-:W-:-:S07]  /*86b0*/  ISETP.GT.U32.AND P6, PT, R0, R6, PT ;  /* 0x000000060000720c */ /* 0x000fce0003fc4070 */
[----:B------:R-:W-:Y:S01]  /*86c0*/  @!P5 IMAD.IADD R7, R7, 0x1, -R0 ;  /* 0x000000010707d824 */ /* 0x000fe200078e0a00 */
[----:B------:R-:W-:Y:S01]  /*86d0*/  ISETP.GT.U32.AND P5, PT, R0, R45, PT ;  /* 0x0000002d0000720c */ /* 0x000fe20003fa4070 */
[----:B------:R-:W-:-:S04]  /*86e0*/  @!P2 IMAD.MOV R44, RZ, RZ, -R44 ;  /* 0x000000ffff2ca224 */ /* 0x000fc800078e0a2c */
[----:B------:R-:W-:-:S05]  /*86f0*/  @!P6 IMAD.IADD R6, R6, 0x1, -R0 ;  /* 0x000000010606e824 */ /* 0x000fca00078e0a00 */
[----:B------:R-:W-:-:S03]  /*8700*/  ISETP.GT.U32.AND P2, PT, R0, R6, PT ;  /* 0x000000060000720c */ /* 0x000fc60003f44070 */
[----:B------:R-:W-:Y:S02]  /*8710*/  @!P5 IMAD.IADD R45, R45, 0x1, -R0 ;  /* 0x000000012d2dd824 */ /* 0x000fe400078e0a00 */
[----:B------:R-:W-:Y:S01]  /*8720*/  IMAD.MOV.U32 R11, RZ, RZ, R5 ;  /* 0x000000ffff0b7224 */ /* 0x000fe200078e0005 */
[----:B--2---:R-:W-:-:S05]  /*8730*/  IABS R9, R53 ;  /* 0x0000003500097213 */ /* 0x004fca0000000000 */
[----:B------:R-:W-:-:S04]  /*8740*/  IMAD.MOV.U32 R4, RZ, RZ, R9 ;  /* 0x000000ffff047224 */ /* 0x000fc800078e0009 */
[----:B------:R-:W-:-:S04]  /*8750*/  IMAD.HI.U32 R9, R8, R4, RZ ;  /* 0x0000000408097227 */ /* 0x000fc800078e00ff */
[----:B------:R-:W-:-:S04]  /*8760*/  IMAD.MOV R9, RZ, RZ, -R9 ;  /* 0x000000ffff097224 */ /* 0x000fc800078e0a09 */
[----:B------:R-:W-:-:S05]  /*8770*/  IMAD R4, R0, R9, R4 ;  /* 0x0000000900047224 */ /* 0x000fca00078e0204 */
[----:B------:R-:W-:Y:S01]  /*8780*/  ISETP.GT.U32.AND P5, PT, R0, R4, PT ;  /* 0x000000040000720c */ /* 0x000fe20003fa4070 */
[----:B------:R-:W-:Y:S01]  /*8790*/  @!P2 IMAD.IADD R6, R6, 0x1, -R0 ;  /* 0x000000010606a824 */ /* 0x000fe200078e0a00 */
[----:B------:R-:W-:Y:S01]  /*87a0*/  ISETP.GE.AND P2, PT, R53, RZ, PT ;  /* 0x000000ff3500720c */ /* 0x000fe20003f46270 */
[----:B------:R-:W-:Y:S01]  /*87b0*/  @!P3 IMAD.MOV R11, RZ, RZ, -R11 ;  /* 0x000000ffff0bb224 */ /* 0x000fe200078e0a0b */
[----:B------:R-:W2:Y:S01]  /*87c0*/  LDL.LU R53, [R1+0x1c4] ;  /* 0x0001c40001357983 */ /* 0x000ea20000300800 */
[----:B------:R-:W-:-:S08]  /*87d0*/  ISETP.GT.U32.AND P6, PT, R0, R7, PT ;  /* 0x000000070000720c */ /* 0x000fd00003fc4070 */
[----:B------:R-:W-:Y:S01]  /*87e0*/  @!P5 IMAD.IADD R4, R4, 0x1, -R0 ;  /* 0x000000010404d824 */ /* 0x000fe200078e0a00 */
[----:B------:R-:W-:Y:S01]  /*87f0*/  ISETP.GE.AND P0, PT, R47, RZ, PT ;  /* 0x000000ff2f00720c */ /* 0x000fe20003f06270 */
[----:B------:R-:W-:Y:S01]  /*8800*/  @!P4 IMAD.MOV R42, RZ, RZ, -R42 ;  /* 0x000000ffff2ac224 */ /* 0x000fe200078e0a2a */
[----:B------:R-:W-:Y:S02]  /*8810*/  ISETP.GE.AND P4, PT, R12, RZ, PT ;  /* 0x000000ff0c00720c */ /* 0x000fe40003f86270 */
[----:B------:R-:W-:Y:S01]  /*8820*/  @!P6 IMAD.IADD R7, R7, 0x1, -R0 ;  /* 0x000000010707e824 */ /* 0x000fe200078e0a00 */
[----:B---3--:R-:W-:Y:S02]  /*8830*/  IABS R2, R54 ;  /* 0x0000003600027213 */ /* 0x008fe40000000000 */
[----:B------:R-:W-:Y:S02]  /*8840*/  ISETP.GE.AND P5, PT, R54, RZ, PT ;  /* 0x000000ff3600720c */ /* 0x000fe40003fa6270 */
[----:B------:R-:W3:Y:S04]  /*8850*/  LDL.LU R54, [R1+0x1c8] ;  /* 0x0001c80001367983 */ /* 0x000ee80000300800 */
[----:B------:R-:W-:Y:S04]  /*8860*/  STL [R1+0x40], R11 ;  /* 0x0000400b01007387 */ /* 0x000fe80000100800 */
[----:B0-----:R-:W3:Y:S01]  /*8870*/  LDL.LU R13, [R1+0x1cc] ;  /* 0x0001cc00010d7983 */ /* 0x001ee20000300800 */
[----:B------:R-:W-:-:S04]  /*8880*/  IMAD.HI.U32 R9, R8, R2, RZ ;  /* 0x0000000208097227 */ /* 0x000fc800078e00ff */
[----:B------:R-:W-:Y:S01]  /*8890*/  IMAD.MOV R9, RZ, RZ, -R9 ;  /* 0x000000ffff097224 */ /* 0x000fe200078e0a09 */
[----:B----4-:R-:W-:Y:S01]  /*88a0*/  IABS R47, R50 ;  /* 0x00000032002f7213 */ /* 0x010fe20000000000 */
[----:B------:R-:W-:Y:S02]  /*88b0*/  @!P0 IMAD.MOV R7, RZ, RZ, -R7 ;  /* 0x000000ffff078224 */ /* 0x000fe400078e0a07 */
[----:B------:R-:W-:Y:S02]  /*88c0*/  @!P1 IMAD.MOV R6, RZ, RZ, -R6 ;  /* 0x000000ffff069224 */ /* 0x000fe400078e0a06 */
[----:B------:R-:W-:Y:S02]  /*88d0*/  IMAD R2, R0, R9, R2 ;  /* 0x0000000900027224 */ /* 0x000fe400078e0202 */
[----:B------:R-:W-:Y:S01]  /*88e0*/  IMAD.HI.U32 R9, R8, R47, RZ ;  /* 0x0000002f08097227 */ /* 0x000fe200078e00ff */
[----:B------:R-:W-:Y:S03]  /*88f0*/  STL [R1+0x44], R7 ;  /* 0x0000440701007387 */ /* 0x000fe60000100800 */
[----:B------:R-:W-:Y:S01]  /*8900*/  @!P4 IMAD.MOV R45, RZ, RZ, -R45 ;  /* 0x000000ffff2dc224 */ /* 0x000fe200078e0a2d */
[----:B------:R-:W-:Y:S01]  /*8910*/  ISETP.GT.U32.AND P4, PT, R0, R4, PT ;  /* 0x000000040000720c */ /* 0x000fe20003f84070 */
[----:B------:R-:W-:Y:S01]  /*8920*/  STL [R1+0x48], R6 ;  /* 0x0000480601007387 */ /* 0x000fe20000100800 */
[----:B------:R-:W-:Y:S01]  /*8930*/  IABS R48, R55 ;  /* 0x0000003700307213 */ /* 0x000fe20000000000 */
[----:B------:R-:W-:-:S02]  /*8940*/  IMAD.MOV R9, RZ, RZ, -R9 ;  /* 0x000000ffff097224 */ /* 0x000fc400078e0a09 */
[----:B------:R-:W4:Y:S02]  /*8950*/  LDL.LU R61, [R1+0x1d4] ;  /* 0x0001d400013d7983 */ /* 0x000f240000300800 */
[----:B------:R-:W-:Y:S02]  /*8960*/  IMAD R47, R0, R9, R47 ;  /* 0x00000009002f7224 */ /* 0x000fe400078e022f */
[----:B------:R-:W-:-:S04]  /*8970*/  IMAD.HI.U32 R9, R8, R48, RZ ;  /* 0x0000003008097227 */ /* 0x000fc800078e00ff */
[----:B------:R-:W-:Y:S02]  /*8980*/  IMAD.MOV R5, RZ, RZ, -R9 ;  /* 0x000000ffff057224 */ /* 0x000fe400078e0a09 */
[----:B------:R-:W-:Y:S01]  /*8990*/  @!P4 IMAD.IADD R4, R4, 0x1, -R0 ;  /* 0x000000010404c824 */ /* 0x000fe200078e0a00 */
[C---:B------:R-:W-:Y:S01]  /*89a0*/  ISETP.GT.U32.AND P6, PT, R0.reuse, R2, PT ;  /* 0x000000020000720c */ /* 0x040fe20003fc4070 */
[----:B------:R-:W-:Y:S02]  /*89b0*/  IMAD R48, R0, R5, R48 ;  /* 0x0000000500307224 */ /* 0x000fe400078e0230 */
[----:B------:R-:W-:-:S04]  /*89c0*/  IMAD.MOV.U32 R5, RZ, RZ, R4 ;  /* 0x000000ffff057224 */ /* 0x000fc800078e0004 */
[----:B------:R-:W-:-:S05]  /*89d0*/  @!P2 IMAD.MOV R5, RZ, RZ, -R5 ;  /* 0x000000ffff05a224 */ /* 0x000fca00078e0a05 */
[----:B------:R-:W-:Y:S01]  /*89e0*/  STL [R1+0x4c], R5 ;  /* 0x00004c0501007387 */ /* 0x000fe20000100800 */
[----:B------:R-:W-:-:S03]  /*89f0*/  @!P6 IMAD.IADD R2, R2, 0x1, -R0 ;  /* 0x000000010202e824 */ /* 0x000fc600078e0a00 */
[----:B------:R-:W4:Y:S02]  /*8a00*/  LDL.LU R12, [R1+0x1e8] ;  /* 0x0001e800010c7983 */ /* 0x000f240000300800 */
[----:B------:R-:W-:-:S13]  /*8a10*/  ISETP.GT.U32.AND P3, PT, R0, R2, PT ;  /* 0x000000020000720c */ /* 0x000fda0003f64070 */
[----:B------:R-:W-:-:S04]  /*8a20*/  @!P3 IMAD.IADD R2, R2, 0x1, -R0 ;  /* 0x000000010202b824 */ /* 0x000fc800078e0a00 */
[----:B------:R-:W-:Y:S01]  /*8a30*/  @!P5 IMAD.MOV R2, RZ, RZ, -R2 ;  /* 0x000000ffff02d224 */ /* 0x000fe200078e0a02 */
[----:B-----5:R-:W-:Y:S02]  /*8a40*/  IABS R49, R3 ;  /* 0x0000000300317213 */ /* 0x020fe40000000000 */
[----:B------:R-:W-:Y:S02]  /*8a50*/  ISETP.GE.AND P5, PT, R3, RZ, PT ;  /* 0x000000ff0300720c */ /* 0x000fe40003fa6270 */
[----:B------:R-:W5:Y:S01]  /*8a60*/  LDL.LU R3, [R1+0x1ec] ;  /* 0x0001ec0001037983 */ /* 0x000f620000300800 */
[----:B------:R-:W-:-:S05]  /*8a70*/  IABS R46, R51 ;  /* 0x00000033002e7213 */ /* 0x000fca0000000000 */
[----:B------:R-:W-:-:S04]  /*8a80*/  IMAD.HI.U32 R10, R8, R46, RZ ;  /* 0x0000002e080a7227 */ /* 0x000fc800078e00ff */
[----:B------:R-:W-:-:S04]  /*8a90*/  IMAD.MOV R10, RZ, RZ, -R10 ;  /* 0x000000ffff0a7224 */ /* 0x000fc800078e0a0a */
[C---:B------:R-:W-:Y:S01]  /*8aa0*/  IMAD R46, R0.reuse, R10, R46 ;  /* 0x0000000a002e7224 */ /* 0x040fe200078e022e */
[----:B------:R-:W-:-:S04]  /*8ab0*/  ISETP.GT.U32.AND P1, PT, R0, R47, PT ;  /* 0x0000002f0000720c */ /* 0x000fc80003f24070 */
[C---:B------:R-:W-:Y:S02]  /*8ac0*/  ISETP.GT.U32.AND P6, PT, R0.reuse, R46, PT ;  /* 0x0000002e0000720c */ /* 0x040fe40003fc4070 */
[----:B------:R-:W-:Y:S01]  /*8ad0*/  ISETP.GT.U32.AND P3, PT, R0, R48, PT ;  /* 0x000000300000720c */ /* 0x000fe20003f64070 */
[----:B------:R0:W-:Y:S01]  /*8ae0*/  STL [R1+0x50], R2 ;  /* 0x0000500201007387 */ /* 0x0001e20000100800 */
[----:B------:R-:W-:-:S03]  /*8af0*/  ISETP.GE.AND P4, PT, R50, RZ, PT ;  /* 0x000000ff3200720c */ /* 0x000fc60003f86270 */
[----:B------:R-:W5:Y:S02]  /*8b00*/  LDL.LU R23, [R1+0x1f0] ;  /* 0x0001f00001177983 */ /* 0x000f640000300800 */
[--C-:B------:R-:W-:Y:S01]  /*8b10*/  @!P1 IMAD.IADD R47, R47, 0x1, -R0.reuse ;  /* 0x000000012f2f9824 */ /* 0x100fe200078e0a00 */
[----:B------:R-:W-:Y:S01]  /*8b20*/  ISETP.GE.AND P0, PT, R51, RZ, PT ;  /* 0x000000ff3300720c */ /* 0x000fe20003f06270 */
[----:B------:R-:W-:Y:S01]  /*8b30*/  IMAD.HI.U32 R4, R8, R49, RZ ;  /* 0x0000003108047227 */ /* 0x000fe200078e00ff */
[----:B------:R-:W5:Y:S03]  /*8b40*/  LDL.LU R22, [R1+0x1f4] ;  /* 0x0001f40001167983 */ /* 0x000f660000300800 */
[--C-:B------:R-:W-:Y:S02]  /*8b50*/  @!P6 IMAD.IADD R46, R46, 0x1, -R0.reuse ;  /* 0x000000012e2ee824 */ /* 0x100fe400078e0a00 */
[----:B------:R-:W-:Y:S01]  /*8b60*/  @!P3 IMAD.IADD R48, R48, 0x1, -R0 ;  /* 0x000000013030b824 */ /* 0x000fe200078e0a00 */
[C---:B------:R-:W-:Y:S01]  /*8b70*/  ISETP.GT.U32.AND P1, PT, R0.reuse, R47, PT ;  /* 0x0000002f0000720c */ /* 0x040fe20003f24070 */
[----:B------:R-:W-:Y:S01]  /*8b80*/  IMAD.MOV R4, RZ, RZ, -R4 ;  /* 0x000000ffff047224 */ /* 0x000fe200078e0a04 */
[C---:B------:R-:W-:Y:S01]  /*8b90*/  ISETP.GT.U32.AND P2, PT, R0.reuse, R46, PT ;  /* 0x0000002e0000720c */ /* 0x040fe20003f44070 */
[----:B------:R-:W5:Y:S01]  /*8ba0*/  LDL.LU R20, [R1+0x1f8] ;  /* 0x0001f80001147983 */ /* 0x000f620000300800 */
[C---:B------:R-:W-:Y:S01]  /*8bb0*/  ISETP.GT.U32.AND P3, PT, R0.reuse, R48, PT ;  /* 0x000000300000720c */ /* 0x040fe20003f64070 */
[----:B------:R-:W-:Y:S01]  /*8bc0*/  IMAD R49, R0, R4, R49 ;  /* 0x0000000400317224 */ /* 0x000fe200078e0231 */
[----:B------:R-:W-:Y:S01]  /*8bd0*/  ISETP.GE.AND P6, PT, R55, RZ, PT ;  /* 0x000000ff3700720c */ /* 0x000fe20003fc6270 */
[----:B------:R-:W5:Y:S04]  /*8be0*/  LDL.LU R19, [R1+0x1fc] ;  /* 0x0001fc0001137983 */ /* 0x000f680000300800 */
[----:B------:R-:W5:Y:S02]  /*8bf0*/  LDL.LU R18, [R1+0x200] ;  /* 0x0002000001127983 */ /* 0x000f640000300800 */
[----:B------:R-:W-:-:S02]  /*8c00*/  @!P1 IMAD.IADD R47, R47, 0x1, -R0 ;  /* 0x000000012f2f9824 */ /* 0x000fc400078e0a00 */
[--C-:B------:R-:W-:Y:S01]  /*8c10*/  @!P2 IMAD.IADD R46, R46, 0x1, -R0.reuse ;  /* 0x000000012e2ea824 */ /* 0x100fe200078e0a00 */
[----:B------:R-:W-:Y:S01]  /*8c20*/  ISETP.GT.U32.AND P2, PT, R0, R49, PT ;  /* 0x000000310000720c */ /* 0x000fe20003f44070 */
[----:B------:R-:W-:Y:S01]  /*8c30*/  @!P3 IMAD.IADD R48, R48, 0x1, -R0 ;  /* 0x000000013030b824 */ /* 0x000fe200078e0a00 */
[----:B------:R-:W5:Y:S01]  /*8c40*/  LDL.LU R17, [R1+0x204] ;  /* 0x0002040001117983 */ /* 0x000f620000300800 */
[----:B------:R-:W-:Y:S02]  /*8c50*/  @!P4 IMAD.MOV R47, RZ, RZ, -R47 ;  /* 0x000000ffff2fc224 */ /* 0x000fe400078e0a2f */
[----:B------:R-:W-:Y:S01]  /*8c60*/  @!P6 IMAD.MOV R48, RZ, RZ, -R48 ;  /* 0x000000ffff30e224 */ /* 0x000fe200078e0a30 */
[----:B------:R-:W5:Y:S07]  /*8c70*/  LDL.LU R16, [R1+0x208] ;  /* 0x0002080001107983 */ /* 0x000f6e0000300800 */
[----:B------:R-:W-:-:S02]  /*8c80*/  @!P2 IMAD.IADD R49, R49, 0x1, -R0 ;  /* 0x000000013131a824 */ /* 0x000fc400078e0a00 */
[----:B------:R-:W-:Y:S01]  /*8c90*/  @!P0 IMAD.MOV R46, RZ, RZ, -R46 ;  /* 0x000000ffff2e8224 */ /* 0x000fe200078e0a2e */
[----:B--2---:R-:W-:-:S05]  /*8ca0*/  IABS R50, R53 ;  /* 0x0000003500327213 */ /* 0x004fca0000000000 */
[----:B0-----:R-:W-:-:S04]  /*8cb0*/  IMAD.HI.U32 R2, R8, R50, RZ ;  /* 0x0000003208027227 */ /* 0x001fc800078e00ff */
[----:B------:R-:W-:-:S04]  /*8cc0*/  IMAD.MOV R2, RZ, RZ, -R2 ;  /* 0x000000ffff027224 */ /* 0x000fc800078e0a02 */
[----:B------:R-:W-:-:S05]  /*8cd0*/  IMAD R50, R0, R2, R50 ;  /* 0x0000000200327224 */ /* 0x000fca00078e0232 */
[----:B------:R-:W-:Y:S02]  /*8ce0*/  ISETP.GT.U32.AND P3, PT, R0, R50, PT ;  /* 0x000000320000720c */ /* 0x000fe40003f64070 */
[----:B---3--:R-:W-:-:S05]  /*8cf0*/  IABS R51, R54 ;  /* 0x0000003600337213 */ /* 0x008fca0000000000 */
[----:B------:R-:W-:Y:S01]  /*8d00*/  IMAD.HI.U32 R5, R8, R51, RZ ;  /* 0x0000003308057227 */ /* 0x000fe200078e00ff */
[----:B------:R-:W-:-:S03]  /*8d10*/  IABS R52, R13 ;  /* 0x0000000d00347213 */ /* 0x000fc60000000000 */
[----:B------:R-:W-:Y:S02]  /*8d20*/  IMAD.MOV R5, RZ, RZ, -R5 ;  /* 0x000000ffff057224 */ /* 0x000fe400078e0a05 */
[----:B------:R-:W-:-:S04]  /*8d30*/  IMAD.HI.U32 R4, R8, R52, RZ ;  /* 0x0000003408047227 */ /* 0x000fc800078e00ff */
[----:B------:R-:W-:Y:S02]  /*8d40*/  IMAD.MOV R4, RZ, RZ, -R4 ;  /* 0x000000ffff047224 */ /* 0x000fe400078e0a04 */
[C---:B------:R-:W-:Y:S02]  /*8d50*/  IMAD R51, R0.reuse, R5, R51 ;  /* 0x0000000500337224 */ /* 0x040fe400078e0233 */
[----:B------:R-:W-:-:S03]  /*8d60*/  IMAD R52, R0, R4, R52 ;  /* 0x0000000400347224 */ /* 0x000fc600078e0234 */
[C---:B------:R-:W-:Y:S02]  /*8d70*/  ISETP.GT.U32.AND P4, PT, R0.reuse, R51, PT ;  /* 0x000000330000720c */ /* 0x040fe40003f84070 */
[----:B------:R-:W-:Y:S02]  /*8d80*/  ISETP.GT.U32.AND P6, PT, R0, R52, PT ;  /* 0x000000340000720c */ /* 0x000fe40003fc4070 */
[----:B------:R-:W-:Y:S01]  /*8d90*/  ISETP.GE.AND P1, PT, R53, RZ, PT ;  /* 0x000000ff3500720c */ /* 0x000fe20003f26270 */
[----:B------:R-:W-:Y:S01]  /*8da0*/  @!P3 IMAD.IADD R50, R50, 0x1, -R0 ;  /* 0x000000013232b824 */ /* 0x000fe200078e0a00 */
[----:B----4-:R-:W-:Y:S02]  /*8db0*/  IABS R53, R61 ;  /* 0x0000003d00357213 */ /* 0x010fe40000000000 */
[----:B------:R-:W-:-:S03]  /*8dc0*/  ISETP.GT.U32.AND P3, PT, R0, R49, PT ;  /* 0x000000310000720c */ /* 0x000fc60003f64070 */
[----:B------:R-:W-:Y:S01]  /*8dd0*/  IMAD.HI.U32 R2, R8, R53, RZ ;  /* 0x0000003508027227 */ /* 0x000fe200078e00ff */
[----:B------:R-:W-:-:S03]  /*8de0*/  ISETP.GT.U32.AND P0, PT, R0, R50, PT ;  /* 0x000000320000720c */ /* 0x000fc60003f04070 */
[----:B------:R-:W-:Y:S02]  /*8df0*/  @!P4 IMAD.IADD R51, R51, 0x1, -R0 ;  /* 0x000000013333c824 */ /* 0x000fe400078e0a00 */
[----:B------:R-:W-:Y:S02]  /*8e00*/  IMAD.MOV R2, RZ, RZ, -R2 ;  /* 0x000000ffff027224 */ /* 0x000fe400078e0a02 */
[--C-:B------:R-:W-:Y:S01]  /*8e10*/  @!P6 IMAD.IADD R52, R52, 0x1, -R0.reuse ;  /* 0x000000013434e824 */ /* 0x100fe200078e0a00 */
[C---:B------:R-:W-:Y:S01]  /*8e20*/  ISETP.GT.U32.AND P6, PT, R0.reuse, R51, PT ;  /* 0x000000330000720c */ /* 0x040fe20003fc4070 */
[----:B------:R-:W-:Y:S02]  /*8e30*/  IMAD R53, R0, R2, R53 ;  /* 0x0000000200357224 */ /* 0x000fe400078e0235 */
[----:B------:R-:W-:-:S03]  /*8e40*/  @!P3 IMAD.IADD R49, R49, 0x1, -R0 ;  /* 0x000000013131b824 */ /* 0x000fc600078e0a00 */
[----:B------:R-:W-:Y:S01]  /*8e50*/  ISETP.GT.U32.AND P3, PT, R0, R53, PT ;  /* 0x000000350000720c */ /* 0x000fe20003f64070 */
[----:B------:R-:W-:Y:S01]  /*8e60*/  @!P0 IMAD.IADD R50, R50, 0x1, -R0 ;  /* 0x0000000132328824 */ /* 0x000fe200078e0a00 */
[----:B------:R-:W-:-:S03]  /*8e70*/  ISETP.GE.AND P2, PT, R54, RZ, PT ;  /* 0x000000ff3600720c */ /* 0x000fc60003f46270 */
[----:B------:R-:W-:Y:S02]  /*8e80*/  @!P1 IMAD.MOV R50, RZ, RZ, -R50 ;  /* 0x000000ffff329224 */ /* 0x000fe400078e0a32 */
[--C-:B------:R-:W-:Y:S01]  /*8e90*/  @!P6 IMAD.IADD R51, R51, 0x1, -R0.reuse ;  /* 0x000000013333e824 */ /* 0x100fe200078e0a00 */
[----:B------:R-:W-:Y:S02]  /*8ea0*/  IABS R54, R12 ;  /* 0x0000000c00367213 */ /* 0x000fe40000000000 */
[----:B------:R-:W-:Y:S02]  /*8eb0*/  ISETP.GE.AND P6, PT, R12, RZ, PT ;  /* 0x000000ff0c00720c */ /* 0x000fe40003fc6270 */
[----:B------:R-:W-:Y:S01]  /*8ec0*/  ISETP.GE.AND P1, PT, R61, RZ, PT ;  /* 0x000000ff3d00720c */ /* 0x000fe20003f26270 */
[----:B------:R-:W2:Y:S04]  /*8ed0*/  LDL.LU R12, [R1+0x20c] ;  /* 0x00020c00010c7983 */ /* 0x000ea80000300800 */
[----:B------:R-:W3:Y:S01]  /*8ee0*/  LDL.LU R61, [R1+0x210] ;  /* 0x00021000013d7983 */ /* 0x000ee20000300800 */
[----:B------:R-:W-:-:S02]  /*8ef0*/  @!P3 IMAD.IADD R53, R53, 0x1, -R0 ;  /* 0x000000013535b824 */ /* 0x000fc400078e0a00 */
[----:B------:R-:W-:Y:S01]  /*8f00*/  @!P5 IMAD.MOV R49, RZ, RZ, -R49 ;  /* 0x000000ffff31d224 */ /* 0x000fe200078e0a31 */
[----:B------:R-:W4:Y:S02]  /*8f10*/  LDL.LU R15, [R1+0x214] ;  /* 0x00021400010f7983 */ /* 0x000f240000300800 */
[----:B------:R-:W-:Y:S02]  /*8f20*/  ISETP.GT.U32.AND P5, PT, R0, R53, PT ;  /* 0x000000350000720c */ /* 0x000fe40003fa4070 */
[----:B------:R-:W-:Y:S01]  /*8f30*/  ISETP.GE.AND P0, PT, R13, RZ, PT ;  /* 0x000000ff0d00720c */ /* 0x000fe20003f06270 */
[----:B------:R-:W4:Y:S04]  /*8f40*/  LDL.LU R14, [R1+0x218] ;  /* 0x00021800010e7983 */ /* 0x000f280000300800 */
[----:B------:R-:W4:Y:S04]  /*8f50*/  LDL.LU R13, [R1+0x21c] ;  /* 0x00021c00010d7983 */ /* 0x000f280000300800 */
[----:B------:R-:W4:Y:S02]  /*8f60*/  LDL.LU R21, [R1+0x220] ;  /* 0x0002200001157983 */ /* 0x000f240000300800 */
[----:B------:R-:W-:Y:S01]  /*8f70*/  @!P5 IMAD.IADD R53, R53, 0x1, -R0 ;  /* 0x000000013535d824 */ /* 0x000fe200078e0a00 */
[----:B-----5:R-:W-:-:S02]  /*8f80*/  IABS R55, R3 ;  /* 0x0000000300377213 */ /* 0x020fc40000000000 */
[----:B------:R-:W-:Y:S02]  /*8f90*/  ISETP.GE.AND P5, PT, R3, RZ, PT ;  /* 0x000000ff0300720c */ /* 0x000fe40003fa6270 */
[----:B------:R-:W5:Y:S01]  /*8fa0*/  LDL.LU R3, [R1+0x224] ;  /* 0x0002240001037983 */ /* 0x000f620000300800 */
[----:B------:R-:W-:-:S04]  /*8fb0*/  IMAD.HI.U32 R2, R8, R54, RZ ;  /* 0x0000003608027227 */ /* 0x000fc800078e00ff */
[----:B------:R-:W-:-:S04]  /*8fc0*/  IMAD.MOV R2, RZ, RZ, -R2 ;  /* 0x000000ffff027224 */ /* 0x000fc800078e0a02 */
[----:B------:R-:W-:-:S05]  /*8fd0*/  IMAD R54, R0, R2, R54 ;  /* 0x0000000200367224 */ /* 0x000fca00078e0236 */
[----:B------:R-:W-:Y:S01]  /*8fe0*/  ISETP.GT.U32.AND P4, PT, R0, R54, PT ;  /* 0x000000360000720c */ /* 0x000fe20003f84070 */
[----:B------:R-:W-:Y:S01]  /*8ff0*/  IMAD.HI.U32 R2, R8, R55, RZ ;  /* 0x0000003708027227 */ /* 0x000fe200078e00ff */
[----:B------:R-:W-:-:S03]  /*9000*/  ISETP.GT.U32.AND P3, PT, R0, R52, PT ;  /* 0x000000340000720c */ /* 0x000fc60003f64070 */
[----:B------:R-:W-:Y:S01]  /*9010*/  IMAD.MOV R2, RZ, RZ, -R2 ;  /* 0x000000ffff027224 */ /* 0x000fe200078e0a02 */
[----:B------:R-:W-:-:S07]  /*9020*/  IABS R56, R23 ;  /* 0x0000001700387213 */ /* 0x000fce0000000000 */
[----:B------:R-:W-:Y:S02]  /*9030*/  @!P4 IMAD.IADD R54, R54, 0x1, -R0 ;  /* 0x000000013636c824 */ /* 0x000fe400078e0a00 */
[----:B------:R-:W-:Y:S02]  /*9040*/  IMAD R55, R0, R2, R55 ;  /* 0x0000000200377224 */ /* 0x000fe400078e0237 */
[----:B------:R-:W-:Y:S01]  /*9050*/  IMAD.HI.U32 R2, R8, R56, RZ ;  /* 0x0000003808027227 */ /* 0x000fe200078e00ff */
[----:B------:R-:W-:-:S03]  /*9060*/  ISETP.GT.U32.AND P4, PT, R0, R54, PT ;  /* 0x000000360000720c */ /* 0x000fc60003f84070 */
[----:B------:R-:W-:Y:S02]  /*9070*/  IMAD.MOV R2, RZ, RZ, -R2 ;  /* 0x000000ffff027224 */ /* 0x000fe400078e0a02 */
[----:B------:R-:W-:Y:S01]  /*9080*/  @!P3 IMAD.IADD R52, R52, 0x1, -R0 ;  /* 0x000000013434b824 */ /* 0x000fe200078e0a00 */
[C---:B------:R-:W-:Y:S01]  /*9090*/  ISETP.GT.U32.AND P3, PT, R0.reuse, R55, PT ;  /* 0x000000370000720c */ /* 0x040fe20003f64070 */
[----:B------:R-:W-:Y:S01]  /*90a0*/  IMAD R56, R0, R2, R56 ;  /* 0x0000000200387224 */ /* 0x000fe200078e0238 */
[----:B------:R-:W-:-:S05]  /*90b0*/  IABS R57, R22 ;  /* 0x0000001600397213 */ /* 0x000fca0000000000 */
[----:B------:R-:W-:Y:S01]  /*90c0*/  @!P4 IMAD.IADD R54, R54, 0x1, -R0 ;  /* 0x000000013636c824 */ /* 0x000fe200078e0a00 */
[----:B------:R-:W-:Y:S01]  /*90d0*/  ISETP.GT.U32.AND P4, PT, R0, R56, PT ;  /* 0x000000380000720c */ /* 0x000fe20003f84070 */
[----:B------:R-:W-:Y:S01]  /*90e0*/  IMAD.HI.U32 R4, R8, R57, RZ ;  /* 0x0000003908047227 */ /* 0x000fe200078e00ff */
[----:B------:R-:W-:-:S03]  /*90f0*/  IABS R58, R20 ;  /* 0x00000014003a7213 */ /* 0x000fc60000000000 */
[----:B------:R-:W-:Y:S02]  /*9100*/  @!P3 IMAD.IADD R55, R55, 0x1, -R0 ;  /* 0x000000013737b824 */ /* 0x000fe400078e0a00 */
[----:B------:R-:W-:Y:S01]  /*9110*/  IMAD.MOV R2, RZ, RZ, -R4 ;  /* 0x000000ffff027224 */ /* 0x000fe200078e0a04 */
[----:B------:R-:W-:-:S03]  /*9120*/  IABS R60, R18 ;  /* 0x00000012003c7213 */ /* 0x000fc60000000000 */
[----:B------:R-:W-:Y:S02]  /*9130*/  IMAD R57, R0, R2, R57 ;  /* 0x0000000200397224 */ /* 0x000fe400078e0239 */
[----:B------:R-:W-:Y:S01]  /*9140*/  @!P4 IMAD.IADD R56, R56, 0x1, -R0 ;  /* 0x000000013838c824 */ /* 0x000fe200078e0a00 */
[----:B------:R-:W-:Y:S01]  /*9150*/  ISETP.GT.U32.AND P4, PT, R0, R55, PT ;  /* 0x000000370000720c */ /* 0x000fe20003f84070 */
[----:B------:R-:W-:Y:S01]  /*9160*/  IMAD.HI.U32 R2, R8, R58, RZ ;  /* 0x0000003a08027227 */ /* 0x000fe200078e00ff */
[----:B------:R-:W-:Y:S02]  /*9170*/  ISETP.GT.U32.AND P3, PT, R0, R57, PT ;  /* 0x000000390000720c */ /* 0x000fe40003f64070 */
[----:B------:R-:W-:Y:S01]  /*9180*/  IABS R6, R17 ;  /* 0x0000001100067213 */ /* 0x000fe20000000000 */
[----:B------:R-:W-:Y:S02]  /*9190*/  IMAD.MOV R2, RZ, RZ, -R2 ;  /* 0x000000ffff027224 */ /* 0x000fe400078e0a02 */
[----:B------:R-:W-:Y:S01]  /*91a0*/  IMAD.HI.U32 R5, R8, R60, RZ ;  /* 0x0000003c08057227 */ /* 0x000fe200078e00ff */
[----:B------:R-:W-:-:S03]  /*91b0*/  IABS R59, R19 ;  /* 0x00000013003b7213 */ /* 0x000fc60000000000 */
[C---:B------:R-:W-:Y:S02]  /*91c0*/  IMAD R58, R0.reuse, R2, R58 ;  /* 0x00000002003a7224 */ /* 0x040fe400078e023a */
[----:B------:R-:W-:Y:S02]  /*91d0*/  IMAD.MOV R5, RZ, RZ, -R5 ;  /* 0x000000ffff057224 */ /* 0x000fe400078e0a05 */
[----:B------:R-:W-:Y:S02]  /*91e0*/  IMAD.MOV.U32 R2, RZ, RZ, R6 ;  /* 0x000000ffff027224 */ /* 0x000fe400078e0006 */
[----:B------:R-:W-:Y:S01]  /*91f0*/  @!P4 IMAD.IADD R55, R55, 0x1, -R0 ;  /* 0x000000013737c824 */ /* 0x000fe200078e0a00 */
[C---:B------:R-:W-:Y:S01]  /*9200*/  ISETP.GT.U32.AND P4, PT, R0.reuse, R58, PT ;  /* 0x0000003a0000720c */ /* 0x040fe20003f84070 */
[----:B------:R-:W-:Y:S02]  /*9210*/  IMAD R60, R0, R5, R60 ;  /* 0x00000005003c7224 */ /* 0x000fe400078e023c */
[----:B------:R-:W-:-:S04]  /*9220*/  IMAD.HI.U32 R4, R8, R59, RZ ;  /* 0x0000003b08047227 */ /* 0x000fc800078e00ff */
[----:B------:R-:W-:-:S04]  /*9230*/  IMAD.HI.U32 R5, R8, R2, RZ ;  /* 0x0000000208057227 */ /* 0x000fc800078e00ff */
[----:B------:R-:W-:Y:S01]  /*9240*/  @!P2 IMAD.MOV R51, RZ, RZ, -R51 ;  /* 0x000000ffff33a224 */ /* 0x000fe200078e0a33 */
[C---:B------:R-:W-:Y:S01]  /*9250*/  ISETP.GT.U32.AND P2, PT, R0.reuse, R56, PT ;  /* 0x000000380000720c */ /* 0x040fe20003f44070 */
[----:B------:R-:W-:Y:S02]  /*9260*/  @!P3 IMAD.IADD R57, R57, 0x1, -R0 ;  /* 0x000000013939b824 */ /* 0x000fe400078e0a00 */
[----:B------:R-:W-:Y:S02]  /*9270*/  IMAD.MOV R4, RZ, RZ, -R4 ;  /* 0x000000ffff047224 */ /* 0x000fe400078e0a04 */
[----:B------:R-:W-:Y:S01]  /*9280*/  IMAD.MOV R7, RZ, RZ, -R5 ;  /* 0x000000ffff077224 */ /* 0x000fe200078e0a05 */
[C---:B------:R-:W-:Y:S01]  /*9290*/  ISETP.GT.U32.AND P3, PT, R0.reuse, R57, PT ;  /* 0x000000390000720c */ /* 0x040fe20003f64070 */
[C---:B------:R-:W-:Y:S01]  /*92a0*/  IMAD R59, R0.reuse, R4, R59 ;  /* 0x00000004003b7224 */ /* 0x040fe200078e023b */
[----:B------:R-:W-:Y:S01]  /*92b0*/  IABS R4, R16 ;  /* 0x0000001000047213 */ /* 0x000fe20000000000 */
[----:B------:R-:W-:-:S02]  /*92c0*/  IMAD R2, R0, R7, R2 ;  /* 0x0000000700027224 */ /* 0x000fc400078e0202 */
[----:B------:R-:W-:Y:S02]  /*92d0*/  @!P4 IMAD.IADD R58, R58, 0x1, -R0 ;  /* 0x000000013a3ac824 */ /* 0x000fe400078e0a00 */
[----:B------:R-:W-:Y:S01]  /*92e0*/  IMAD.HI.U32 R7, R8, R4, RZ ;  /* 0x0000000408077227 */ /* 0x000fe200078e00ff */
[----:B------:R-:W-:-:S03]  /*92f0*/  ISETP.GT.U32.AND P4, PT, R0, R2, PT ;  /* 0x000000020000720c */ /* 0x000fc60003f84070 */
[--C-:B------:R-:W-:Y:S01]  /*9300*/  @!P2 IMAD.IADD R56, R56, 0x1, -R0.reuse ;  /* 0x000000013838a824 */ /* 0x100fe200078e0a00 */
[C---:B------:R-:W-:Y:S01]  /*9310*/  ISETP.GT.U32.AND P2, PT, R0.reuse, R59, PT ;  /* 0x0000003b0000720c */ /* 0x040fe20003f44070 */
[----:B------:R-:W-:Y:S02]  /*9320*/  IMAD.MOV R7, RZ, RZ, -R7 ;  /* 0x000000ffff077224 */ /* 0x000fe400078e0a07 */
[----:B------:R-:W-:Y:S01]  /*9330*/  @!P3 IMAD.IADD R57, R57, 0x1, -R0 ;  /* 0x000000013939b824 */ /* 0x000fe200078e0a00 */
[C---:B------:R-:W-:Y:S01]  /*9340*/  ISETP.GT.U32.AND P3, PT, R0.reuse, R60, PT ;  /* 0x0000003c0000720c */ /* 0x040fe20003f64070 */
[----:B------:R-:W-:-:S04]  /*9350*/  IMAD R4, R0, R7, R4 ;  /* 0x0000000700047224 */ /* 0x000fc800078e0204 */
[----:B------:R-:W-:Y:S01]  /*9360*/  @!P4 IMAD.IADD R2, R2, 0x1, -R0 ;  /* 0x000000010202c824 */ /* 0x000fe200078e0a00 */
[----:B------:R-:W-:-:S03]  /*9370*/  ISETP.GT.U32.AND P4, PT, R0, R4, PT ;  /* 0x000000040000720c */ /* 0x000fc60003f84070 */
[--C-:B------:R-:W-:Y:S01]  /*9380*/  @!P2 IMAD.IADD R59, R59, 0x1, -R0.reuse ;  /* 0x000000013b3ba824 */ /* 0x100fe200078e0a00 */
[----:B------:R-:W-:Y:S01]  /*9390*/  ISETP.GE.AND P2, PT, R23, RZ, PT ;  /* 0x000000ff1700720c */ /* 0x000fe20003f46270 */
[----:B------:R-:W-:Y:S01]  /*93a0*/  @!P5 IMAD.MOV R55, RZ, RZ, -R55 ;  /* 0x000000ffff37d224 */ /* 0x000fe200078e0a37 */
[----:B------:R-:W-:Y:S01]  /*93b0*/  ISETP.GT.U32.AND P5, PT, R0, R2, PT ;  /* 0x000000020000720c */ /* 0x000fe20003fa4070 */
[----:B------:R-:W-:Y:S01]  /*93c0*/  @!P3 IMAD.IADD R60, R60, 0x1, -R0 ;  /* 0x000000013c3cb824 */ /* 0x000fe200078e0a00 */
[----:B------:R-:W-:-:S05]  /*93d0*/  ISETP.GE.AND P3, PT, R22, RZ, PT ;  /* 0x000000ff1600720c */ /* 0x000fca0003f66270 */
[----:B------:R-:W-:-:S06]  /*93e0*/  @!P4 IMAD.IADD R4, R4, 0x1, -R0 ;  /* 0x000000010404c824 */ /* 0x000fcc00078e0a00 */
[----:B------:R-:W-:Y:S02]  /*93f0*/  @!P5 IMAD.IADD R2, R2, 0x1, -R0 ;  /* 0x000000010202d824 */ /* 0x000fe400078e0a00 */
[----:B------:R-:W-:Y:S02]  /*9400*/  @!P6 IMAD.MOV R54, RZ, RZ, -R54 ;  /* 0x000000ffff36e224 */ /* 0x000fe400078e0a36 */
[----:B------:R-:W-:Y:S01]  /*9410*/  @!P0 IMAD.MOV R52, RZ, RZ, -R52 ;  /* 0x000000ffff348224 */ /* 0x000fe200078e0a34 */
[C---:B------:R-:W-:Y:S01]  /*9420*/  ISETP.GT.U32.AND P0, PT, R0.reuse, R58, PT ;  /* 0x0000003a0000720c */ /* 0x040fe20003f04070 */
[----:B------:R-:W-:Y:S01]  /*9430*/  @!P1 IMAD.MOV R53, RZ, RZ, -R53 ;  /* 0x000000ffff359224 */ /* 0x000fe200078e0a35 */
[C---:B------:R-:W-:Y:S01]  /*9440*/  ISETP.GT.U32.AND P1, PT, R0.reuse, R59, PT ;  /* 0x0000003b0000720c */ /* 0x040fe20003f24070 */
[----:B------:R-:W-:Y:S01]  /*9450*/  @!P2 IMAD.MOV R56, RZ, RZ, -R56 ;  /* 0x000000ffff38a224 */ /* 0x000fe200078e0a38 */
[----:B------:R-:W-:Y:S01]  /*9460*/  ISETP.GT.U32.AND P2, PT, R0, R4, PT ;  /* 0x000000040000720c */ /* 0x000fe20003f44070 */
[----:B------:R-:W-:Y:S01]  /*9470*/  @!P3 IMAD.MOV R57, RZ, RZ, -R57 ;  /* 0x000000ffff39b224 */ /* 0x000fe200078e0a39 */
[----:B--2---:R-:W-:-:S02]  /*9480*/  IABS R6, R12 ;  /* 0x0000000c00067213 */ /* 0x004fc40000000000 */
[----:B---3--:R-:W-:-:S03]  /*9490*/  IABS R9, R61 ;  /* 0x0000003d00097213 */ /* 0x008fc60000000000 */
[----:B------:R-:W-:Y:S02]  /*94a0*/  IMAD.MOV.U32 R5, RZ, RZ, R6 ;  /* 0x000000ffff057224 */ /* 0x000fe400078e0006 */
[----:B------:R-:W-:-:S04]  /*94b0*/  IMAD.MOV.U32 R6, RZ, RZ, R9 ;  /* 0x000000ffff067224 */ /* 0x000fc800078e0009 */
[----:B------:R-:W-:Y:S01]  /*94c0*/  IMAD.HI.U32 R10, R8, R6, RZ ;  /* 0x00000006080a7227 */ /* 0x000fe200078e00ff */
[----:B----4-:R-:W-:-:S03]  /*94d0*/  IABS R7, R15 ;  /* 0x0000000f00077213 */ /* 0x010fc60000000000 */
[----:B------:R-:W-:Y:S02]  /*94e0*/  IMAD.MOV R10, RZ, RZ, -R10 ;  /* 0x000000ffff0a7224 */ /* 0x000fe400078e0a0a */
[----:B------:R-:W-:Y:S01]  /*94f0*/  IMAD.HI.U32 R9, R8, R5, RZ ;  /* 0x0000000508097227 */ /* 0x000fe200078e00ff */
[----:B------:R-:W-:-:S03]  /*9500*/  IABS R11, R21 ;  /* 0x00000015000b7213 */ /* 0x000fc60000000000 */
[----:B------:R-:W-:Y:S01]  /*9510*/  IMAD R6, R0, R10, R6 ;  /* 0x0000000a00067224 */ /* 0x000fe200078e0206 */
[----:B------:R-:W-:Y:S01]  /*9520*/  IABS R10, R14 ;  /* 0x0000000e000a7213 */ /* 0x000fe20000000000 */
[----:B------:R-:W-:Y:S02]  /*9530*/  IMAD.MOV R9, RZ, RZ, -R9 ;  /* 0x000000ffff097224 */ /* 0x000fe400078e0a09 */
[----:B------:R-:W-:-:S04]  /*9540*/  IMAD.HI.U32 R23, R8, R7, RZ ;  /* 0x0000000708177227 */ /* 0x000fc800078e00ff */
[----:B------:R-:W-:-:S04]  /*9550*/  IMAD.HI.U32 R26, R8, R10, RZ ;  /* 0x0000000a081a7227 */ /* 0x000fc800078e00ff */
[----:B------:R-:W-:Y:S01]  /*9560*/  IMAD R5, R0, R9, R5 ;  /* 0x0000000900057224 */ /* 0x000fe200078e0205 */
[----:B------:R-:W-:Y:S01]  /*9570*/  IABS R9, R13 ;  /* 0x0000000d00097213 */ /* 0x000fe20000000000 */
[----:B------:R-:W-:-:S04]  /*9580*/  IMAD.HI.U32 R24, R8, R11, RZ ;  /* 0x0000000b08187227 */ /* 0x000fc800078e00ff */
[----:B------:R-:W-:Y:S02]  /*9590*/  IMAD.MOV R23, RZ, RZ, -R23 ;  /* 0x000000ffff177224 */ /* 0x000fe400078e0a17 */
[----:B------:R-:W-:Y:S01]  /*95a0*/  IMAD.MOV R26, RZ, RZ, -R26 ;  /* 0x000000ffff1a7224 */ /* 0x000fe200078e0a1a */
[C---:B------:R-:W-:Y:S01]  /*95b0*/  ISETP.GT.U32.AND P4, PT, R0.reuse, R5, PT ;  /* 0x000000050000720c */ /* 0x040fe20003f84070 */
[----:B------:R-:W-:Y:S02]  /*95c0*/  IMAD.MOV R24, RZ, RZ, -R24 ;  /* 0x000000ffff187224 */ /* 0x000fe400078e0a18 */
[----:B------:R-:W-:Y:S02]  /*95d0*/  IMAD R7, R0, R23, R7 ;  /* 0x0000001700077224 */ /* 0x000fe400078e0207 */
[----:B------:R-:W-:-:S08]  /*95e0*/  IMAD.HI.U32 R25, R8, R9, RZ ;  /* 0x0000000908197227 */ /* 0x000fd000078e00ff */
[----:B------:R-:W-:-:S05]  /*95f0*/  @!P4 IMAD.IADD R5, R5, 0x1, -R0 ;  /* 0x000000010505c824 */ /* 0x000fca00078e0a00 */
[----:B------:R-:W-:Y:S02]  /*9600*/  ISETP.GT.U32.AND P6, PT, R0, R5, PT ;  /* 0x000000050000720c */ /* 0x000fe40003fc4070 */
[----:B-----5:R-:W-:-:S05]  /*9610*/  IABS R22, R3 ;  /* 0x0000000300167213 */ /* 0x020fca0000000000 */
[----:B------:R-:W-:-:S04]  /*9620*/  IMAD.HI.U32 R23, R8, R22, RZ ;  /* 0x0000001608177227 */ /* 0x000fc800078e00ff */
[C---:B------:R-:W-:Y:S02]  /*9630*/  IMAD R8, R0.reuse, R26, R10 ;  /* 0x0000001a00087224 */ /* 0x040fe400078e020a */
[C---:B------:R-:W-:Y:S01]  /*9640*/  IMAD R10, R0.reuse, R24, R11 ;  /* 0x00000018000a7224 */ /* 0x040fe200078e020b */
[C---:B------:R-:W-:Y:S01]  /*9650*/  ISETP.GT.U32.AND P4, PT, R0.reuse, R60, PT ;  /* 0x0000003c0000720c */ /* 0x040fe20003f84070 */
[----:B------:R-:W-:Y:S01]  /*9660*/  IMAD.MOV R25, RZ, RZ, -R25 ;  /* 0x000000ffff197224 */ /* 0x000fe200078e0a19 */
[C---:B------:R-:W-:Y:S01]  /*9670*/  ISETP.GT.U32.AND P3, PT, R0.reuse, R6, PT ;  /* 0x000000060000720c */ /* 0x040fe20003f64070 */
[--C-:B------:R-:W-:Y:S01]  /*9680*/  @!P6 IMAD.IADD R5, R5, 0x1, -R0.reuse ;  /* 0x000000010505e824 */ /* 0x100fe200078e0a00 */
[----:B------:R-:W-:Y:S01]  /*9690*/  ISETP.GT.U32.AND P5, PT, R0, R10, PT ;  /* 0x0000000a0000720c */ /* 0x000fe20003fa4070 */
[--C-:B------:R-:W-:Y:S01]  /*96a0*/  @!P0 IMAD.IADD R58, R58, 0x1, -R0.reuse ;  /* 0x000000013a3a8824 */ /* 0x100fe200078e0a00 */
[----:B------:R-:W2:Y:S11]  /*96b0*/  LDL.LU R26, [R1+0x3894] ;  /* 0x00389400011a7983 */ /* 0x000eb60000300800 */
[--C-:B------:R-:W-:Y:S01]  /*96c0*/  @!P5 IMAD.IADD R10, R10, 0x1, -R0.reuse ;  /* 0x000000010a0ad824 */ /* 0x100fe200078e0a00 */
[----:B------:R-:W-:Y:S01]  /*96d0*/  ISETP.GE.AND P5, PT, R12, RZ, PT ;  /* 0x000000ff0c00720c */ /* 0x000fe20003fa6270 */
[C---:B------:R-:W-:Y:S01]  /*96e0*/  IMAD R9, R0.reuse, R25, R9 ;  /* 0x0000001900097224 */ /* 0x040fe200078e0209 */
[C---:B------:R-:W-:Y:S01]  /*96f0*/  ISETP.GT.U32.AND P0, PT, R0.reuse, R7, PT ;  /* 0x000000070000720c */ /* 0x040fe20003f04070 */
[--C-:B------:R-:W-:Y:S01]  /*9700*/  @!P1 IMAD.IADD R59, R59, 0x1, -R0.reuse ;  /* 0x000000013b3b9824 */ /* 0x100fe200078e0a00 */
[----:B------:R-:W-:Y:S01]  /*9710*/  ISETP.GT.U32.AND P1, PT, R0, R8, PT ;  /* 0x000000080000720c */ /* 0x000fe20003f24070 */
[--C-:B------:R-:W-:Y:S01]  /*9720*/  @!P4 IMAD.IADD R60, R60, 0x1, -R0.reuse ;  /* 0x000000013c3cc824 */ /* 0x100fe200078e0a00 */
[----:B------:R-:W-:Y:S01]  /*9730*/  ISETP.GT.U32.AND P4, PT, R0, R9, PT ;  /* 0x000000090000720c */ /* 0x000fe20003f84070 */
[----:B------:R-:W-:Y:S01]  /*9740*/  IMAD.MOV R11, RZ, RZ, -R23 ;  /* 0x000000ffff0b7224 */ /* 0x000fe200078e0a17 */
[----:B------:R-:W0:Y:S01]  /*9750*/  LDC R12, c[0x0][0x23c] ;  /* 0x00008f00ff0c7b82 */ /* 0x000e220000000800 */
[----:B------:R-:W-:-:S04]  /*9760*/  @!P2 IMAD.IADD R4, R4, 0x1, -R0 ;  /* 0x000000010404a824 */ /* 0x000fc800078e0a00 */
[----:B------:R-:W-:Y:S01]  /*9770*/  @!P5 IMAD.MOV R5, RZ, RZ, -R5 ;  /* 0x000000ffff05d224 */ /* 0x000fe200078e0a05 */
[----:B------:R-:W-:Y:S01]  /*9780*/  ISETP.GE.AND P5, PT, R61, RZ, PT ;  /* 0x000000ff3d00720c */ /* 0x000fe20003fa6270 */
[----:B------:R-:W-:Y:S01]  /*9790*/  @!P3 IMAD.IADD R6, R6, 0x1, -R0 ;  /* 0x000000010606b824 */ /* 0x000fe200078e0a00 */
[----:B------:R-:W1:Y:S01]  /*97a0*/  S2R R61, SR_TID.X ;  /* 0x00000000003d7919 */ /* 0x000e620000002100 */
[----:B------:R-:W-:Y:S01]  /*97b0*/  IMAD R11, R0, R11, R22 ;  /* 0x0000000b000b7224 */ /* 0x000fe200078e0216 */
[----:B------:R-:W-:Y:S01]  /*97c0*/  ISETP.GE.AND P2, PT, R20, RZ, PT ;  /* 0x000000ff1400720c */ /* 0x000fe20003f46270 */
[--C-:B------:R-:W-:Y:S01]  /*97d0*/  @!P0 IMAD.IADD R7, R7, 0x1, -R0.reuse ;  /* 0x0000000107078824 */ /* 0x100fe200078e0a00 */
[----:B------:R-:W-:Y:S01]  /*97e0*/  ISETP.GE.AND P3, PT, R19, RZ, PT ;  /* 0x000000ff1300720c */ /* 0x000fe20003f66270 */
[--C-:B------:R-:W-:Y:S01]  /*97f0*/  @!P1 IMAD.IADD R8, R8, 0x1, -R0.reuse ;  /* 0x0000000108089824 */ /* 0x100fe200078e0a00 */
[----:B------:R-:W-:Y:S01]  /*9800*/  ISETP.GE.AND P0, PT, R18, RZ, PT ;  /* 0x000000ff1200720c */ /* 0x000fe20003f06270 */
[----:B------:R-:W-:Y:S01]  /*9810*/  @!P4 IMAD.IADD R9, R9, 0x1, -R0 ;  /* 0x000000010909c824 */ /* 0x000fe200078e0a00 */
[----:B------:R-:W-:Y:S01]  /*9820*/  ISETP.GE.AND P1, PT, R17, RZ, PT ;  /* 0x000000ff1100720c */ /* 0x000fe20003f26270 */
[----:B------:R-:W3:Y:S01]  /*9830*/  LDL.LU R25, [R1+0x3890] ;  /* 0x0038900001197983 */ /* 0x000ee20000300800 */
[----:B------:R-:W-:-:S02]  /*9840*/  ISETP.GT.U32.AND P6, PT, R0, R11, PT ;  /* 0x0000000b0000720c */ /* 0x000fc40003fc4070 */
[----:B------:R-:W-:Y:S01]  /*9850*/  ISETP.GE.AND P4, PT, R16, RZ, PT ;  /* 0x000000ff1000720c */ /* 0x000fe20003f86270 */
[----:B------:R-:W4:Y:S02]  /*9860*/  LDL.LU R24, [R1+0x388c] ;  /* 0x00388c0001187983 */ /* 0x000f240000300800 */
[----:B------:R-:W-:Y:S01]  /*9870*/  @!P2 IMAD.MOV R58, RZ, RZ, -R58 ;  /* 0x000000ffff3aa224 */ /* 0x000fe200078e0a3a */
[C---:B------:R-:W-:Y:S01]  /*9880*/  ISETP.GT.U32.AND P2, PT, R0.reuse, R6, PT ;  /* 0x000000060000720c */ /* 0x040fe20003f44070 */
[----:B------:R-:W-:Y:S01]  /*9890*/  @!P3 IMAD.MOV R59, RZ, RZ, -R59 ;  /* 0x000000ffff3bb224 */ /* 0x000fe200078e0a3b */
[C---:B------:R-:W-:Y:S01]  /*98a0*/  ISETP.GT.U32.AND P3, PT, R0.reuse, R7, PT ;  /* 0x000000070000720c */ /* 0x040fe20003f64070 */
[----:B------:R-:W-:Y:S01]  /*98b0*/  @!P0 IMAD.MOV R60, RZ, RZ, -R60 ;  /* 0x000000ffff3c8224 */ /* 0x000fe200078e0a3c */
[C---:B------:R-:W-:Y:S01]  /*98c0*/  ISETP.GT.U32.AND P0, PT, R0.reuse, R8, PT ;  /* 0x000000080000720c */ /* 0x040fe20003f04070 */
[----:B------:R-:W-:Y:S01]  /*98d0*/  @!P1 IMAD.MOV R2, RZ, RZ, -R2 ;  /* 0x000000ffff029224 */ /* 0x000fe200078e0a02 */
[C---:B------:R-:W-:Y:S01]  /*98e0*/  ISETP.GT.U32.AND P1, PT, R0.reuse, R9, PT ;  /* 0x000000090000720c */ /* 0x040fe20003f24070 */
[----:B------:R-:W-:Y:S01]  /*98f0*/  @!P6 IMAD.IADD R11, R11, 0x1, -R0 ;  /* 0x000000010b0be824 */ /* 0x000fe200078e0a00 */
[----:B------:R-:W5:Y:S01]  /*9900*/  LDL.LU R23, [R1+0x3888] ;  /* 0x0038880001177983 */ /* 0x000f620000300800 */
[----:B------:R-:W-:Y:S01]  /*9910*/  @!P4 IMAD.MOV R4, RZ, RZ, -R4 ;  /* 0x000000ffff04c224 */ /* 0x000fe200078e0a04 */
[----:B------:R-:W-:-:S02]  /*9920*/  ISETP.GT.U32.AND P4, PT, R0, R10, PT ;  /* 0x0000000a0000720c */ /* 0x000fc40003f84070 */
[----:B------:R-:W-:Y:S01]  /*9930*/  ISETP.GT.U32.AND P6, PT, R0, R11, PT ;  /* 0x0000000b0000720c */ /* 0x000fe20003fc4070 */
[----:B------:R-:W2:Y:S01]  /*9940*/  LDL.LU R22, [R1+0x3884] ;  /* 0x0038840001167983 */ /* 0x000ea20000300800 */
[----:B-1----:R-:W-:-:S03]  /*9950*/  LOP3.LUT R61, R61, 0x1f, RZ, 0xc0, !PT ;  /* 0x0000001f3d3d7812 */ /* 0x002fc600078ec0ff */
[----:B------:R-:W3:Y:S01]  /*9960*/  LDL.LU R19, [R1+0x24] ;  /* 0x0000240001137983 */ /* 0x000ee20000300800 */
[--C-:B------:R-:W-:Y:S02]  /*9970*/  @!P2 IMAD.IADD R6, R6, 0x1, -R0.reuse ;  /* 0x000000010606a824 */ /* 0x100fe400078e0a00 */
[----:B0-----:R-:W-:Y:S01]  /*9980*/  IMAD R20, R61, R12, RZ ;  /* 0x0000000c3d147224 */ /* 0x001fe200078e02ff */
[----:B------:R-:W4:Y:S01]  /*9990*/  LDL.LU R18, [R1+0x20] ;  /* 0x0000200001127983 */ /* 0x000f220000300800 */
[----:B------:R-:W-:Y:S01]  /*99a0*/  ISETP.GE.AND P2, PT, R15, RZ, PT ;  /* 0x000000ff0f00720c */ /* 0x000fe20003f46270 */
[--C-:B------:R-:W-:Y:S02]  /*99b0*/  @!P3 IMAD.IADD R7, R7, 0x1, -R0.reuse ;  /* 0x000000010707b824 */ /* 0x100fe400078e0a00 */
[----:B------:R-:W5:Y:S01]  /*99c0*/  LDL.LU R17, [R1+0x1c] ;  /* 0x00001c0001117983 */ /* 0x000f620000300800 */
[----:B------:R-:W-:Y:S01]  /*99d0*/  ISETP.GE.AND P3, PT, R14, RZ, PT ;  /* 0x000000ff0e00720c */ /* 0x000fe20003f66270 */
[----:B------:R-:W-:-:S02]  /*99e0*/  @!P0 IMAD.IADD R8, R8, 0x1, -R0 ;  /* 0x0000000108088824 */ /* 0x000fc400078e0a00 */
[----:B------:R-:W2:Y:S01]  /*99f0*/  LDL.LU R16, [R1+0x18] ;  /* 0x0000180001107983 */ /* 0x000ea20000300800 */
[----:B------:R-:W-:Y:S01]  /*9a00*/  IMAD R20, R12, 0x20, R20 ;  /* 0x000000200c147824 */ /* 0x000fe200078e0214 */
[----:B------:R-:W-:Y:S02]  /*9a10*/  ISETP.GE.AND P0, PT, R13, RZ, PT ;  /* 0x000000ff0d00720c */ /* 0x000fe40003f06270 */
[----:B------:R-:W2:Y:S01]  /*9a20*/  LDL.LU R15, [R1+0x14] ;  /* 0x00001400010f7983 */ /* 0x000ea20000300800 */
[--C-:B------:R-:W-:Y:S01]  /*9a30*/  @!P1 IMAD.IADD R9, R9, 0x1, -R0.reuse ;  /* 0x0000000109099824 */ /* 0x100fe200078e0a00 */
[----:B------:R-:W-:Y:S02]  /*9a40*/  ISETP.GE.AND P1, PT, R21, RZ, PT ;  /* 0x000000ff1500720c */ /* 0x000fe40003f26270 */
[----:B------:R-:W2:Y:S01]  /*9a50*/  LDL.LU R14, [R1+0x10] ;  /* 0x00001000010e7983 */ /* 0x000ea20000300800 */
[----:B------:R-:W-:Y:S01]  /*9a60*/  @!P4 IMAD.IADD R10, R10, 0x1, -R0 ;  /* 0x000000010a0ac824 */ /* 0x000fe200078e0a00 */
[----:B------:R-:W-:-:S02]  /*9a70*/  ISETP.GE.AND P4, PT, R3, RZ, PT ;  /* 0x000000ff0300720c */ /* 0x000fc40003f86270 */
[----:B------:R-:W2:Y:S01]  /*9a80*/  LDL.LU R13, [R1+0xc] ;  /* 0x00000c00010d7983 */ /* 0x000ea20000300800 */
[----:B------:R-:W-:-:S03]  /*9a90*/  IMAD R12, R12, 0x20, R20 ;  /* 0x000000200c0c7824 */ /* 0x000fc600078e0214 */
[----:B------:R-:W2:Y:S01]  /*9aa0*/  LDL.LU R61, [R1+0x8] ;  /* 0x00000800013d7983 */ /* 0x000ea20000300800 */
[----:B------:R-:W-:-:S03]  /*9ab0*/  @!P6 IMAD.IADD R11, R11, 0x1, -R0 ;  /* 0x000000010b0be824 */ /* 0x000fc600078e0a00 */
[----:B------:R-:W2:Y:S04]  /*9ac0*/  LDL.LU R21, [R1+0x3880] ;  /* 0x0038800001157983 */ /* 0x000ea80000300800 */
[----:B------:R-:W3:Y:S04]  /*9ad0*/  LDL.LU R3, [R1+0x387c] ;  /* 0x00387c0001037983 */ /* 0x000ee80000300800 */
[----:B------:R-:W2:Y:S04]  /*9ae0*/  LDL.LU R0, [R1] ;  /* 0x0000000001007983 */ /* 0x000ea80000300800 */
[----:B------:R-:W2:Y:S04]  /*9af0*/  LDL.LU R20, [R1+0x3878] ;  /* 0x0038780001147983 */ /* 0x000ea80000300800 */
[----:B------:R-:W5:Y:S01]  /*9b00*/  LDL.LU R12, [R1+0x3874] ;  /* 0x00387400010c7983 */ /* 0x000f620000300800 */
[----:B---3--:R-:W-:-:S02]  /*9b10*/  ISETP.NE.AND P6, PT, R3, RZ, PT ;  /* 0x000000ff0300720c */ /* 0x008fc40003fc5270 */
[----:B------:R-:W-:-:S04]  /*9b20*/  LOP3.LUT R3, RZ, R3, RZ, 0x33, !PT ;  /* 0x00000003ff037212 */ /* 0x000fc800078e33ff */
[C---:B------:R-:W-:Y:S02]  /*9b30*/  SEL R19, R3.reuse, R19, !P6 ;  /* 0x0000001303137207 */ /* 0x040fe40007000000 */
[C---:B----4-:R-:W-:Y:S02]  /*9b40*/  SEL R18, R3.reuse, R18, !P6 ;  /* 0x0000001203127207 */ /* 0x050fe40007000000 */
[C---:B-----5:R-:W-:Y:S02]  /*9b50*/  SEL R12, R3.reuse, R12, !P6 ;  /* 0x0000000c030c7207 */ /* 0x060fe40007000000 */
[----:B------:R-:W-:-:S03]  /*9b60*/  SEL R17, R3, R17, !P6 ;  /* 0x0000001103117207 */ /* 0x000fc60007000000 */
[----:B------:R0:W-:Y:S01]  /*9b70*/  STL [R1+0x1d4], R12 ;  /* 0x0001d40c01007387 */ /* 0x0001e20000100800 */
[C---:B--2---:R-:W-:Y:S02]  /*9b80*/  SEL R16, R3.reuse, R16, !P6 ;  /* 0x0000001003107207 */ /* 0x044fe40007000000 */
[C---:B------:R-:W-:Y:S01]  /*9b90*/  SEL R15, R3.reuse, R15, !P6 ;  /* 0x0000000f030f7207 */ /* 0x040fe20007000000 */
[----:B0-----:R-:W2:Y:S04]  /*9ba0*/  LDL.LU R12, [R1+0x4] ;  /* 0x00000400010c7983 */ /* 0x001ea80000300800 */
[----:B------:R0:W-:Y:S01]  /*9bb0*/  STL [R1+0x1cc], R19 ;  /* 0x0001cc1301007387 */ /* 0x0001e20000100800 */
[C---:B------:R-:W-:Y:S02]  /*9bc0*/  SEL R14, R3.reuse, R14, !P6 ;  /* 0x0000000e030e7207 */ /* 0x040fe40007000000 */
[C---:B------:R-:W-:Y:S01]  /*9bd0*/  SEL R13, R3.reuse, R13, !P6 ;  /* 0x0000000d030d7207 */ /* 0x040fe20007000000 */
[----:B0-----:R-:W3:Y:S04]  /*9be0*/  LDL.LU R19, [R1+0x3870] ;  /* 0x0038700001137983 */ /* 0x001ee80000300800 */
[----:B------:R0:W-:Y:S01]  /*9bf0*/  STL [R1+0x1c8], R18 ;  /* 0x0001c81201007387 */ /* 0x0001e20000100800 */
[----:B------:R-:W-:-:S03]  /*9c00*/  SEL R61, R3, R61, !P6 ;  /* 0x0000003d033d7207 */ /* 0x000fc60007000000 */
[----:B0-----:R-:W4:Y:S04]  /*9c10*/  LDL.LU R18, [R1+0x386c] ;  /* 0x00386c0001127983 */ /* 0x001f280000300800 */
[----:B------:R0:W-:Y:S04]  /*9c20*/  STL [R1+0x1c4], R17 ;  /* 0x0001c41101007387 */ /* 0x0001e80000100800 */
[----:B0-----:R-:W5:Y:S04]  /*9c30*/  LDL.LU R17, [R1+0x3868] ;  /* 0x0038680001117983 */ /* 0x001f680000300800 */
[----:B------:R0:W-:Y:S04]  /*9c40*/  STL [R1+0x1c0], R16 ;  /* 0x0001c01001007387 */ /* 0x0001e80000100800 */
[----:B0-----:R-:W3:Y:S04]  /*9c50*/  LDL.LU R16, [R1+0x3864] ;  /* 0x0038640001107983 */ /* 0x001ee80000300800 */
[----:B------:R0:W-:Y:S04]  /*9c60*/  STL [R1+0x1bc], R15 ;  /* 0x0001bc0f01007387 */ /* 0x0001e80000100800 */
[----:B0-----:R-:W4:Y:S04]  /*9c70*/  LDL.LU R15, [R1+0x3860] ;  /* 0x00386000010f7983 */ /* 0x001f280000300800 */
[----:B------:R0:W-:Y:S04]  /*9c80*/  STL [R1+0x1b0], R14 ;  /* 0x0001b00e01007387 */ /* 0x0001e80000100800 */
[----:B0-----:R-:W5:Y:S04]  /*9c90*/  LDL.LU R14, [R1+0x385c] ;  /* 0x00385c00010e7983 */ /* 0x001f680000300800 */
[----:B------:R0:W-:Y:S04]  /*9ca0*/  STL [R1+0x1a8], R13 ;  /* 0x0001a80d01007387 */ /* 0x0001e80000100800 */
[----:B0-----:R-:W3:Y:S04]  /*9cb0*/  LDL.LU R13, [R1+0x3858] ;  /* 0x00385800010d7983 */ /* 0x001ee80000300800 */
[----:B------:R0:W-:Y:S04]  /*9cc0*/  STL [R1+0x1a0], R61 ;  /* 0x0001a03d01007387 */ /* 0x0001e80000100800 */
[----:B0-----:R-:W4:Y:S01]  /*9cd0*/  LDL.LU R61, [R1+0x3854] ;  /* 0x00385400013d7983 */ /* 0x001f220000300800 */
[----:B--2---:R-:W-:-:S05]  /*9ce0*/  SEL R12, R3, R12, !P6 ;  /* 0x0000000c030c7207 */ /* 0x004fca0007000000 */
[----:B------:R0:W-:Y:S02]  /*9cf0*/  STL [R1+0x194], R12 ;  /* 0x0001940c01007387 */ /* 0x0001e40000100800 */
[----:B0-----:R-:W-:-:S05]  /*9d00*/  SEL R12, R3, R0, !P6 ;  /* 0x00000000030c7207 */ /* 0x001fca0007000000 */
[----:B------:R3:W-:Y:S02]  /*9d10*/  STL [R1+0x190], R12 ;  /* 0x0001900c01007387 */ /* 0x0007e40000100800 */
[C---:B---3--:R-:W-:Y:S02]  /*9d20*/  SEL R12, R3.reuse, R13, !P6 ;  /* 0x0000000d030c7207 */ /* 0x048fe40007000000 */
[C---:B-----5:R-:W-:Y:S02]  /*9d30*/  SEL R13, R3.reuse, R14, !P6 ;  /* 0x0000000e030d7207 */ /* 0x060fe40007000000 */
[----:B----4-:R-:W-:-:S05]  /*9d40*/  SEL R0, R3, R61, !P6 ;  /* 0x0000003d03007207 */ /* 0x010fca0007000000 */
[----:B------:R0:W-:Y:S04]  /*9d50*/  STL [R1+0x18c], R0 ;  /* 0x00018c0001007387 */ /* 0x0001e80000100800 */
[----:B------:R1:W-:Y:S01]  /*9d60*/  STL [R1+0x178], R12 ;  /* 0x0001780c01007387 */ /* 0x0003e20000100800 */
[----:B0-----:R-:W-:-:S03]  /*9d70*/  SEL R0, R3, R15, !P6 ;  /* 0x0000000f03007207 */ /* 0x001fc60007000000 */
[----:B------:R0:W-:Y:S01]  /*9d80*/  STL [R1+0x174], R13 ;  /* 0x0001740d01007387 */ /* 0x0001e20000100800 */
[----:B-1----:R-:W-:-:S03]  /*9d90*/  SEL R12, R3, R16, !P6 ;  /* 0x00000010030c7207 */ /* 0x002fc60007000000 */
[----:B------:R1:W-:Y:S01]  /*9da0*/  STL [R1+0x170], R0 ;  /* 0x0001700001007387 */ /* 0x0003e20000100800 */
[----:B0-----:R-:W-:-:S03]  /*9db0*/  SEL R13, R3, R17, !P6 ;  /* 0x00000011030d7207 */ /* 0x001fc60007000000 */
[----:B------:R0:W-:Y:S01]  /*9dc0*/  STL [R1+0x16c], R12 ;  /* 0x00016c0c01007387 */ /* 0x0001e20000100800 */
[----:B-1----:R-:W-:-:S03]  /*9dd0*/  SEL R0, R3, R18, !P6 ;  /* 0x0000001203007207 */ /* 0x002fc60007000000 */
[----:B------:R1:W-:Y:S04]  /*9de0*/  STL [R1+0x168], R13 ;  /* 0x0001680d01007387 */ /* 0x0003e80000100800 */
[----:B------:R2:W-:Y:S01]  /*9df0*/  STL [R1+0x15c], R0 ;  /* 0x00015c0001007387 */ /* 0x0005e20000100800 */
[C---:B0-----:R-:W-:Y:S02]  /*9e00*/  SEL R12, R3.reuse, R19, !P6 ;  /* 0x00000013030c7207 */ /* 0x041fe40007000000 */
[----:B-1----:R-:W-:-:S03]  /*9e10*/  SEL R13, R3, R20, !P6 ;  /* 0x00000014030d7207 */ /* 0x002fc60007000000 */
[----:B------:R0:W-:Y:S01]  /*9e20*/  STL [R1+0x14c], R12 ;  /* 0x00014c0c01007387 */ /* 0x0001e20000100800 */
[----:B--2---:R-:W-:-:S03]  /*9e30*/  SEL R0, R3, R21, !P6 ;  /* 0x0000001503007207 */ /* 0x004fc60007000000 */
[----:B------:R-:W-:Y:S04]  /*9e40*/  STL [R1+0x144], R13 ;  /* 0x0001440d01007387 */ /* 0x000fe80000100800 */
[----:B------:R-:W2:Y:S01]  /*9e50*/  LDL.LU R61, [R1+0x54] ;  /* 0x00005400013d7983 */ /* 0x000ea20000300800 */
[----:B0-----:R-:W-:-:S03]  /*9e60*/  SEL R12, R3, R22, !P6 ;  /* 0x00000016030c7207 */ /* 0x001fc60007000000 */
[----:B------:R0:W-:Y:S04]  /*9e70*/  STL [R1+0x13c], R0 ;  /* 0x00013c0001007387 */ /* 0x0001e80000100800 */
[----:B------:R-:W-:Y:S01]  /*9e80*/  STL [R1+0x138], R12 ;  /* 0x0001380c01007387 */ /* 0x000fe20000100800 */
[----:B0-----:R-:W-:-:S03]  /*9e90*/  SEL R0, R3, R23, !P6 ;  /* 0x0000001703007207 */ /* 0x001fc60007000000 */
[----:B------:R-:W3:Y:S04]  /*9ea0*/  LDL.LU R23, [R1+0x7c] ;  /* 0x00007c0001177983 */ /* 0x000ee80000300800 */
[----:B------:R-:W4:Y:S04]  /*9eb0*/  LDL.LU R22, [R1+0x80] ;  /* 0x0000800001167983 */ /* 0x000f280000300800 */
[----:B------:R0:W-:Y:S04]  /*9ec0*/  STL [R1+0x134], R0 ;  /* 0x0001340001007387 */ /* 0x0001e80000100800 */
[----:B------:R-:W5:Y:S04]  /*9ed0*/  LDL.LU R21, [R1+0x84] ;  /* 0x0000840001157983 */ /* 0x000f680000300800 */
[----:B------:R-:W5:Y:S01]  /*9ee0*/  LDL.LU R20, [R1+0x8c] ;  /* 0x00008c0001147983 */ /* 0x000f620000300800 */
[----:B0-----:R-:W-:-:S03]  /*9ef0*/  SEL R0, R3, R24, !P6 ;  /* 0x0000001803007207 */ /* 0x001fc60007000000 */
[----:B------:R-:W5:Y:S04]  /*9f00*/  LDL.LU R19, [R1+0x58] ;  /* 0x0000580001137983 */ /* 0x000f680000300800 */
[----:B------:R-:W3:Y:S04]  /*9f10*/  LDL.LU R24, [R1+0x78] ;  /* 0x0000780001187983 */ /* 0x000ee80000300800 */
[----:B------:R-:W5:Y:S01]  /*9f20*/  LDL.LU R18, [R1+0x5c] ;  /* 0x00005c0001127983 */ /* 0x000f620000300800 */
[----:B------:R-:W-:-:S03]  /*9f30*/  SEL R12, R3, R26, !P6 ;  /* 0x0000001a030c7207 */ /* 0x000fc60007000000 */
[----:B------:R0:W-:Y:S01]  /*9f40*/  STL [R1+0x128], R0 ;  /* 0x0001280001007387 */ /* 0x0001e20000100800 */
[C---:B------:R-:W-:Y:S02]  /*9f50*/  SEL R13, R3.reuse, R27, !P6 ;  /* 0x0000001b030d7207 */ /* 0x040fe40007000000 */
[----:B0-----:R-:W-:-:S05]  /*9f60*/  SEL R0, R3, R25, !P6 ;  /* 0x0000001903007207 */ /* 0x001fca0007000000 */
[----:B------:R0:W-:Y:S01]  /*9f70*/  STL [R1+0x124], R0 ;  /* 0x0001240001007387 */ /* 0x0001e20000100800 */
[----:B------:R-:W-:-:S03]  /*9f80*/  SEL R14, R3, R30, !P6 ;  /* 0x0000001e030e7207 */ /* 0x000fc60007000000 */
[----:B0-----:R-:W5:Y:S04]  /*9f90*/  LDL.LU R0, [R1+0x70] ;  /* 0x0000700001007983 */ /* 0x001f680000300800 */
[----:B------:R0:W-:Y:S04]  /*9fa0*/  STL [R1+0x120], R12 ;  /* 0x0001200c01007387 */ /* 0x0001e80000100800 */
[----:B------:R1:W-:Y:S01]  /*9fb0*/  STL [R1+0x11c], R13 ;  /* 0x00011c0d01007387 */ /* 0x0003e20000100800 */
[C---:B0-----:R-:W-:Y:S02]  /*9fc0*/  SEL R12, R3.reuse, R28, !P6 ;  /* 0x0000001c030c7207 */ /* 0x041fe40007000000 */
[----:B-1----:R-:W-:-:S03]  /*9fd0*/  SEL R13, R3, R29, !P6 ;  /* 0x0000001d030d7207 */ /* 0x002fc60007000000 */
        /* <DEDUP_REMOVED lines=12> */
[----:B0-----:R-:W-:-:S03]  /*a0a0*/  SEL R15, R3, R35, !P6 ;  /* 0x00000023030f7207 */ /* 0x001fc60007000000 */
[----:B-1----:R-:W5:Y:S04]  /*a0b0*/  LDL.LU R14, [R1+0x64] ;  /* 0x00006400010e7983 */ /* 0x002f680000300800 */
[----:B------:R0:W-:Y:S04]  /*a0c0*/  STL [R1+0xd8], R16 ;  /* 0x0000d81001007387 */ /* 0x0001e80000100800 */
[----:B------:R1:W-:Y:S01]  /*a0d0*/  STL [R1+0xd4], R15 ;  /* 0x0000d40f01007387 */ /* 0x0003e20000100800 */
[----:B0-----:R-:W-:-:S03]  /*a0e0*/  SEL R16, R3, R36, !P6 ;  /* 0x0000002403107207 */ /* 0x001fc60007000000 */
[----:B-1----:R-:W5:Y:S04]  /*a0f0*/  LDL.LU R15, [R1+0x68] ;  /* 0x00006800010f7983 */ /* 0x002f680000300800 */
[----:B------:R0:W-:Y:S04]  /*a100*/  STL [R1+0xd0], R16 ;  /* 0x0000d01001007387 */ /* 0x0001e80000100800 */
[----:B0-----:R-:W5:Y:S01]  /*a110*/  LDL.LU R16, [R1+0x6c] ;  /* 0x00006c0001107983 */ /* 0x001f620000300800 */
[C---:B------:R-:W-:Y:S02]  /*a120*/  SEL R17, R3.reuse, R37, !P6 ;  /* 0x0000002503117207 */ /* 0x040fe40007000000 */
[----:B------:R-:W-:-:S03]  /*a130*/  SEL R25, R3, R38, !P6 ;  /* 0x0000002603197207 */ /* 0x000fc60007000000 */
[----:B------:R0:W-:Y:S04]  /*a140*/  STL [R1+0xc8], R17 ;  /* 0x0000c81101007387 */ /* 0x0001e80000100800 */
[----:B0-----:R-:W5:Y:S04]  /*a150*/  LDL.LU R17, [R1+0x1e4] ;  /* 0x0001e40001117983 */ /* 0x001f680000300800 */
[----:B------:R3:W-:Y:S01]  /*a160*/  STL [R1+0xbc], R25 ;  /* 0x0000bc1901007387 */ /* 0x0007e20000100800 */
[----:B--2---:R-:W-:-:S03]  /*a170*/  SEL R26, R3, R61, !P6 ;  /* 0x0000003d031a7207 */ /* 0x004fc60007000000 */
[----:B------:R-:W2:Y:S04]  /*a180*/  LDL.LU R61, [R1+0x1e0] ;  /* 0x0001e000013d7983 */ /* 0x000ea80000300800 */
[----:B------:R-:W-:Y:S01]  /*a190*/  STL [R1+0xb4], R26 ;  /* 0x0000b41a01007387 */ /* 0x000fe20000100800 */
[C---:B---3--:R-:W-:Y:S02]  /*a1a0*/  SEL R25, R3.reuse, R24, !P6 ;  /* 0x0000001803197207 */ /* 0x048fe40007000000 */
[C---:B------:R-:W-:Y:S02]  /*a1b0*/  SEL R24, R3.reuse, R23, !P6 ;  /* 0x0000001703187207 */ /* 0x040fe40007000000 */
[C---:B----4-:R-:W-:Y:S02]  /*a1c0*/  SEL R23, R3.reuse, R22, !P6 ;  /* 0x0000001603177207 */ /* 0x050fe40007000000 */
[C---:B-----5:R-:W-:Y:S01]  /*a1d0*/  SEL R22, R3.reuse, R21, !P6 ;  /* 0x0000001503167207 */ /* 0x060fe20007000000 */
[----:B------:R-:W-:Y:S01]  /*a1e0*/  STL [R1+0xb0], R25 ;  /* 0x0000b01901007387 */ /* 0x000fe20000100800 */
[----:B------:R-:W-:-:S02]  /*a1f0*/  SEL R21, R3, R20, !P6 ;  /* 0x0000001403157207 */ /* 0x000fc40007000000 */
[C---:B------:R-:W-:Y:S01]  /*a200*/  SEL R20, R3.reuse, R19, !P6 ;  /* 0x0000001303147207 */ /* 0x040fe20007000000 */
[----:B------:R-:W-:Y:S04]  /*a210*/  STL [R1+0xac], R24 ;  /* 0x0000ac1801007387 */ /* 0x000fe80000100800 */
[----:B------:R-:W-:Y:S01]  /*a220*/  STL [R1+0xa0], R23 ;  /* 0x0000a01701007387 */ /* 0x000fe20000100800 */
[----:B------:R-:W-:-:S03]  /*a230*/  SEL R18, R3, R18, !P6 ;  /* 0x0000001203127207 */ /* 0x000fc60007000000 */
[----:B------:R-:W-:Y:S04]  /*a240*/  STL [R1+0x9c], R22 ;  /* 0x00009c1601007387 */ /* 0x000fe80000100800 */
[----:B------:R-:W3:Y:S04]  /*a250*/  LDL.LU R19, [R1+0x1d0] ;  /* 0x0001d00001137983 */ /* 0x000ee80000300800 */
[----:B------:R-:W-:Y:S04]  /*a260*/  STL [R1+0x98], R21 ;  /* 0x0000981501007387 */ /* 0x000fe80000100800 */
[----:B------:R-:W-:Y:S04]  /*a270*/  STL [R1+0x94], R20 ;  /* 0x0000941401007387 */ /* 0x000fe80000100800 */
[----:B------:R-:W4:Y:S04]  /*a280*/  LDL.LU R31, [R1+0x1d8] ;  /* 0x0001d800011f7983 */ /* 0x000f280000300800 */
[----:B------:R-:W5:Y:S01]  /*a290*/  LDL.LU R30, [R1+0x1dc] ;  /* 0x0001dc00011e7983 */ /* 0x000f620000300800 */
[----:B------:R-:W-:-:S03]  /*a2a0*/  SEL R0, R3, R0, !P6 ;  /* 0x0000000003007207 */ /* 0x000fc60007000000 */
[----:B------:R0:W-:Y:S04]  /*a2b0*/  STL [R1+0x8c], R18 ;  /* 0x00008c1201007387 */ /* 0x0001e80000100800 */
[----:B0-----:R-:W5:Y:S04]  /*a2c0*/  LDL.LU R18, [R1+0x1b8] ;  /* 0x0001b80001127983 */ /* 0x001f680000300800 */
[----:B------:R-:W5:Y:S04]  /*a2d0*/  LDL.LU R29, [R1+0x1b4] ;  /* 0x0001b400011d7983 */ /* 0x000f680000300800 */
[----:B------:R-:W5:Y:S01]  /*a2e0*/  LDL.LU R28, [R1+0x1ac] ;  /* 0x0001ac00011c7983 */ /* 0x000f620000300800 */
[----:B------:R-:W-:-:S03]  /*a2f0*/  SEL R12, R3, R12, !P6 ;  /* 0x0000000c030c7207 */ /* 0x000fc60007000000 */
[----:B------:R0:W-:Y:S04]  /*a300*/  STL [R1+0x84], R0 ;  /* 0x0000840001007387 */ /* 0x0001e80000100800 */
[----:B0-----:R-:W5:Y:S04]  /*a310*/  LDL.LU R0, [R1+0x1a4] ;  /* 0x0001a40001007983 */ /* 0x001f680000300800 */
[----:B------:R-:W5:Y:S04]  /*a320*/  LDL.LU R27, [R1+0x19c] ;  /* 0x00019c00011b7983 */ /* 0x000f680000300800 */
[----:B------:R-:W5:Y:S04]  /*a330*/  LDL.LU R26, [R1+0x198] ;  /* 0x00019800011a7983 */ /* 0x000f680000300800 */
[----:B------:R0:W-:Y:S01]  /*a340*/  STL [R1+0x80], R12 ;  /* 0x0000800c01007387 */ /* 0x0001e20000100800 */
[----:B------:R-:W-:-:S03]  /*a350*/  SEL R20, R3, R13, !P6 ;  /* 0x0000000d03147207 */ /* 0x000fc60007000000 */
[----:B0-----:R-:W5:Y:S04]  /*a360*/  LDL.LU R12, [R1+0x188] ;  /* 0x00018800010c7983 */ /* 0x001f680000300800 */
[----:B------:R-:W5:Y:S04]  /*a370*/  LDL.LU R25, [R1+0x184] ;  /* 0x0001840001197983 */ /* 0x000f680000300800 */
[----:B------:R-:W5:Y:S04]  /*a380*/  LDL.LU R13, [R1+0x180] ;  /* 0x00018000010d7983 */ /* 0x000f680000300800 */
[----:B------:R0:W-:Y:S02]  /*a390*/  STL [R1+0x7c], R20 ;  /* 0x00007c1401007387 */ /* 0x0001e40000100800 */
[----:B0-----:R-:W-:-:S02]  /*a3a0*/  SEL R20, R3, R14, !P6 ;  /* 0x0000000e03147207 */ /* 0x001fc40007000000 */
[----:B------:R-:W5:Y:S04]  /*a3b0*/  LDL.LU R14, [R1+0x17c] ;  /* 0x00017c00010e7983 */ /* 0x000f680000300800 */
[----:B------:R0:W-:Y:S01]  /*a3c0*/  STL [R1+0x78], R20 ;  /* 0x0000781401007387 */ /* 0x0001e20000100800 */
[----:B------:R-:W-:-:S03]  /*a3d0*/  SEL R21, R3, R15, !P6 ;  /* 0x0000000f03157207 */ /* 0x000fc60007000000 */
[----:B------:R-:W5:Y:S04]  /*a3e0*/  LDL.LU R15, [R1+0x164] ;  /* 0x00016400010f7983 */ /* 0x000f680000300800 */
[----:B------:R1:W-:Y:S01]  /*a3f0*/  STL [R1+0x74], R21 ;  /* 0x0000741501007387 */ /* 0x0003e20000100800 */
[----:B0-----:R-:W-:-:S03]  /*a400*/  SEL R20, R3, R16, !P6 ;  /* 0x0000001003147207 */ /* 0x001fc60007000000 */
[----:B------:R-:W5:Y:S04]  /*a410*/  LDL.LU R16, [R1+0x160] ;  /* 0x0001600001107983 */ /* 0x000f680000300800 */
[----:B------:R2:W-:Y:S01]  /*a420*/  STL [R1+0x70], R20 ;  /* 0x0000701401007387 */ /* 0x0005e20000100800 */
[----:B-1----:R-:W-:-:S03]  /*a430*/  SEL R21, R3, R17, !P6 ;  /* 0x0000001103157207 */ /* 0x002fc60007000000 */
[----:B------:R-:W5:Y:S04]  /*a440*/  LDL.LU R17, [R1+0x158] ;  /* 0x0001580001117983 */ /* 0x000f680000300800 */
[----:B------:R0:W-:Y:S04]  /*a450*/  STL [R1+0x6c], R21 ;  /* 0x00006c1501007387 */ /* 0x0001e80000100800 */
[----:B------:R-:W5:Y:S04]  /*a460*/  LDL.LU R24, [R1+0x154] ;  /* 0x0001540001187983 */ /* 0x000f680000300800 */
[----:B------:R-:W5:Y:S01]  /*a470*/  LDL.LU R23, [R1+0x140] ;  /* 0x0001400001177983 */ /* 0x000f620000300800 */
[----:B--2---:R-:W-:-:S05]  /*a480*/  SEL R20, R3, R61, !P6 ;  /* 0x0000003d03147207 */ /* 0x004fca0007000000 */
[----:B------:R1:W-:Y:S04]  /*a490*/  STL [R1+0x68], R20 ;  /* 0x0000681401007387 */ /* 0x0003e80000100800 */
[----:B------:R-:W2:Y:S04]  /*a4a0*/  LDL.LU R22, [R1+0x148] ;  /* 0x0001480001167983 */ /* 0x000ea80000300800 */
[----:B0-----:R-:W2:Y:S04]  /*a4b0*/  LDL.LU R21, [R1+0x150] ;  /* 0x0001500001157983 */ /* 0x001ea80000300800 */
[----:B-1----:R-:W2:Y:S04]  /*a4c0*/  LDL.LU R20, [R1+0x130] ;  /* 0x0001300001147983 */ /* 0x002ea80000300800 */
[----:B------:R-:W2:Y:S01]  /*a4d0*/  LDL.LU R61, [R1+0x12c] ;  /* 0x00012c00013d7983 */ /* 0x000ea20000300800 */
[----:B---3--:R-:W-:-:S03]  /*a4e0*/  SEL R33, R3, R19, !P6 ;  /* 0x0000001303217207 */ /* 0x008fc60007000000 */
[----:B------:R-:W3:Y:S04]  /*a4f0*/  LDL.LU R19, [R1+0x114] ;  /* 0x0001140001137983 */ /* 0x000ee80000300800 */
[----:B------:R-:W-:Y:S01]  /*a500*/  STL [R1+0x64], R33 ;  /* 0x0000642101007387 */ /* 0x000fe20000100800 */
[C---:B----4-:R-:W-:Y:S02]  /*a510*/  SEL R32, R3.reuse, R31, !P6 ;  /* 0x0000001f03207207 */ /* 0x050fe40007000000 */
[----:B-----5:R-:W-:-:S03]  /*a520*/  SEL R30, R3, R30, !P6 ;  /* 0x0000001e031e7207 */ /* 0x020fc60007000000 */
[----:B------:R-:W-:Y:S01]  /*a530*/  STL [R1+0x60], R32 ;  /* 0x0000602001007387 */ /* 0x000fe20000100800 */
[----:B------:R-:W-:-:S03]  /*a540*/  SEL R31, R3, R18, !P6 ;  /* 0x00000012031f7207 */ /* 0x000fc60007000000 */
[----:B------:R-:W4:Y:S04]  /*a550*/  LDL.LU R18, [R1+0x110] ;  /* 0x0001100001127983 */ /* 0x000f280000300800 */
[----:B------:R0:W-:Y:S01]  /*a560*/  STL [R1+0x5c], R30 ;  /* 0x00005c1e01007387 */ /* 0x0001e20000100800 */
[----:B------:R-:W-:-:S03]  /*a570*/  SEL R28, R3, R28, !P6 ;  /* 0x0000001c031c7207 */ /* 0x000fc60007000000 */
[----:B------:R-:W-:Y:S01]  /*a580*/  STL [R1+0x58], R31 ;  /* 0x0000581f01007387 */ /* 0x000fe20000100800 */
[----:B0-----:R-:W-:-:S05]  /*a590*/  SEL R30, R3, R29, !P6 ;  /* 0x0000001d031e7207 */ /* 0x001fca0007000000 */
[----:B------:R-:W-:Y:S01]  /*a5a0*/  STL [R1+0x54], R30 ;  /* 0x0000541e01007387 */ /* 0x000fe20000100800 */
[----:B------:R-:W-:-:S03]  /*a5b0*/  SEL R29, R3, R0, !P6 ;  /* 0x00000000031d7207 */ /* 0x000fc60007000000 */
[----:B------:R-:W5:Y:S04]  /*a5c0*/  LDL.LU R0, [R1+0x10c] ;  /* 0x00010c0001007983 */ /* 0x000f680000300800 */
[----:B------:R0:W-:Y:S01]  /*a5d0*/  STL [R1+0x3c], R28 ;  /* 0x00003c1c01007387 */ /* 0x0001e20000100800 */
[----:B------:R-:W-:-:S03]  /*a5e0*/  SEL R26, R3, R26, !P6 ;  /* 0x0000001a031a7207 */ /* 0x000fc60007000000 */
[----:B------:R-:W-:Y:S01]  /*a5f0*/  STL [R1+0x38], R29 ;  /* 0x0000381d01007387 */ /* 0x000fe20000100800 */
[C---:B0-----:R-:W-:Y:S02]  /*a600*/  SEL R28, R3.reuse, R27, !P6 ;  /* 0x0000001b031c7207 */ /* 0x041fe40007000000 */
[----:B------:R-:W-:-:S03]  /*a610*/  SEL R27, R3, R12, !P6 ;  /* 0x0000000c031b7207 */ /* 0x000fc60007000000 */
[----:B------:R-:W-:Y:S04]  /*a620*/  STL [R1+0x34], R28 ;  /* 0x0000341c01007387 */ /* 0x000fe80000100800 */
[----:B------:R-:W5:Y:S04]  /*a630*/  LDL.LU R12, [R1+0x108] ;  /* 0x00010800010c7983 */ /* 0x000f680000300800 */
[----:B------:R0:W-:Y:S04]  /*a640*/  STL [R1+0x30], R26 ;  /* 0x0000301a01007387 */ /* 0x0001e80000100800 */
[----:B------:R-:W-:Y:S01]  /*a650*/  STL [R1+0x2c], R27 ;  /* 0x00002c1b01007387 */ /* 0x000fe20000100800 */
[----:B0-----:R-:W-:-:S02]  /*a660*/  SEL R26, R3, R25, !P6 ;  /* 0x00000019031a7207 */ /* 0x001fc40007000000 */
[C---:B------:R-:W-:Y:S02]  /*a670*/  SEL R25, R3.reuse, R13, !P6 ;  /* 0x0000000d03197207 */ /* 0x040fe40007000000 */
[----:B------:R-:W5:Y:S04]  /*a680*/  LDL.LU R13, [R1+0x104] ;  /* 0x00010400010d7983 */ /* 0x000f680000300800 */
[----:B------:R0:W-:Y:S04]  /*a690*/  STL [R1+0x28], R26 ;  /* 0x0000281a01007387 */ /* 0x0001e80000100800 */
[----:B------:R1:W-:Y:S01]  /*a6a0*/  STL [R1+0x24], R25 ;  /* 0x0000241901007387 */ /* 0x0003e20000100800 */
[----:B0-----:R-:W-:-:S03]  /*a6b0*/  SEL R26, R3, R14, !P6 ;  /* 0x0000000e031a7207 */ /* 0x001fc60007000000 */
[----:B------:R-:W5:Y:S01]  /*a6c0*/  LDL.LU R14, [R1+0xf4] ;  /* 0x0000f400010e7983 */ /* 0x000f620000300800 */
[----:B-1----:R-:W-:-:S03]  /*a6d0*/  SEL R25, R3, R15, !P6 ;  /* 0x0000000f03197207 */ /* 0x002fc60007000000 */
[----:B------:R0:W-:Y:S04]  /*a6e0*/  STL [R1+0x20], R26 ;  /* 0x0000201a01007387 */ /* 0x0001e80000100800 */
[----:B------:R-:W5:Y:S04]  /*a6f0*/  LDL.LU R15, [R1+0xec] ;  /* 0x0000ec00010f7983 */ /* 0x000f680000300800 */
[----:B------:R1:W-:Y:S01]  /*a700*/  STL [R1+0x1c], R25 ;  /* 0x00001c1901007387 */ /* 0x0003e20000100800 */
[----:B0-----:R-:W-:-:S03]  /*a710*/  SEL R26, R3, R16, !P6 ;  /* 0x00000010031a7207 */ /* 0x001fc60007000000 */
[----:B------:R-:W5:Y:S04]  /*a720*/  LDL.LU R16, [R1+0xe8] ;  /* 0x0000e80001107983 */ /* 0x000f680000300800 */
[----:B------:R-:W-:Y:S01]  /*a730*/  STL [R1+0x18], R26 ;  /* 0x0000181a01007387 */ /* 0x000fe20000100800 */
[----:B-1----:R-:W-:-:S03]  /*a740*/  SEL R25, R3, R17, !P6 ;  /* 0x0000001103197207 */ /* 0x002fc60007000000 */
[----:B------:R-:W5:Y:S01]  /*a750*/  LDL.LU R17, [R1+0xe4] ;  /* 0x0000e40001117983 */ /* 0x000f620000300800 */
[----:B------:R-:W-:-:S03]  /*a760*/  SEL R24, R3, R24, !P6 ;  /* 0x0000001803187207 */ /* 0x000fc60007000000 */
[----:B------:R-:W-:Y:S01]  /*a770*/  STL [R1+0x14], R25 ;  /* 0x0000141901007387 */ /* 0x000fe20000100800 */
[----:B------:R-:W-:-:S03]  /*a780*/  SEL R23, R3, R23, !P6 ;  /* 0x0000001703177207 */ /* 0x000fc60007000000 */
[----:B------:R-:W-:Y:S04]  /*a790*/  STL [R1+0x10], R24 ;  /* 0x0000101801007387 */ /* 0x000fe80000100800 */
[----:B------:R-:W-:Y:S01]  /*a7a0*/  STL [R1+0xc], R23 ;  /* 0x00000c1701007387 */ /* 0x000fe20000100800 */
[C---:B--2---:R-:W-:Y:S02]  /*a7b0*/  SEL R22, R3.reuse, R22, !P6 ;  /* 0x0000001603167207 */ /* 0x044fe40007000000 */
[----:B------:R-:W-:-:S03]  /*a7c0*/  SEL R21, R3, R21, !P6 ;  /* 0x0000001503157207 */ /* 0x000fc60007000000 */
[----:B------:R-:W-:Y:S01]  /*a7d0*/  STL [R1+0x8], R22 ;  /* 0x0000081601007387 */ /* 0x000fe20000100800 */
[C---:B------:R-:W-:Y:S02]  /*a7e0*/  SEL R20, R3.reuse, R20, !P6 ;  /* 0x0000001403147207 */ /* 0x040fe40007000000 */
[C---:B------:R-:W-:Y:S01]  /*a7f0*/  SEL R61, R3.reuse, R61, !P6 ;  /* 0x0000003d033d7207 */ /* 0x040fe20007000000 */
[----:B------:R-:W-:Y:S04]  /*a800*/  STL [R1+0x4], R21 ;  /* 0x0000041501007387 */ /* 0x000fe80000100800 */
[----:B------:R-:W-:Y:S04]  /*a810*/  STL [R1+0x37f4], R61 ;  /* 0x0037f43d01007387 */ /* 0x000fe80000100800 */
[----:B------:R0:W-:Y:S04]  /*a820*/  STL [R1], R20 ;  /* 0x0000001401007387 */ /* 0x0001e80000100800 */
[----:B0-----:R-:W2:Y:S04]  /*a830*/  LDL.LU R20, [R1+0xa4] ;  /* 0x0000a40001147983 */ /* 0x001ea80000300800 */
[----:B------:R-:W2:Y:S01]  /*a840*/  LDL.LU R21, [R1+0xa8] ;  /* 0x0000a80001157983 */ /* 0x000ea20000300800 */
[----:B---3--:R-:W-:-:S05]  /*a850*/  SEL R38, R3, R19, !P6 ;  /* 0x0000001303267207 */ /* 0x008fca0007000000 */
[----:B------:R-:W-:Y:S04]  /*a860*/  STL [R1+0x37f8], R38 ;  /* 0x0037f82601007387 */ /* 0x000fe80000100800 */
[----:B------:R-:W3:Y:S04]  /*a870*/  LDL.LU R22, [R1+0xb8] ;  /* 0x0000b80001167983 */ /* 0x000ee80000300800 */
[----:B------:R-:W3:Y:S01]  /*a880*/  LDL.LU R24, [R1+0xc0] ;  /* 0x0000c00001187983 */ /* 0x000ee20000300800 */
[----:B----4-:R-:W-:-:S05]  /*a890*/  SEL R37, R3, R18, !P6 ;  /* 0x0000001203257207 */ /* 0x010fca0007000000 */
[----:B------:R-:W-:Y:S04]  /*a8a0*/  STL [R1+0x37fc], R37 ;  /* 0x0037fc2501007387 */ /* 0x000fe80000100800 */
[----:B------:R-:W4:Y:S04]  /*a8b0*/  LDL.LU R23, [R1+0xc4] ;  /* 0x0000c40001177983 */ /* 0x000f280000300800 */
[----:B------:R-:W4:Y:S01]  /*a8c0*/  LDL.LU R19, [R1+0xcc] ;  /* 0x0000cc0001137983 */ /* 0x000f220000300800 */
[----:B-----5:R-:W-:-:S05]  /*a8d0*/  SEL R0, R3, R0, !P6 ;  /* 0x0000000003007207 */ /* 0x020fca0007000000 */
[----:B------:R0:W-:Y:S04]  /*a8e0*/  STL [R1+0x3800], R0 ;  /* 0x0038000001007387 */ /* 0x0001e80000100800 */
[----:B------:R-:W5:Y:S01]  /*a8f0*/  LDL.LU R18, [R1+0x88] ;  /* 0x0000880001127983 */ /* 0x000f620000300800 */
[----:B------:R-:W1:Y:S01]  /*a900*/  S2R R34, SR_TID.X ;  /* 0x0000000000227919 */ /* 0x000e620000002100 */
[----:B0-----:R-:W0:Y:S01]  /*a910*/  LDC R0, c[0x0][0x23c] ;  /* 0x00008f00ff007b82 */ /* 0x001e220000000800 */
[----:B------:R-:W-:-:S05]  /*a920*/  SEL R12, R3, R12, !P6 ;  /* 0x0000000c030c7207 */ /* 0x000fca0007000000 */
[----:B------:R-:W-:Y:S01]  /*a930*/  STL [R1+0x3804], R12 ;  /* 0x0038040c01007387 */ /* 0x000fe20000100800 */
[----:B------:R-:W-:-:S05]  /*a940*/  SEL R13, R3, R13, !P6 ;  /* 0x0000000d030d7207 */ /* 0x000fca0007000000 */
[----:B------:R-:W-:Y:S01]  /*a950*/  STL [R1+0x3808], R13 ;  /* 0x0038080d01007387 */ /* 0x000fe20000100800 */
[C---:B------:R-:W-:Y:S02]  /*a960*/  SEL R14, R3.reuse, R14, !P6 ;  /* 0x0000000e030e7207 */ /* 0x040fe40007000000 */
[----:B------:R-:W-:-:S03]  /*a970*/  SEL R15, R3, R15, !P6 ;  /* 0x0000000f030f7207 */ /* 0x000fc60007000000 */
[----:B------:R-:W-:Y:S01]  /*a980*/  STL [R1+0x380c], R14 ;  /* 0x00380c0e01007387 */ /* 0x000fe20000100800 */
[----:B------:R-:W-:-:S03]  /*a990*/  SEL R16, R3, R16, !P6 ;  /* 0x0000001003107207 */ /* 0x000fc60007000000 */
[----:B------:R-:W-:Y:S04]  /*a9a0*/  STL [R1+0x3810], R15 ;  /* 0x0038100f01007387 */ /* 0x000fe80000100800 */
[----:B------:R-:W-:Y:S04]  /*a9b0*/  STL [R1+0x3814], R16 ;  /* 0x0038141001007387 */ /* 0x000fe80000100800 */
[----:B------:R-:W5:Y:S04]  /*a9c0*/  LDL.LU R25, [R1+0x40] ;  /* 0x0000400001197983 */ /* 0x000f680000300800 */
[----:B------:R-:W5:Y:S04]  /*a9d0*/  LDL.LU R26, [R1+0x44] ;  /* 0x00004400011a7983 */ /* 0x000f680000300800 */
[----:B------:R-:W5:Y:S04]  /*a9e0*/  LDL.LU R27, [R1+0x48] ;  /* 0x00004800011b7983 */ /* 0x000f680000300800 */
[----:B------:R-:W5:Y:S04]  /*a9f0*/  LDL.LU R28, [R1+0x4c] ;  /* 0x00004c00011c7983 */ /* 0x000f680000300800 */
[----:B------:R-:W5:Y:S01]  /*aa00*/  LDL.LU R29, [R1+0x50] ;  /* 0x00005000011d7983 */ /* 0x000f620000300800 */
[----:B-1----:R-:W-:-:S02]  /*aa10*/  LOP3.LUT R38, R34, 0x1f, RZ, 0xc0, !PT ;  /* 0x0000001f22267812 */ /* 0x002fc400078ec0ff */
[C---:B------:R-:W-:Y:S02]  /*aa20*/  SEL R17, R3.reuse, R17, !P6 ;  /* 0x0000001103117207 */ /* 0x040fe40007000000 */
[----:B------:R-:W-:Y:S01]  /*aa30*/  SEL R39, R3, R39, !P6 ;  /* 0x0000002703277207 */ /* 0x000fe20007000000 */
[CC--:B0-----:R-:W-:Y:S02]  /*aa40*/  IMAD R61, R38.reuse, R0.reuse, RZ ;  /* 0x00000000263d7224 */ /* 0x0c1fe400078e02ff */
[----:B------:R-:W-:Y:S01]  /*aa50*/  STL [R1+0x3818], R17 ;  /* 0x0038181101007387 */ /* 0x000fe20000100800 */
[----:B------:R-:W-:Y:S02]  /*aa60*/  IMAD R37, R38, R0, RZ ;  /* 0x0000000026257224 */ /* 0x000fe400078e02ff */
[----:B------:R-:W-:Y:S01]  /*aa70*/  IMAD R61, R0, 0x20, R61 ;  /* 0x00000020003d7824 */ /* 0x000fe200078e023d */
[----:B------:R-:W-:Y:S01]  /*aa80*/  STL [R1+0x381c], R39 ;  /* 0x00381c2701007387 */ /* 0x000fe20000100800 */
[----:B------:R-:W-:-:S02]  /*aa90*/  @!P0 IMAD.MOV R9, RZ, RZ, -R9 ;  /* 0x000000ffff098224 */ /* 0x000fc400078e0a09 */
[----:B------:R-:W-:Y:S01]  /*aaa0*/  IMAD R38, R38, R0, RZ ;  /* 0x0000000026267224 */ /* 0x000fe200078e02ff */
[C---:B------:R-:W-:Y:S01]  /*aab0*/  SEL R40, R3.reuse, R40, !P6 ;  /* 0x0000002803287207 */ /* 0x040fe20007000000 */
[----:B------:R-:W-:Y:S01]  /*aac0*/  IMAD R61, R0, 0x20, R61 ;  /* 0x00000020003d7824 */ /* 0x000fe200078e023d */
[C---:B------:R-:W-:Y:S01]  /*aad0*/  SEL R41, R3.reuse, R41, !P6 ;  /* 0x0000002903297207 */ /* 0x040fe20007000000 */
[----:B------:R-:W-:Y:S01]  /*aae0*/  @!P5 IMAD.MOV R6, RZ, RZ, -R6 ;  /* 0x000000ffff06d224 */ /* 0x000fe200078e0a06 */
[----:B------:R-:W-:Y:S01]  /*aaf0*/  SEL R42, R3, R42, !P6 ;  /* 0x0000002a032a7207 */ /* 0x000fe20007000000 */
[----:B------:R-:W-:Y:S02]  /*ab00*/  @!P2 IMAD.MOV R7, RZ, RZ, -R7 ;  /* 0x000000ffff07a224 */ /* 0x000fe400078e0a07 */
[----:B------:R-:W-:Y:S02]  /*ab10*/  @!P3 IMAD.MOV R8, RZ, RZ, -R8 ;  /* 0x000000ffff08b224 */ /* 0x000fe400078e0a08 */
[----:B------:R-:W-:-:S02]  /*ab20*/  @!P1 IMAD.MOV R10, RZ, RZ, -R10 ;  /* 0x000000ffff0a9224 */ /* 0x000fc400078e0a0a */
[----:B------:R-:W-:Y:S01]  /*ab30*/  @!P4 IMAD.MOV R11, RZ, RZ, -R11 ;  /* 0x000000ffff0bc224 */ /* 0x000fe200078e0a0b */
[C---:B------:R-:W-:Y:S01]  /*ab40*/  SEL R43, R3.reuse, R43, !P6 ;  /* 0x0000002b032b7207 */ /* 0x040fe20007000000 */
[C---:B------:R-:W-:Y:S01]  /*ab50*/  IMAD R38, R0.reuse, 0x20, R38 ;  /* 0x0000002000267824 */ /* 0x040fe200078e0226 */
[C---:B------:R-:W-:Y:S01]  /*ab60*/  SEL R36, R3.reuse, R9, !P6 ;  /* 0x0000000903247207 */ /* 0x040fe20007000000 */
[----:B------:R-:W-:Y:S01]  /*ab70*/  IMAD R9, R0, 0x20, R61 ;  /* 0x0000002000097824 */ /* 0x000fe200078e023d */
[C---:B------:R-:W-:Y:S02]  /*ab80*/  SEL R44, R3.reuse, R44, !P6 ;  /* 0x0000002c032c7207 */ /* 0x040fe40007000000 */
[C---:B------:R-:W-:Y:S02]  /*ab90*/  SEL R45, R3.reuse, R45, !P6 ;  /* 0x0000002d032d7207 */ /* 0x040fe40007000000 */
[C---:B------:R-:W-:Y:S02]  /*aba0*/  SEL R30, R3.reuse, R2, !P6 ;  /* 0x00000002031e7207 */ /* 0x040fe40007000000 */
[----:B------:R-:W-:-:S02]  /*abb0*/  SEL R46, R3, R46, !P6 ;  /* 0x0000002e032e7207 */ /* 0x000fc40007000000 */
[C---:B------:R-:W-:Y:S02]  /*abc0*/  SEL R47, R3.reuse, R47, !P6 ;  /* 0x0000002f032f7207 */ /* 0x040fe40007000000 */
[C---:B------:R-:W-:Y:S02]  /*abd0*/  SEL R48, R3.reuse, R48, !P6 ;  /* 0x0000003003307207 */ /* 0x040fe40007000000 */
        /* <DEDUP_REMOVED lines=18> */
[----:B------:R-:W-:Y:S02]  /*ad00*/  SEL R11, R3, R11, !P6 ;  /* 0x0000000b030b7207 */ /* 0x000fe40007000000 */
[----:B------:R-:W-:Y:S02]  /*ad10*/  IADD3 R2, P0, R37, UR6, RZ ;  /* 0x0000000625027c10 */ /* 0x000fe4000ff1e0ff */
[----:B------:R-:W-:Y:S02]  /*ad20*/  IADD3 R4, P2, R61, UR6, RZ ;  /* 0x000000063d047c10 */ /* 0x000fe4000ff5e0ff */
[----:B------:R-:W-:-:S02]  /*ad30*/  IADD3 R5, P3, R9, UR6, RZ ;  /* 0x0000000609057c10 */ /* 0x000fc4000ff7e0ff */
[----:B------:R-:W-:Y:S02]  /*ad40*/  LEA.HI.X.SX32 R6, R37, UR7, 0x1, P0 ;  /* 0x0000000725067c11 */ /* 0x000fe400080f0eff */
[C---:B--2---:R-:W-:Y:S02]  /*ad50*/  SEL R20, R3.reuse, R20, !P6 ;  /* 0x0000001403147207 */ /* 0x044fe40007000000 */
[----:B------:R-:W-:-:S03]  /*ad60*/  SEL R21, R3, R21, !P6 ;  /* 0x0000001503157207 */ /* 0x000fc60007000000 */
[----:B------:R-:W-:Y:S04]  /*ad70*/  STL [R1+0x3820], R20 ;  /* 0x0038201401007387 */ /* 0x000fe80000100800 */
[----:B------:R0:W-:Y:S01]  /*ad80*/  STL [R1+0x3824], R21 ;  /* 0x0038241501007387 */ /* 0x0001e20000100800 */
[C---:B---3--:R-:W-:Y:S02]  /*ad90*/  SEL R22, R3.reuse, R22, !P6 ;  /* 0x0000001603167207 */ /* 0x048fe40007000000 */
[----:B------:R-:W-:-:S03]  /*ada0*/  SEL R24, R3, R24, !P6 ;  /* 0x0000001803187207 */ /* 0x000fc60007000000 */
[----:B------:R-:W-:Y:S04]  /*adb0*/  STL [R1+0x3828], R22 ;  /* 0x0038281601007387 */ /* 0x000fe80000100800 */
[----:B------:R-:W-:Y:S01]  /*adc0*/  STL [R1+0x382c], R24 ;  /* 0x00382c1801007387 */ /* 0x000fe20000100800 */
[C---:B----4-:R-:W-:Y:S02]  /*add0*/  SEL R23, R3.reuse, R23, !P6 ;  /* 0x0000001703177207 */ /* 0x050fe40007000000 */
[----:B------:R-:W-:-:S03]  /*ade0*/  SEL R19, R3, R19, !P6 ;  /* 0x0000001303137207 */ /* 0x000fc60007000000 */
[----:B------:R-:W-:Y:S04]  /*adf0*/  STL [R1+0x3830], R23 ;  /* 0x0038301701007387 */ /* 0x000fe80000100800 */
[----:B------:R-:W-:Y:S01]  /*ae00*/  STL [R1+0x3834], R19 ;  /* 0x0038341301007387 */ /* 0x000fe20000100800 */
[----:B-----5:R-:W-:-:S05]  /*ae10*/  SEL R18, R3, R18, !P6 ;  /* 0x0000001203127207 */ /* 0x020fca0007000000 */
[----:B------:R-:W-:Y:S04]  /*ae20*/  STL [R1+0x3838], R18 ;  /* 0x0038381201007387 */ /* 0x000fe80000100800 */
[----:B------:R-:W-:Y:S04]  /*ae30*/  STL [R1+0x383c], R40 ;  /* 0x00383c2801007387 */ /* 0x000fe80000100800 */
[----:B------:R-:W-:Y:S04]  /*ae40*/  STL [R1+0x3840], R41 ;  /* 0x0038402901007387 */ /* 0x000fe80000100800 */
[----:B------:R-:W-:Y:S04]  /*ae50*/  STL [R1+0x3844], R42 ;  /* 0x0038442a01007387 */ /* 0x000fe80000100800 */
[----:B------:R-:W-:Y:S04]  /*ae60*/  STL [R1+0x3848], R43 ;  /* 0x0038482b01007387 */ /* 0x000fe80000100800 */
[----:B------:R-:W-:Y:S04]  /*ae70*/  STL [R1+0x384c], R44 ;  /* 0x00384c2c01007387 */ /* 0x000fe80000100800 */
[----:B------:R-:W-:Y:S04]  /*ae80*/  STL [R1+0x3850], R45 ;  /* 0x0038502d01007387 */ /* 0x000fe80000100800 */
[----:B------:R-:W-:Y:S01]  /*ae90*/  STL [R1+0x377c], R2 ;  /* 0x00377c0201007387 */ /* 0x000fe20000100800 */
[----:B------:R-:W-:-:S02]  /*aea0*/  LEA.HI.X.SX32 R8, R61, UR7, 0x1, P2 ;  /* 0x000000073d087c11 */ /* 0x000fc400090f0eff */
[C---:B------:R-:W-:Y:S02]  /*aeb0*/  SEL R25, R3.reuse, R25, !P6 ;  /* 0x0000001903197207 */ /* 0x040fe40007000000 */
[C---:B------:R-:W-:Y:S02]  /*aec0*/  SEL R26, R3.reuse, R26, !P6 ;  /* 0x0000001a031a7207 */ /* 0x040fe40007000000 */
[C---:B------:R-:W-:Y:S02]  /*aed0*/  SEL R27, R3.reuse, R27, !P6 ;  /* 0x0000001b031b7207 */ /* 0x040fe40007000000 */
[C---:B------:R-:W-:Y:S02]  /*aee0*/  SEL R28, R3.reuse, R28, !P6 ;  /* 0x0000001c031c7207 */ /* 0x040fe40007000000 */
[----:B------:R-:W-:Y:S02]  /*aef0*/  SEL R29, R3, R29, !P6 ;  /* 0x0000001d031d7207 */ /* 0x000fe40007000000 */
[C---:B------:R-:W-:Y:S01]  /*af00*/  IADD3 R3, P1, R38.reuse, UR6, RZ ;  /* 0x0000000626037c10 */ /* 0x040fe2000ff3e0ff */
[----:B------:R-:W-:Y:S01]  /*af10*/  UIMAD UR18, UR18, 0x5d, URZ ;  /* 0x0000005d121278a4 */ /* 0x000fe2000f8e023f */
[----:B------:R-:W-:Y:S01]  /*af20*/  LEA.HI.X.SX32 R9, R9, UR7, 0x1, P3 ;  /* 0x0000000709097c11 */ /* 0x000fe200098f0eff */
[----:B------:R-:W-:Y:S01]  /*af30*/  UIMAD UR19, UR19, 0x5c, URZ ;  /* 0x0000005c131378a4 */ /* 0x000fe2000f8e023f */
[----:B------:R-:W-:Y:S01]  /*af40*/  LEA.HI.X.SX32 R7, R38, UR7, 0x1, P1 ;  /* 0x0000000726077c11 */ /* 0x000fe200088f0eff */
[----:B------:R1:W-:Y:S01]  /*af50*/  STL [R1+0x3780], R3 ;  /* 0x0037800301007387 */ /* 0x0003e20000100800 */
[----:B------:R-:W-:-:S02]  /*af60*/  UIMAD UR20, UR20, 0x5b, URZ ;  /* 0x0000005b141478a4 */ /* 0x000fc4000f8e023f */
[----:B------:R-:W-:Y:S01]  /*af70*/  UIMAD UR21, UR21, 0x5a, URZ ;  /* 0x0000005a151578a4 */ /* 0x000fe2000f8e023f */
[----:B------:R2:W-:Y:S01]  /*af80*/  STL [R1+0x3784], R4 ;  /* 0x0037840401007387 */ /* 0x0005e20000100800 */
[----:B------:R-:W-:Y:S02]  /*af90*/  UIMAD UR22, UR22, 0x59, URZ ;  /* 0x00000059161678a4 */ /* 0x000fe4000f8e023f */
[----:B------:R-:W-:Y:S01]  /*afa0*/  UIMAD UR23, UR23, 0x58, URZ ;  /* 0x00000058171778a4 */ /* 0x000fe2000f8e023f */
[----:B------:R-:W-:Y:S01]  /*afb0*/  STL [R1+0x3788], R5 ;  /* 0x0037880501007387 */ /* 0x000fe20000100800 */
[----:B------:R-:W-:Y:S02]  /*afc0*/  UIMAD UR24, UR24, 0x57, URZ ;  /* 0x00000057181878a4 */ /* 0x000fe4000f8e023f */
[----:B------:R-:W-:Y:S01]  /*afd0*/  UIMAD UR25, UR25, 0x56, URZ ;  /* 0x00000056191978a4 */ /* 0x000fe2000f8e023f */
[----:B------:R-:W-:Y:S01]  /*afe0*/  STL [R1+0x3774], R6 ;  /* 0x0037740601007387 */ /* 0x000fe20000100800 */
[----:B------:R-:W-:-:S02]  /*aff0*/  UIMAD UR26, UR26, 0x55, URZ ;  /* 0x000000551a1a78a4 */ /* 0x000fc4000f8e023f */
[----:B------:R-:W-:Y:S01]  /*b000*/  UIMAD UR27, UR27, 0x54, URZ ;  /* 0x000000541b1b78a4 */ /* 0x000fe2000f8e023f */
[----:B------:R-:W-:Y:S01]  /*b010*/  STL [R1+0x3778], R7 ;  /* 0x0037780701007387 */ /* 0x000fe20000100800 */
[----:B------:R-:W-:Y:S02]  /*b020*/  UIMAD UR28, UR28, 0x53, URZ ;  /* 0x000000531c1c78a4 */ /* 0x000fe4000f8e023f */
[----:B------:R-:W-:Y:S01]  /*b030*/  UIMAD UR29, UR29, 0x52, URZ ;  /* 0x000000521d1d78a4 */ /* 0x000fe2000f8e023f */
[----:B0-----:R-:W3:Y:S01]  /*b040*/  LDL.LU R21, [R1+0x1d4] ;  /* 0x0001d40001157983 */ /* 0x001ee20000300800 */
[----:B------:R-:W-:Y:S02]  /*b050*/  UIMAD UR30, UR30, 0x51, URZ ;  /* 0x000000511e1e78a4 */ /* 0x000fe4000f8e023f */
[----:B------:R-:W-:Y:S01]  /*b060*/  UIMAD UR31, UR31, 0x50, URZ ;  /* 0x000000501f1f78a4 */ /* 0x000fe2000f8e023f */
[----:B------:R-:W1:Y:S01]  /*b070*/  LDL.LU R20, [R1+0x1cc] ;  /* 0x0001cc0001147983 */ /* 0x000e620000300800 */
[----:B------:R-:W-:-:S02]  /*b080*/  UIMAD UR36, UR36, 0x4f, URZ ;  /* 0x0000004f242478a4 */ /* 0x000fc4000f8e023f */
[----:B------:R-:W-:Y:S01]  /*b090*/  UIMAD UR37, UR37, 0x4e, URZ ;  /* 0x0000004e252578a4 */ /* 0x000fe2000f8e023f */
[----:B------:R-:W4:Y:S01]  /*b0a0*/  LDL.LU R39, [R1+0x1c8] ;  /* 0x0001c80001277983 */ /* 0x000f220000300800 */
[----:B------:R-:W-:Y:S02]  /*b0b0*/  UIMAD UR38, UR38, 0x4d, URZ ;  /* 0x0000004d262678a4 */ /* 0x000fe4000f8e023f */
[----:B------:R-:W-:Y:S01]  /*b0c0*/  UIMAD UR39, UR39, 0x4c, URZ ;  /* 0x0000004c272778a4 */ /* 0x000fe2000f8e023f */
[----:B------:R-:W2:Y:S01]  /*b0d0*/  LDL.LU R17, [R1+0x1c4] ;  /* 0x0001c40001117983 */ /* 0x000ea20000300800 */
[----:B------:R-:W-:Y:S02]  /*b0e0*/  UIMAD UR40, UR40, 0x4b, URZ ;  /* 0x0000004b282878a4 */ /* 0x000fe4000f8e023f */
[----:B------:R-:W-:Y:S01]  /*b0f0*/  UIMAD UR41, UR41, 0x4a, URZ ;  /* 0x0000004a292978a4 */ /* 0x000fe2000f8e023f */
[----:B------:R-:W5:Y:S01]  /*b100*/  LDL.LU R16, [R1+0x1c0] ;  /* 0x0001c00001107983 */ /* 0x000f620000300800 */
[----:B------:R-:W-:-:S02]  /*b110*/  UIMAD UR42, UR42, 0x49, URZ ;  /* 0x000000492a2a78a4 */ /* 0x000fc4000f8e023f */
[----:B------:R-:W-:Y:S01]  /*b120*/  UIMAD UR43, UR43, 0x48, URZ ;  /* 0x000000482b2b78a4 */ /* 0x000fe2000f8e023f */
[----:B------:R-:W3:Y:S01]  /*b130*/  LDL.LU R15, [R1+0x1bc] ;  /* 0x0001bc00010f7983 */ /* 0x000ee20000300800 */
[----:B------:R-:W-:Y:S02]  /*b140*/  UIMAD UR44, UR44, 0x47, URZ ;  /* 0x000000472c2c78a4 */ /* 0x000fe4000f8e023f */
[----:B------:R-:W-:Y:S01]  /*b150*/  UIMAD UR45, UR45, 0x46, URZ ;  /* 0x000000462d2d78a4 */ /* 0x000fe2000f8e023f */
[----:B------:R-:W3:Y:S01]  /*b160*/  LDL.LU R14, [R1+0x1b0] ;  /* 0x0001b000010e7983 */ /* 0x000ee20000300800 */
[----:B------:R-:W-:Y:S02]  /*b170*/  UIMAD UR46, UR46, 0x45, URZ ;  /* 0x000000452e2e78a4 */ /* 0x000fe4000f8e023f */
[----:B------:R-:W-:Y:S01]  /*b180*/  UIMAD UR47, UR47, 0x44, URZ ;  /* 0x000000442f2f78a4 */ /* 0x000fe2000f8e023f */
[----:B------:R-:W3:Y:S01]  /*b190*/  LDL.LU R13, [R1+0x1a8] ;  /* 0x0001a800010d7983 */ /* 0x000ee20000300800 */
[----:B------:R-:W-:-:S02]  /*b1a0*/  UIMAD UR48, UR48, 0x43, URZ ;  /* 0x00000043303078a4 */ /* 0x000fc4000f8e023f */
[----:B------:R-:W-:Y:S01]  /*b1b0*/  UIMAD UR49, UR49, 0x42, URZ ;  /* 0x00000042313178a4 */ /* 0x000fe2000f8e023f */
[----:B------:R-:W3:Y:S01]  /*b1c0*/  LDL.LU R12, [R1+0x1a0] ;  /* 0x0001a000010c7983 */ /* 0x000ee20000300800 */
[----:B------:R-:W-:Y:S02]  /*b1d0*/  UIMAD UR50, UR50, 0x41, URZ ;  /* 0x00000041323278a4 */ /* 0x000fe4000f8e023f */
[----:B------:R-:W-:Y:S01]  /*b1e0*/  USHF.L.U32 UR51, UR51, 0x6, URZ ;  /* 0x0000000633337899 */ /* 0x000fe2000800063f */
        /* <DEDUP_REMOVED lines=12> */
[----:B------:R-:W-:Y:S01]  /*b2b0*/  STL [R1+0x378c], R8 ;  /* 0x00378c0801007387 */ /* 0x000fe20000100800 */
[----:B------:R-:W-:-:S02]  /*b2c0*/  UIMAD UR59, UR59, 0x37, URZ ;  /* 0x000000373b3b78a4 */ /* 0x000fc4000f8e023f */
[----:B------:R-:W-:Y:S01]  /*b2d0*/  UIMAD UR61, UR61, 0x36, URZ ;  /* 0x000000363d3d78a4 */ /* 0x000fe2000f8e023f */
[----:B------:R-:W-:Y:S01]  /*b2e0*/  STL [R1+0x3790], R9 ;  /* 0x0037900901007387 */ /* 0x000fe20000100800 */
[----:B------:R-:W-:Y:S01]  /*b2f0*/  UIMAD UR5, UR5, 0x35, URZ ;  /* 0x00000035050578a4 */ /* 0x000fe2000f8e023f */
[----:B------:R-:W-:Y:S01]  /*b300*/  ULDC UR6, c[0x0][0x238] ;  /* 0x00008e0000067ab9 */ /* 0x000fe20000000800 */
[----:B------:R-:W-:Y:S01]  /*b310*/  ULDC UR7, c[0x0][0x238] ;  /* 0x00008e0000077ab9 */ /* 0x000fe20000000800 */
[----:B-1----:R-:W-:Y:S02]  /*b320*/  IMAD R3, R20, UR34, RZ ;  /* 0x0000002214037c24 */ /* 0x002fe4000f8e02ff */
[----:B----4-:R-:W-:-:S03]  /*b330*/  IMAD R2, R39, UR34, RZ ;  /* 0x0000002227027c24 */ /* 0x010fc6000f8e02ff */
[----:B------:R5:W-:Y:S01]  /*b340*/  STL [R1+0x44], R3 ;  /* 0x0000440301007387 */ /* 0x000be20000100800 */
[----:B--2---:R-:W-:-:S03]  /*b350*/  IMAD R4, R17, UR34, RZ ;  /* 0x0000002211047c24 */ /* 0x004fc6000f8e02ff */
[----:B------:R3:W-:Y:S01]  /*b360*/  STL [R1+0x48], R2 ;  /* 0x0000480201007387 */ /* 0x0007e20000100800 */
[----:B-----5:R-:W-:-:S03]  /*b370*/  IMAD R3, R16, UR34, RZ ;  /* 0x0000002210037c24 */ /* 0x020fc6000f8e02ff */
[----:B------:R0:W-:Y:S01]  /*b380*/  STL [R1+0x4c], R4 ;  /* 0x00004c0401007387 */ /* 0x0001e20000100800 */
[----:B---3--:R-:W-:-:S03]  /*b390*/  IMAD R2, R15, UR34, RZ ;  /* 0x000000220f027c24 */ /* 0x008fc6000f8e02ff */
[----:B------:R1:W-:Y:S04]  /*b3a0*/  STL [R1+0x50], R3 ;  /* 0x0000500301007387 */ /* 0x0003e80000100800 */
[----:B------:R2:W-:Y:S01]  /*b3b0*/  STL [R1+0x88], R2 ;  /* 0x0000880201007387 */ /* 0x0005e20000100800 */
[----:B0-----:R-:W-:Y:S02]  /*b3c0*/  IMAD R4, R14, UR34, RZ ;  /* 0x000000220e047c24 */ /* 0x001fe4000f8e02ff */
[----:B-1----:R-:W-:-:S03]  /*b3d0*/  IMAD R3, R13, UR34, RZ ;  /* 0x000000220d037c24 */ /* 0x002fc6000f8e02ff */
[----:B------:R-:W-:Y:S01]  /*b3e0*/  STL [R1+0x90], R4 ;  /* 0x0000900401007387 */ /* 0x000fe20000100800 */
[----:B--2---:R-:W-:-:S03]  /*b3f0*/  IMAD R2, R12, UR34, RZ ;  /* 0x000000220c027c24 */ /* 0x004fc6000f8e02ff */
[----:B------:R0:W-:Y:S01]  /*b400*/  STL [R1+0xa4], R3 ;  /* 0x0000a40301007387 */ /* 0x0001e20000100800 */
[----:B------:R-:W-:-:S03]  /*b410*/  IMAD R0, R0, UR34, RZ ;  /* 0x0000002200007c24 */ /* 0x000fc6000f8e02ff */
[----:B------:R1:W-:Y:S01]  /*b420*/  STL [R1+0xa8], R2 ;  /* 0x0000a80201007387 */ /* 0x0003e20000100800 */
[----:B0-----:R-:W-:-:S03]  /*b430*/  IMAD R3, R37, UR34, RZ ;  /* 0x0000002225037c24 */ /* 0x001fc6000f8e02ff */
[----:B------:R0:W-:Y:S01]  /*b440*/  STL [R1+0xb8], R0 ;  /* 0x0000b80001007387 */ /* 0x0001e20000100800 */
[----:B-1----:R-:W-:-:S03]  /*b450*/  IMAD R2, R38, UR34, RZ ;  /* 0x0000002226027c24 */ /* 0x002fc6000f8e02ff */
[----:B------:R1:W-:Y:S04]  /*b460*/  STL [R1+0xc0], R3 ;  /* 0x0000c00301007387 */ /* 0x0003e80000100800 */
[----:B------:R-:W2:Y:S01]  /*b470*/  LDL.LU R9, [R1+0x174] ;  /* 0x0001740001097983 */ /* 0x000ea20000300800 */
[----:B0-----:R-:W-:-:S03]  /*b480*/  IMAD R0, R61, UR34, RZ ;  /* 0x000000223d007c24 */ /* 0x001fc6000f8e02ff */
[----:B------:R0:W-:Y:S04]  /*b490*/  STL [R1+0xc4], R2 ;  /* 0x0000c40201007387 */ /* 0x0001e80000100800 */
[----:B------:R-:W3:Y:S04]  /*b4a0*/  LDL.LU R8, [R1+0x170] ;  /* 0x0001700001087983 */ /* 0x000ee80000300800 */
[----:B------:R4:W-:Y:S04]  /*b4b0*/  STL [R1+0xcc], R0 ;  /* 0x0000cc0001007387 */ /* 0x0009e80000100800 */
[----:B------:R-:W5:Y:S04]  /*b4c0*/  LDL.LU R7, [R1+0x16c] ;  /* 0x00016c0001077983 */ /* 0x000f680000300800 */
[----:B------:R-:W5:Y:S04]  /*b4d0*/  LDL.LU R5, [R1+0x168] ;  /* 0x0001680001057983 */ /* 0x000f680000300800 */
[----:B------:R-:W5:Y:S04]  /*b4e0*/  LDL.LU R4, [R1+0x15c] ;  /* 0x00015c0001047983 */ /* 0x000f680000300800 */
[----:B-1----:R-:W5:Y:S04]  /*b4f0*/  LDL.LU R3, [R1+0x14c] ;  /* 0x00014c0001037983 */ /* 0x002f680000300800 */
[----:B0-----:R-:W5:Y:S04]  /*b500*/  LDL.LU R2, [R1+0x144] ;  /* 0x0001440001027983 */ /* 0x001f680000300800 */
[----:B------:R-:W5:Y:S04]  /*b510*/  LDL.LU R45, [R1+0x13c] ;  /* 0x00013c00012d7983 */ /* 0x000f680000300800 */
        /* <DEDUP_REMOVED lines=8> */
[----:B------:R-:W5:Y:S01]  /*b5a0*/  LDL.LU R24, [R1+0xfc] ;  /* 0x0000fc0001187983 */ /* 0x000f620000300800 */
[----:B------:R-:W-:-:S03]  /*b5b0*/  IMAD R6, R21, UR34, RZ ;  /* 0x0000002215067c24 */ /* 0x000fc6000f8e02ff */
        /* <DEDUP_REMOVED lines=10> */
[----:B----4-:R-:W4:Y:S04]  /*b660*/  LDL.LU R0, [R1+0xac] ;  /* 0x0000ac0001007983 */ /* 0x010f280000300800 */
[----:B------:R-:W4:Y:S04]  /*b670*/  LDL.LU R37, [R1+0xa0] ;  /* 0x0000a00001257983 */ /* 0x000f280000300800 */
[----:B------:R-:W4:Y:S04]  /*b680*/  LDL.LU R38, [R1+0x9c] ;  /* 0x00009c0001267983 */ /* 0x000f280000300800 */
[----:B------:R-:W4:Y:S01]  /*b690*/  LDL.LU R61, [R1+0x98] ;  /* 0x00009800013d7983 */ /* 0x000f220000300800 */
[----:B--2---:R-:W-:-:S02]  /*b6a0*/  IMAD R9, R9, UR34, RZ ;  /* 0x0000002209097c24 */ /* 0x004fc4000f8e02ff */
[----:B---3--:R-:W-:-:S03]  /*b6b0*/  IMAD R8, R8, UR34, RZ ;  /* 0x0000002208087c24 */ /* 0x008fc6000f8e02ff */
[----:B------:R5:W-:Y:S04]  /*b6c0*/  STL [R1+0xdc], R9 ;  /* 0x0000dc0901007387 */ /* 0x000be80000100800 */
[----:B------:R0:W-:Y:S01]  /*b6d0*/  STL [R1+0xe4], R8 ;  /* 0x0000e40801007387 */ /* 0x0001e20000100800 */
[----:B-----5:R-:W-:Y:S02]  /*b6e0*/  IMAD R9, R7, UR34, RZ ;  /* 0x0000002207097c24 */ /* 0x020fe4000f8e02ff */
[----:B0-----:R-:W-:Y:S02]  /*b6f0*/  IMAD R8, R5, UR34, RZ ;  /* 0x0000002205087c24 */ /* 0x001fe4000f8e02ff */
[----:B------:R-:W-:Y:S01]  /*b700*/  IMAD R7, R4, UR34, RZ ;  /* 0x0000002204077c24 */ /* 0x000fe2000f8e02ff */
[----:B------:R-:W-:Y:S01]  /*b710*/  STL [R1+0xe8], R9 ;  /* 0x0000e80901007387 */ /* 0x000fe20000100800 */
[----:B------:R-:W-:-:S03]  /*b720*/  IMAD R5, R3, UR34, RZ ;  /* 0x0000002203057c24 */ /* 0x000fc6000f8e02ff */
[----:B------:R-:W-:Y:S01]  /*b730*/  STL [R1+0xec], R8 ;  /* 0x0000ec0801007387 */ /* 0x000fe20000100800 */
[----:B------:R-:W-:-:S03]  /*b740*/  IMAD R4, R2, UR34, RZ ;  /* 0x0000002202047c24 */ /* 0x000fc6000f8e02ff */
[----:B------:R-:W-:Y:S01]  /*b750*/  STL [R1+0xf4], R7 ;  /* 0x0000f40701007387 */ /* 0x000fe20000100800 */
[----:B------:R-:W-:-:S03]  /*b760*/  IMAD R3, R45, UR34, RZ ;  /* 0x000000222d037c24 */ /* 0x000fc6000f8e02ff */
[----:B------:R-:W-:Y:S01]  /*b770*/  STL [R1+0x104], R5 ;  /* 0x0001040501007387 */ /* 0x000fe20000100800 */
[----:B------:R-:W-:-:S03]  /*b780*/  IMAD R2, R44, UR34, RZ ;  /* 0x000000222c027c24 */ /* 0x000fc6000f8e02ff */
[----:B------:R0:W-:Y:S04]  /*b790*/  STL [R1+0x108], R4 ;  /* 0x0001080401007387 */ /* 0x0001e80000100800 */
[----:B------:R1:W-:Y:S04]  /*b7a0*/  STL [R1+0x10c], R3 ;  /* 0x00010c0301007387 */ /* 0x0003e80000100800 */
[----:B------:R2:W-:Y:S01]  /*b7b0*/  STL [R1+0x110], R2 ;  /* 0x0001100201007387 */ /* 0x0005e20000100800 */
[----:B0-----:R-:W-:Y:S02]  /*b7c0*/  IMAD R4, R43, UR34, RZ ;  /* 0x000000222b047c24 */ /* 0x001fe4000f8e02ff */
[----:B-1----:R-:W-:-:S03]  /*b7d0*/  IMAD R3, R42, UR34, RZ ;  /* 0x000000222a037c24 */ /* 0x002fc6000f8e02ff */
[----:B------:R0:W-:Y:S01]  /*b7e0*/  STL [R1+0x114], R4 ;  /* 0x0001140401007387 */ /* 0x0001e20000100800 */
[----:B--2---:R-:W-:-:S03]  /*b7f0*/  IMAD R2, R41, UR34, RZ ;  /* 0x0000002229027c24 */ /* 0x004fc6000f8e02ff */
        /* <DEDUP_REMOVED lines=24> */
[----:B------:R1:W-:Y:S01]  /*b980*/  STL [R1+0xd0], R3 ;  /* 0x0000d00301007387 */ /* 0x0003e20000100800 */
[----:B----4-:R-:W-:-:S03]  /*b990*/  IMAD R0, R0, UR34, RZ ;  /* 0x0000002200007c24 */ /* 0x010fc6000f8e02ff */
[----:B------:R2:W-:Y:S01]  /*b9a0*/  STL [R1+0xc8], R2 ;  /* 0x0000c80201007387 */ /* 0x0005e20000100800 */
[----:B0-----:R-:W-:Y:S02]  /*b9b0*/  IMAD R4, R14, UR34, RZ ;  /* 0x000000220e047c24 */ /* 0x001fe4000f8e02ff */
[----:B-1----:R-:W-:-:S03]  /*b9c0*/  IMAD R3, R13, UR34, RZ ;  /* 0x000000220d037c24 */ /* 0x002fc6000f8e02ff */
[----:B------:R-:W-:Y:S01]  /*b9d0*/  STL [R1+0xbc], R4 ;  /* 0x0000bc0401007387 */ /* 0x000fe20000100800 */
[----:B--2---:R-:W-:-:S03]  /*b9e0*/  IMAD R2, R12, UR34, RZ ;  /* 0x000000220c027c24 */ /* 0x004fc6000f8e02ff */
[----:B------:R0:W-:Y:S04]  /*b9f0*/  STL [R1+0xb4], R3 ;  /* 0x0000b40301007387 */ /* 0x0001e80000100800 */
[----:B------:R1:W-:Y:S01]  /*ba00*/  STL [R1+0xb0], R2 ;  /* 0x0000b00201007387 */ /* 0x0003e20000100800 */
[----:B0-----:R-:W-:-:S03]  /*ba10*/  IMAD R3, R37, UR34, RZ ;  /* 0x0000002225037c24 */ /* 0x001fc6000f8e02ff */
[----:B------:R0:W-:Y:S01]  /*ba20*/  STL [R1+0xac], R0 ;  /* 0x0000ac0001007387 */ /* 0x0001e20000100800 */
[----:B-1----:R-:W-:-:S03]  /*ba30*/  IMAD R2, R38, UR34, RZ ;  /* 0x0000002226027c24 */ /* 0x002fc6000f8e02ff */
[----:B------:R-:W-:Y:S04]  /*ba40*/  STL [R1+0xa0], R3 ;  /* 0x0000a00301007387 */ /* 0x000fe80000100800 */
[----:B------:R-:W2:Y:S01]  /*ba50*/  LDL.LU R45, [R1+0x94] ;  /* 0x00009400012d7983 */ /* 0x000ea20000300800 */
[----:B0-----:R-:W-:-:S03]  /*ba60*/  IMAD R0, R61, UR34, RZ ;  /* 0x000000223d007c24 */ /* 0x001fc6000f8e02ff */
[----:B------:R-:W-:Y:S04]  /*ba70*/  STL [R1+0x9c], R2 ;  /* 0x00009c0201007387 */ /* 0x000fe80000100800 */
[----:B------:R-:W3:Y:S04]  /*ba80*/  LDL.LU R44, [R1+0x8c] ;  /* 0x00008c00012c7983 */ /* 0x000ee80000300800 */
[----:B------:R0:W-:Y:S04]  /*ba90*/  STL [R1+0x98], R0 ;  /* 0x0000980001007387 */ /* 0x0001e80000100800 */
[----:B------:R-:W4:Y:S04]  /*baa0*/  LDL.LU R43, [R1+0x84] ;  /* 0x00008400012b7983 */ /* 0x000f280000300800 */
        /* <DEDUP_REMOVED lines=27> */
[----:B------:R-:W5:Y:S01]  /*bc60*/  LDL.LU R2, [R1] ;  /* 0x0000000001027983 */ /* 0x000f620000300800 */
[----:B--2---:R-:W-:-:S05]  /*bc70*/  IMAD R45, R45, UR34, RZ ;  /* 0x000000222d2d7c24 */ /* 0x004fca000f8e02ff */
[----:B------:R0:W-:Y:S01]  /*bc80*/  STL [R1+0x94], R45 ;  /* 0x0000942d01007387 */ /* 0x0001e20000100800 */
[----:B---3--:R-:W-:-:S03]  /*bc90*/  IMAD R44, R44, UR34, RZ ;  /* 0x000000222c2c7c24 */ /* 0x008fc6000f8e02ff */
[----:B0-----:R-:W2:Y:S01]  /*bca0*/  LDL.LU R45, [R1+0x3850] ;  /* 0x00385000012d7983 */ /* 0x001ea20000300800 */
[----:B----4-:R-:W-:-:S03]  /*bcb0*/  IMAD R43, R43, UR34, RZ ;  /* 0x000000222b2b7c24 */ /* 0x010fc6000f8e02ff */
[----:B------:R0:W-:Y:S01]  /*bcc0*/  STL [R1+0x8c], R44 ;  /* 0x00008c2c01007387 */ /* 0x0001e20000100800 */
[----:B-----5:R-:W-:Y:S02]  /*bcd0*/  IMAD R42, R42, UR34, RZ ;  /* 0x000000222a2a7c24 */ /* 0x020fe4000f8e02ff */
[----:B------:R-:W-:Y:S01]  /*bce0*/  IMAD R41, R41, UR34, RZ ;  /* 0x0000002229297c24 */ /* 0x000fe2000f8e02ff */
[----:B0-----:R-:W3:Y:S01]  /*bcf0*/  LDL.LU R44, [R1+0x384c] ;  /* 0x00384c00012c7983 */ /* 0x001ee20000300800 */
[----:B------:R-:W-:-:S03]  /*bd00*/  IMAD R40, R40, UR34, RZ ;  /* 0x0000002228287c24 */ /* 0x000fc6000f8e02ff */
[----:B------:R0:W-:Y:S01]  /*bd10*/  STL [R1+0x84], R43 ;  /* 0x0000842b01007387 */ /* 0x0001e20000100800 */
[----:B------:R-:W-:Y:S02]  /*bd20*/  IMAD R18, R18, UR34, RZ ;  /* 0x0000002212127c24 */ /* 0x000fe4000f8e02ff */
[----:B------:R-:W-:Y:S01]  /*bd30*/  IMAD R19, R19, UR34, RZ ;  /* 0x0000002213137c24 */ /* 0x000fe2000f8e02ff */
[----:B0-----:R-:W4:Y:S04]  /*bd40*/  LDL.LU R43, [R1+0x3848] ;  /* 0x00384800012b7983 */ /* 0x001f280000300800 */
[----:B------:R0:W-:Y:S01]  /*bd50*/  STL [R1+0x80], R42 ;  /* 0x0000802a01007387 */ /* 0x0001e20000100800 */
[----:B------:R-:W-:Y:S02]  /*bd60*/  IMAD R23, R23, UR34, RZ ;  /* 0x0000002217177c24 */ /* 0x000fe4000f8e02ff */
[----:B------:R-:W-:Y:S01]  /*bd70*/  IMAD R24, R24, UR34, RZ ;  /* 0x0000002218187c24 */ /* 0x000fe2000f8e02ff */
[----:B0-----:R-:W5:Y:S04]  /*bd80*/  LDL.LU R42, [R1+0x3844] ;  /* 0x00384400012a7983 */ /* 0x001f680000300800 */
[----:B------:R0:W-:Y:S01]  /*bd90*/  STL [R1+0x7c], R41 ;  /* 0x00007c2901007387 */ /* 0x0001e20000100800 */
[----:B------:R-:W-:-:S03]  /*bda0*/  IMAD R22, R22, UR34, RZ ;  /* 0x0000002216167c24 */ /* 0x000fc6000f8e02ff */
[----:B0-----:R-:W2:Y:S04]  /*bdb0*/  LDL.LU R41, [R1+0x3840] ;  /* 0x0038400001297983 */ /* 0x001ea80000300800 */
[----:B------:R0:W-:Y:S01]  /*bdc0*/  STL [R1+0x78], R40 ;  /* 0x0000782801007387 */ /* 0x0001e20000100800 */
[----:B------:R-:W-:-:S03]  /*bdd0*/  IMAD R21, R21, UR34, RZ ;  /* 0x0000002215157c24 */ /* 0x000fc6000f8e02ff */
[----:B0-----:R-:W3:Y:S04]  /*bde0*/  LDL.LU R40, [R1+0x383c] ;  /* 0x00383c0001287983 */ /* 0x001ee80000300800 */
[----:B------:R0:W-:Y:S01]  /*bdf0*/  STL [R1+0x74], R18 ;  /* 0x0000741201007387 */ /* 0x0001e20000100800 */
[----:B------:R-:W-:-:S03]  /*be00*/  IMAD R20, R20, UR34, RZ ;  /* 0x0000002214147c24 */ /* 0x000fc6000f8e02ff */
[----:B0-----:R-:W4:Y:S04]  /*be10*/  LDL.LU R18, [R1+0x3838] ;  /* 0x0038380001127983 */ /* 0x001f280000300800 */
[----:B------:R0:W-:Y:S01]  /*be20*/  STL [R1+0x70], R19 ;  /* 0x0000701301007387 */ /* 0x0001e20000100800 */
[----:B------:R-:W-:-:S03]  /*be30*/  IMAD R39, R39, UR34, RZ ;  /* 0x0000002227277c24 */ /* 0x000fc6000f8e02ff */
        /* <DEDUP_REMOVED lines=31> */
[----:B------:R0:W-:Y:S04]  /*c030*/  STL [R1+0x30], R13 ;  /* 0x0000300d01007387 */ /* 0x0001e80000100800 */
[----:B0-----:R-:W4:Y:S04]  /*c040*/  LDL.LU R13, [R1+0x3808] ;  /* 0x00380800010d7983 */ /* 0x001f280000300800 */
[----:B------:R0:W-:Y:S04]  /*c050*/  STL [R1+0x2c], R12 ;  /* 0x00002c0c01007387 */ /* 0x0001e80000100800 */
[----:B0-----:R-:W5:Y:S04]  /*c060*/  LDL.LU R12, [R1+0x3804] ;  /* 0x00380400010c7983 */ /* 0x001f680000300800 */
[----:B------:R0:W-:Y:S04]  /*c070*/  STL [R1+0x28], R0 ;  /* 0x0000280001007387 */ /* 0x0001e80000100800 */
[----:B0-----:R-:W2:Y:S04]  /*c080*/  LDL.LU R0, [R1+0x3800] ;  /* 0x0038000001007983 */ /* 0x001ea80000300800 */
[----:B------:R0:W-:Y:S04]  /*c090*/  STL [R1+0x12c], R37 ;  /* 0x00012c2501007387 */ /* 0x0001e80000100800 */
[----:B0-----:R-:W3:Y:S04]  /*c0a0*/  LDL.LU R37, [R1+0x37fc] ;  /* 0x0037fc0001257983 */ /* 0x001ee80000300800 */
[----:B------:R0:W-:Y:S04]  /*c0b0*/  STL [R1+0x134], R38 ;  /* 0x0001342601007387 */ /* 0x0001e80000100800 */
[----:B0-----:R-:W4:Y:S04]  /*c0c0*/  LDL.LU R38, [R1+0x37f8] ;  /* 0x0037f80001267983 */ /* 0x001f280000300800 */
[----:B------:R0:W-:Y:S04]  /*c0d0*/  STL [R1+0x13c], R61 ;  /* 0x00013c3d01007387 */ /* 0x0001e80000100800 */
[----:B0-----:R-:W5:Y:S01]  /*c0e0*/  LDL.LU R61, [R1+0x37f4] ;  /* 0x0037f400013d7983 */ /* 0x001f620000300800 */
[----:B------:R-:W-:-:S02]  /*c0f0*/  IMAD R9, R9, UR34, RZ ;  /* 0x0000002209097c24 */ /* 0x000fc4000f8e02ff */
[----:B------:R-:W-:Y:S02]  /*c100*/  IMAD R8, R8, UR34, RZ ;  /* 0x0000002208087c24 */ /* 0x000fe4000f8e02ff */
[----:B------:R-:W-:Y:S02]  /*c110*/  IMAD R7, R7, UR34, RZ ;  /* 0x0000002207077c24 */ /* 0x000fe4000f8e02ff */
[----:B------:R-:W-:Y:S01]  /*c120*/  IMAD R5, R5, UR34, RZ ;  /* 0x0000002205057c24 */ /* 0x000fe2000f8e02ff */
[----:B------:R-:W-:Y:S01]  /*c130*/  STL [R1+0x144], R9 ;  /* 0x0001440901007387 */ /* 0x000fe20000100800 */
[----:B------:R-:W-:Y:S02]  /*c140*/  IMAD R4, R4, UR34, RZ ;  /* 0x0000002204047c24 */ /* 0x000fe4000f8e02ff */
[----:B------:R-:W-:Y:S01]  /*c150*/  IMAD R3, R3, UR34, RZ ;  /* 0x0000002203037c24 */ /* 0x000fe2000f8e02ff */
[----:B------:R-:W-:Y:S01]  /*c160*/  STL [R1+0x14c], R8 ;  /* 0x00014c0801007387 */ /* 0x000fe20000100800 */
[----:B------:R-:W-:-:S03]  /*c170*/  IMAD R2, R2, UR34, RZ ;  /* 0x0000002202027c24 */ /* 0x000fc6000f8e02ff */
[----:B------:R-:W-:Y:S04]  /*c180*/  STL [R1+0x150], R7 ;  /* 0x0001500701007387 */ /* 0x000fe80000100800 */
[----:B------:R-:W-:Y:S04]  /*c190*/  STL [R1+0x158], R5 ;  /* 0x0001580501007387 */ /* 0x000fe80000100800 */
[----:B------:R-:W-:Y:S04]  /*c1a0*/  STL [R1+0x160], R4 ;  /* 0x0001600401007387 */ /* 0x000fe80000100800 */
[----:B------:R-:W-:Y:S04]  /*c1b0*/  STL [R1+0x168], R3 ;  /* 0x0001680301007387 */ /* 0x000fe80000100800 */
[----:B------:R3:W-:Y:S01]  /*c1c0*/  STL [R1+0x170], R2 ;  /* 0x0001700201007387 */ /* 0x0007e20000100800 */
[----:B--2---:R-:W-:-:S02]  /*c1d0*/  IMAD R0, R0, UR34, RZ ;  /* 0x0000002200007c24 */ /* 0x004fc4000f8e02ff */
[----:B---3--:R-:W-:Y:S02]  /*c1e0*/  IMAD R2, R37, UR34, RZ ;  /* 0x0000002225027c24 */ /* 0x008fe4000f8e02ff */
[----:B----4-:R-:W-:Y:S02]  /*c1f0*/  IMAD R3, R38, UR34, RZ ;  /* 0x0000002226037c24 */ /* 0x010fe4000f8e02ff */
[----:B-----5:R-:W-:-:S05]  /*c200*/  IMAD R4, R61, UR34, RZ ;  /* 0x000000223d047c24 */ /* 0x020fca000f8e02ff */
[----:B------:R-:W-:Y:S04]  /*c210*/  STL [R1+0x174], R4 ;  /* 0x0001740401007387 */ /* 0x000fe80000100800 */
[----:B------:R0:W-:Y:S04]  /*c220*/  STL [R1+0x17c], R3 ;  /* 0x00017c0301007387 */ /* 0x0001e80000100800 */
[----:B------:R1:W-:Y:S01]  /*c230*/  STL [R1+0x184], R2 ;  /* 0x0001840201007387 */ /* 0x0003e20000100800 */
[----:B0-----:R-:W-:-:S03]  /*c240*/  IMAD R3, R12, UR34, RZ ;  /* 0x000000220c037c24 */ /* 0x001fc6000f8e02ff */
[----:B------:R0:W-:Y:S01]  /*c250*/  STL [R1+0x18c], R0 ;  /* 0x00018c0001007387 */ /* 0x0001e20000100800 */
[----:B-1----:R-:W-:-:S03]  /*c260*/  IMAD R2, R13, UR34, RZ ;  /* 0x000000220d027c24 */ /* 0x002fc6000f8e02ff */
        /* <DEDUP_REMOVED lines=66> */
[----:B-1----:R-:W2:Y:S04]  /*c690*/  LDL.LU R0, [R1+0x244] ;  /* 0x0002440001007983 */ /* 0x002ea80000300800 */
[----:B------:R0:W-:Y:S04]  /*c6a0*/  STL [R1+0x280], R3 ;  /* 0x0002800301007387 */ /* 0x0001e80000100800 */
[----:B------:R1:W-:Y:S04]  /*c6b0*/  STL [R1+0x288], R2 ;  /* 0x0002880201007387 */ /* 0x0003e80000100800 */
[----:B------:R-:W3:Y:S01]  /*c6c0*/  LDL.LU R37, [R1+0x23c] ;  /* 0x00023c0001257983 */ /* 0x000ee20000300800 */
[----:B0-----:R-:W-:-:S02]  /*c6d0*/  IMAD R3, R56, UR34, RZ ;  /* 0x0000002238037c24 */ /* 0x001fc4000f8e02ff */
[----:B-1----:R-:W-:-:S03]  /*c6e0*/  IMAD R2, R57, UR34, RZ ;  /* 0x0000002239027c24 */ /* 0x002fc6000f8e02ff */
[----:B------:R-:W-:Y:S04]  /*c6f0*/  STL [R1+0x290], R3 ;  /* 0x0002900301007387 */ /* 0x000fe80000100800 */
[----:B------:R-:W4:Y:S04]  /*c700*/  LDL.LU R38, [R1+0x234] ;  /* 0x0002340001267983 */ /* 0x000f280000300800 */
[----:B------:R0:W-:Y:S04]  /*c710*/  STL [R1+0x298], R2 ;  /* 0x0002980201007387 */ /* 0x0001e80000100800 */
[----:B------:R-:W5:Y:S01]  /*c720*/  LDL.LU R61, [R1+0x228] ;  /* 0x00022800013d7983 */ /* 0x000f620000300800 */
[----:B------:R-:W-:-:S02]  /*c730*/  IMAD R4, R59, UR34, RZ ;  /* 0x000000223b047c24 */ /* 0x000fc4000f8e02ff */
[----:B0-----:R-:W-:Y:S02]  /*c740*/  IMAD R2, R58, UR34, RZ ;  /* 0x000000223a027c24 */ /* 0x001fe4000f8e02ff */
[----:B------:R-:W-:-:S03]  /*c750*/  IMAD R3, R60, UR34, RZ ;  /* 0x000000223c037c24 */ /* 0x000fc6000f8e02ff */
[----:B------:R0:W-:Y:S01]  /*c760*/  STL [R1+0x2a0], R2 ;  /* 0x0002a00201007387 */ /* 0x0001e20000100800 */
[----:B------:R-:W-:Y:S02]  /*c770*/  IMAD R9, R31, UR34, RZ ;  /* 0x000000221f097c24 */ /* 0x000fe4000f8e02ff */
[----:B------:R-:W-:Y:S01]  /*c780*/  IMAD R8, R32, UR34, RZ ;  /* 0x0000002220087c24 */ /* 0x000fe2000f8e02ff */
[----:B------:R1:W-:Y:S01]  /*c790*/  STL [R1+0x2a4], R4 ;  /* 0x0002a40401007387 */ /* 0x0003e20000100800 */
[----:B------:R-:W-:Y:S02]  /*c7a0*/  IMAD R5, R33, UR34, RZ ;  /* 0x0000002221057c24 */ /* 0x000fe4000f8e02ff */
[----:B0-----:R-:W-:Y:S01]  /*c7b0*/  IMAD R2, R30, UR34, RZ ;  /* 0x000000221e027c24 */ /* 0x001fe2000f8e02ff */
[----:B------:R0:W-:Y:S04]  /*c7c0*/  STL [R1+0x2ac], R3 ;  /* 0x0002ac0301007387 */ /* 0x0001e80000100800 */
[----:B------:R0:W-:Y:S01]  /*c7d0*/  STL [R1+0x2b4], R2 ;  /* 0x0002b40201007387 */ /* 0x0001e20000100800 */
[----:B-1----:R-:W-:-:S03]  /*c7e0*/  IMAD R4, R34, UR34, RZ ;  /* 0x0000002222047c24 */ /* 0x002fc6000f8e02ff */
[----:B------:R-:W-:Y:S04]  /*c7f0*/  STL [R1+0x2bc], R9 ;  /* 0x0002bc0901007387 */ /* 0x000fe80000100800 */
[----:B------:R-:W-:Y:S04]  /*c800*/  STL [R1+0x3794], R9 ;  /* 0x0037940901007387 */ /* 0x000fe80000100800 */
[----:B------:R-:W-:Y:S01]  /*c810*/  STL [R1+0x2c4], R8 ;  /* 0x0002c40801007387 */ /* 0x000fe20000100800 */
[----:B0-----:R-:W-:-:S03]  /*c820*/  IMAD R3, R35, UR34, RZ ;  /* 0x0000002223037c24 */ /* 0x001fc6000f8e02ff */
[----:B------:R-:W-:Y:S04]  /*c830*/  STL [R1+0x3798], R8 ;  /* 0x0037980801007387 */ /* 0x000fe80000100800 */
[----:B------:R-:W-:Y:S04]  /*c840*/  STL [R1+0x2c8], R5 ;  /* 0x0002c80501007387 */ /* 0x000fe80000100800 */
[----:B------:R-:W-:Y:S01]  /*c850*/  STL [R1+0x379c], R5 ;  /* 0x00379c0501007387 */ /* 0x000fe20000100800 */
[----:B------:R-:W-:-:S03]  /*c860*/  IMAD R2, R36, UR34, RZ ;  /* 0x0000002224027c24 */ /* 0x000fc6000f8e02ff */
[----:B------:R-:W-:Y:S04]  /*c870*/  STL [R1+0x2d0], R4 ;  /* 0x0002d00401007387 */ /* 0x000fe80000100800 */
[----:B------:R0:W-:Y:S01]  /*c880*/  STL [R1+0x37a0], R4 ;  /* 0x0037a00401007387 */ /* 0x0001e20000100800 */
[----:B------:R-:W-:-:S03]  /*c890*/  IMAD R7, R10, UR34, RZ ;  /* 0x000000220a077c24 */ /* 0x000fc6000f8e02ff */
[----:B------:R-:W-:Y:S01]  /*c8a0*/  STL [R1+0x2d8], R3 ;  /* 0x0002d80301007387 */ /* 0x000fe20000100800 */
[----:B0-----:R-:W-:-:S03]  /*c8b0*/  IMAD R4, R11, UR34, RZ ;  /* 0x000000220b047c24 */ /* 0x001fc6000f8e02ff */
[----:B------:R-:W-:Y:S01]  /*c8c0*/  STL [R1+0x37a4], R3 ;  /* 0x0037a40301007387 */ /* 0x000fe20000100800 */
[----:B------:R-:W-:-:S03]  /*c8d0*/  ULDC.64 UR34, c[0x0][0x210] ;  /* 0x0000840000227ab9 */ /* 0x000fc60000000a00 */
[----:B------:R-:W-:Y:S04]  /*c8e0*/  STL [R1+0x2f0], R4 ;  /* 0x0002f00401007387 */ /* 0x000fe80000100800 */
[----:B------:R-:W-:Y:S04]  /*c8f0*/  STL [R1+0x2e0], R2 ;  /* 0x0002e00201007387 */ /* 0x000fe80000100800 */
[----:B------:R-:W-:Y:S04]  /*c900*/  STL [R1+0x37a8], R2 ;  /* 0x0037a80201007387 */ /* 0x000fe80000100800 */
[----:B------:R-:W-:Y:S04]  /*c910*/  STL [R1+0x2e8], R7 ;  /* 0x0002e80701007387 */ /* 0x000fe80000100800 */
[----:B------:R0:W-:Y:S01]  /*c920*/  STL [R1+0x37ac], R7 ;  /* 0x0037ac0701007387 */ /* 0x0001e20000100800 */
[----:B--2---:R-:W-:-:S05]  /*c930*/  IMAD R12, R0, UR17, RZ ;  /* 0x00000011000c7c24 */ /* 0x004fca000f8e02ff */
[----:B0-----:R-:W-:Y:S01]  /*c940*/  IADD3 R7, P0, R12, UR34, RZ ;  /* 0x000000220c077c10 */ /* 0x001fe2000ff1e0ff */
[----:B---3--:R-:W-:-:S03]  /*c950*/  IMAD R11, R37, UR17, RZ ;  /* 0x00000011250b7c24 */ /* 0x008fc6000f8e02ff */
[----:B------:R-:W-:Y:S02]  /*c960*/  LEA.HI.X.SX32 R2, R12, UR35, 0x1, P0 ;  /* 0x000000230c027c11 */ /* 0x000fe400080f0eff */
[----:B------:R-:W-:Y:S01]  /*c970*/  IADD3 R8, P1, R11, UR34, RZ ;  /* 0x000000220b087c10 */ /* 0x000fe2000ff3e0ff */
[----:B----4-:R-:W-:Y:S02]  /*c980*/  IMAD R10, R38, UR17, RZ ;  /* 0x00000011260a7c24 */ /* 0x010fe4000f8e02ff */
[----:B-----5:R-:W-:-:S03]  /*c990*/  IMAD R0, R61, UR17, RZ ;  /* 0x000000113d007c24 */ /* 0x020fc6000f8e02ff */
[----:B------:R-:W-:Y:S01]  /*c9a0*/  IADD3 R9, P2, R10, UR34, RZ ;  /* 0x000000220a097c10 */ /* 0x000fe2000ff5e0ff */
[----:B------:R-:W-:Y:S01]  /*c9b0*/  STL [R1+0xfd8], R7 ;  /* 0x000fd80701007387 */ /* 0x000fe20000100800 */
[----:B------:R-:W-:Y:S01]  /*c9c0*/  LEA.HI.X.SX32 R3, R11, UR35, 0x1, P1 ;  /* 0x000000230b037c11 */ /* 0x000fe200088f0eff */
[----:B------:R-:W0:Y:S01]  /*c9d0*/  LDC R38, c[0x0][0x230] ;  /* 0x00008c00ff267b82 */ /* 0x000e220000000800 */
[----:B------:R-:W-:Y:S01]  /*c9e0*/  IADD3 R15, P3, R0, UR34, RZ ;  /* 0x00000022000f7c10 */ /* 0x000fe2000ff7e0ff */
[----:B------:R-:W-:Y:S01]  /*c9f0*/  UIMAD UR34, UR9, 0x7f, URZ ;  /* 0x0000007f092278a4 */ /* 0x000fe2000f8e023f */
[----:B------:R-:W-:Y:S01]  /*ca00*/  STL [R1+0xfe0], R8 ;  /* 0x000fe00801007387 */ /* 0x000fe20000100800 */
[----:B------:R-:W-:Y:S01]  /*ca10*/  LEA.HI.X.SX32 R4, R10, UR35, 0x1, P2 ;  /* 0x000000230a047c11 */ /* 0x000fe200090f0eff */
[----:B------:R-:W-:Y:S01]  /*ca20*/  UIMAD UR6, UR6, 0x34, URZ ;  /* 0x00000034060678a4 */ /* 0x000fe2000f8e023f */
[----:B------:R-:W-:Y:S01]  /*ca30*/  LEA.HI.X.SX32 R5, R0, UR35, 0x1, P3 ;  /* 0x0000002300057c11 */ /* 0x000fe200098f0eff */
[----:B------:R-:W-:Y:S01]  /*ca40*/  STL [R1+0xfe8], R9 ;  /* 0x000fe80901007387 */ /* 0x000fe20000100800 */
[----:B------:R-:W-:Y:S01]  /*ca50*/  IADD3 R0, P0, R15, UR34, RZ ;  /* 0x000000220f007c10 */ /* 0x000fe2000ff1e0ff */
[----:B------:R-:W-:-:S02]  /*ca60*/  UIMAD UR7, UR7, 0x33, URZ ;  /* 0x00000033070778a4 */ /* 0x000fc4000f8e023f */
[----:B------:R-:W-:Y:S01]  /*ca70*/  STL [R1+0xff0], R15 ;  /* 0x000ff00f01007387 */ /* 0x000fe20000100800 */
[----:B------:R-:W-:Y:S01]  /*ca80*/  IADD3 R11, P1, R9, UR34, RZ ;  /* 0x00000022090b7c10 */ /* 0x000fe2000ff3e0ff */
[----:B------:R-:W-:Y:S02]  /*ca90*/  UIMAD UR10, UR10, 0x32, URZ ;  /* 0x000000320a0a78a4 */ /* 0x000fe4000f8e023f */
[----:B------:R-:W-:Y:S01]  /*caa0*/  STL [R1+0xfd4], R2 ;  /* 0x000fd40201007387 */ /* 0x000fe20000100800 */
[----:B------:R-:W-:Y:S02]  /*cab0*/  USHF.R.S32.HI UR35, URZ, 0x1f, UR34 ;  /* 0x0000001f3f237899 */ /* 0x000fe40008011422 */
[----:B------:R-:W-:Y:S01]  /*cac0*/  IADD3 R10, P2, R8, UR34, RZ ;  /* 0x00000022080a7c10 */ /* 0x000fe2000ff5e0ff */
[----:B------:R-:W-:Y:S01]  /*cad0*/  ULDC UR17, c[0x0][0x238] ;  /* 0x00008e0000117ab9 */ /* 0x000fe20000000800 */
[----:B------:R-:W-:Y:S04]  /*cae0*/  STL [R1+0xfdc], R3 ;  /* 0x000fdc0301007387 */ /* 0x000fe80000100800 */
[----:B------:R-:W-:Y:S04]  /*caf0*/  STL [R1+0xfe4], R4 ;  /* 0x000fe40401007387 */ /* 0x000fe80000100800 */
[----:B------:R-:W-:Y:S04]  /*cb00*/  STL [R1+0xfec], R5 ;  /* 0x000fec0501007387 */ /* 0x000fe80000100800 */
[----:B------:R1:W-:Y:S04]  /*cb10*/  STL [R1+0x2b3c], R0 ;  /* 0x002b3c0001007387 */ /* 0x0003e80000100800 */
[----:B------:R2:W-:Y:S01]  /*cb20*/  STL [R1+0x2b44], R11 ;  /* 0x002b440b01007387 */ /* 0x0005e20000100800 */
[----:B-1----:R-:W-:-:S03]  /*cb30*/  IADD3 R0, P3, R7, UR34, RZ ;  /* 0x0000002207007c10 */ /* 0x002fc6000ff7e0ff */
[----:B------:R1:W-:Y:S01]  /*cb40*/  STL [R1+0x2b4c], R10 ;  /* 0x002b4c0a01007387 */ /* 0x0003e20000100800 */
[----:B------:R-:W-:Y:S01]  /*cb50*/  UIMAD UR34, UR9, 0x7e, URZ ;  /* 0x0000007e092278a4 */ /* 0x000fe2000f8e023f */
[----:B--2---:R-:W-:Y:S02]  /*cb60*/  IADD3.X R11, R4, UR35, RZ, P1, !PT ;  /* 0x00000023040b7c10 */ /* 0x004fe40008ffe4ff */
[----:B------:R2:W-:Y:S01]  /*cb70*/  STL [R1+0x2b54], R0 ;  /* 0x002b540001007387 */ /* 0x0005e20000100800 */
[----:B-1----:R-:W-:Y:S02]  /*cb80*/  IADD3.X R10, R5, UR35, RZ, P0, !PT ;  /* 0x00000023050a7c10 */ /* 0x002fe400087fe4ff */
[----:B--2---:R-:W-:-:S03]  /*cb90*/  IADD3.X R0, R3, UR35, RZ, P2, !PT ;  /* 0x0000002303007c10 */ /* 0x004fc600097fe4ff */
[----:B------:R1:W-:Y:S04]  /*cba0*/  STL [R1+0x2b38], R10 ;  /* 0x002b380a01007387 */ /* 0x0003e80000100800 */
[----:B------:R2:W-:Y:S04]  /*cbb0*/  STL [R1+0x2b40], R11 ;  /* 0x002b400b01007387 */ /* 0x0005e80000100800 */
[----:B------:R3:W-:Y:S01]  /*cbc0*/  STL [R1+0x2b48], R0 ;  /* 0x002b480001007387 */ /* 0x0007e20000100800 */
[----:B-1----:R-:W-:Y:S01]  /*cbd0*/  IADD3.X R10, R2, UR35, RZ, P3, !PT ;  /* 0x00000023020a7c10 */ /* 0x002fe20009ffe4ff */
[----:B------:R-:W-:-:S02]  /*cbe0*/  USHF.R.S32.HI UR35, URZ, 0x1f, UR34 ;  /* 0x0000001f3f237899 */ /* 0x000fc40008011422 */
[----:B--2---:R-:W-:Y:S02]  /*cbf0*/  IADD3 R11, P1, R9, UR34, RZ ;  /* 0x00000022090b7c10 */ /* 0x004fe4000ff3e0ff */
[----:B------:R1:W-:Y:S01]  /*cc00*/  STL [R1+0x2b50], R10 ;  /* 0x002b500a01007387 */ /* 0x0003e20000100800 */
[----:B---3--:R-:W-:-:S05]  /*cc10*/  IADD3 R0, P0, R15, UR34, RZ ;  /* 0x000000220f007c10 */ /* 0x008fca000ff1e0ff */
[----:B------:R2:W-:Y:S01]  /*cc20*/  STL [R1+0x2b5c], R0 ;  /* 0x002b5c0001007387 */ /* 0x0005e20000100800 */
[----:B-1----:R-:W-:-:S03]  /*cc30*/  IADD3 R10, P2, R8, UR34, RZ ;  /* 0x00000022080a7c10 */ /* 0x002fc6000ff5e0ff */
[----:B------:R1:W-:Y:S01]  /*cc40*/  STL [R1+0x2b64], R11 ;  /* 0x002b640b01007387 */ /* 0x0003e20000100800 */
[----:B--2---:R-:W-:-:S03]  /*cc50*/  IADD3 R0, P3, R7, UR34, RZ ;  /* 0x0000002207007c10 */ /* 0x004fc6000ff7e0ff */
[----:B------:R2:W-:Y:S01]  /*cc60*/  STL [R1+0x2b6c], R10 ;  /* 0x002b6c0a01007387 */ /* 0x0005e20000100800 */
[----:B------:R-:W-:Y:S01]  /*cc70*/  UIMAD UR34, UR9, 0x7d, URZ ;  /* 0x0000007d092278a4 */ /* 0x000fe2000f8e023f */
[----:B-1----:R-:W-:Y:S02]  /*cc80*/  IADD3.X R11, R4, UR35, RZ, P1, !PT ;  /* 0x00000023040b7c10 */ /* 0x002fe40008ffe4ff */
[----:B------:R1:W-:Y:S01]  /*cc90*/  STL [R1+0x2b74], R0 ;  /* 0x002b740001007387 */ /* 0x0003e20000100800 */
[----:B--2---:R-:W-:Y:S02]  /*cca0*/  IADD3.X R10, R5, UR35, RZ, P0, !PT ;  /* 0x00000023050a7c10 */ /* 0x004fe400087fe4ff */
[----:B-1----:R-:W-:-:S03]  /*ccb0*/  IADD3.X R0, R3, UR35, RZ, P2, !PT ;  /* 0x0000002303007c10 */ /* 0x002fc600097fe4ff */
        /* <DEDUP_REMOVED lines=571> */
[----:B------:R-:W3:Y:S01]  /*f070*/  S2R R61, SR_TID.X ;  /* 0x00000000003d7919 */ /* 0x000ee20000002100 */
[----:B-1----:R-:W-:Y:S01]  /*f080*/  IADD3.X R11, R4, UR35, RZ, P1, !PT ;  /* 0x00000023040b7c10 */ /* 0x002fe20008ffe4ff */
[----:B0-----:R-:W-:Y:S01]  /*f090*/  VIADD R38, R38, 0x7f ;  /* 0x0000007f26267836 */ /* 0x001fe20000000000 */
[----:B------:R-:W-:Y:S01]  /*f0a0*/  ULDC UR34, c[0x0][0x238] ;  /* 0x00008e0000227ab9 */ /* 0x000fe20000000800 */
[----:B------:R0:W-:Y:S01]  /*f0b0*/  STL [R1+0x2f74], R0 ;  /* 0x002f740001007387 */ /* 0x0001e20000100800 */
[----:B--2---:R-:W-:-:S05]  /*f0c0*/  IADD3.X R10, R5, UR35, RZ, P0, !PT ;  /* 0x00000023050a7c10 */ /* 0x004fca00087fe4ff */
[----:B------:R1:W-:Y:S01]  /*f0d0*/  STL [R1+0x2f58], R10 ;  /* 0x002f580a01007387 */ /* 0x0003e20000100800 */
[----:B0-----:R-:W-:-:S03]  /*f0e0*/  IADD3.X R0, R3, UR35, RZ, P2, !PT ;  /* 0x0000002303007c10 */ /* 0x001fc600097fe4ff */
[----:B------:R0:W-:Y:S04]  /*f0f0*/  STL [R1+0x2f60], R11 ;  /* 0x002f600b01007387 */ /* 0x0001e80000100800 */
[----:B------:R2:W-:Y:S01]  /*f100*/  STL [R1+0x2f68], R0 ;  /* 0x002f680001007387 */ /* 0x0005e20000100800 */
[----:B-1----:R-:W-:Y:S01]  /*f110*/  IADD3.X R10, R2, UR35, RZ, P3, !PT ;  /* 0x00000023020a7c10 */ /* 0x002fe20009ffe4ff */
[----:B------:R-:W-:Y:S02]  /*f120*/  USHF.R.S32.HI UR35, URZ, 0x1f, UR18 ;  /* 0x0000001f3f237899 */ /* 0x000fe40008011412 */
[----:B0-----:R-:W-:Y:S02]  /*f130*/  IADD3 R11, P1, R9, UR18, RZ ;  /* 0x00000012090b7c10 */ /* 0x001fe4000ff3e0ff */
[----:B------:R0:W-:Y:S01]  /*f140*/  STL [R1+0x2f70], R10 ;  /* 0x002f700a01007387 */ /* 0x0001e20000100800 */
[----:B--2---:R-:W-:-:S05]  /*f150*/  IADD3 R0, P0, R15, UR18, RZ ;  /* 0x000000120f007c10 */ /* 0x004fca000ff1e0ff */
[----:B------:R1:W-:Y:S01]  /*f160*/  STL [R1+0x2f7c], R0 ;  /* 0x002f7c0001007387 */ /* 0x0003e20000100800 */
[----:B0-----:R-:W-:-:S03]  /*f170*/  IADD3 R10, P2, R8, UR18, RZ ;  /* 0x00000012080a7c10 */ /* 0x001fc6000ff5e0ff */
[----:B------:R0:W-:Y:S01]  /*f180*/  STL [R1+0x2f84], R11 ;  /* 0x002f840b01007387 */ /* 0x0001e20000100800 */
[----:B-1----:R-:W-:-:S03]  /*f190*/  IADD3 R0, P3, R7, UR18, RZ ;  /* 0x0000001207007c10 */ /* 0x002fc6000ff7e0ff */
[----:B------:R1:W-:Y:S01]  /*f1a0*/  STL [R1+0x2f8c], R10 ;  /* 0x002f8c0a01007387 */ /* 0x0003e20000100800 */
[----:B------:R-:W-:Y:S01]  /*f1b0*/  ULDC UR18, c[0x0][0x238] ;  /* 0x00008e0000127ab9 */ /* 0x000fe20000000800 */
[----:B0-----:R-:W-:Y:S02]  /*f1c0*/  IADD3.X R11, R4, UR35, RZ, P1, !PT ;  /* 0x00000023040b7c10 */ /* 0x001fe40008ffe4ff */
[----:B------:R0:W-:Y:S01]  /*f1d0*/  STL [R1+0x2f94], R0 ;  /* 0x002f940001007387 */ /* 0x0001e20000100800 */
[----:B-1----:R-:W-:Y:S02]  /*f1e0*/  IADD3.X R10, R5, UR35, RZ, P0, !PT ;  /* 0x00000023050a7c10 */ /* 0x002fe400087fe4ff */
[----:B0-----:R-:W-:-:S03]  /*f1f0*/  IADD3.X R0, R3, UR35, RZ, P2, !PT ;  /* 0x0000002303007c10 */ /* 0x001fc600097fe4ff */
[----:B------:R0:W-:Y:S04]  /*f200*/  STL [R1+0x2f78], R10 ;  /* 0x002f780a01007387 */ /* 0x0001e80000100800 */
[----:B------:R1:W-:Y:S04]  /*f210*/  STL [R1+0x2f80], R11 ;  /* 0x002f800b01007387 */ /* 0x0003e80000100800 */
[----:B------:R2:W-:Y:S01]  /*f220*/  STL [R1+0x2f88], R0 ;  /* 0x002f880001007387 */ /* 0x0005e20000100800 */
[----:B0-----:R-:W-:Y:S01]  /*f230*/  IADD3.X R10, R2, UR35, RZ, P3, !PT ;  /* 0x00000023020a7c10 */ /* 0x001fe20009ffe4ff */
[----:B------:R-:W-:-:S02]  /*f240*/  USHF.R.S32.HI UR35, URZ, 0x1f, UR19 ;  /* 0x0000001f3f237899 */ /* 0x000fc40008011413 */
[----:B-1----:R-:W-:Y:S02]  /*f250*/  IADD3 R11, P1, R9, UR19, RZ ;  /* 0x00000013090b7c10 */ /* 0x002fe4000ff3e0ff */
        /* <DEDUP_REMOVED lines=612> */
[----:B--2---:R-:W-:Y:S01]  /*118a0*/  IADD3 R0, P0, R15, UR57, RZ ;  /* 0x000000390f007c10 */ /* 0x004fe2000ff1e0ff */
[----:B------:R0:W-:Y:S04]  /*118b0*/  STL [R1+0x33d0], R10 ;  /* 0x0033d00a01007387 */ /* 0x0001e80000100800 */
[----:B------:R1:W-:Y:S01]  /*118c0*/  STL [R1+0x33dc], R0 ;  /* 0x0033dc0001007387 */ /* 0x0003e20000100800 */
[----:B0-----:R-:W-:-:S03]  /*118d0*/  IADD3 R10, P2, R8, UR57, RZ ;  /* 0x00000039080a7c10 */ /* 0x001fc6000ff5e0ff */
[----:B------:R-:W-:Y:S01]  /*118e0*/  STL [R1+0x33e4], R11 ;  /* 0x0033e40b01007387 */ /* 0x000fe20000100800 */
[----:B-1----:R-:W-:-:S03]  /*118f0*/  IADD3 R0, P3, R7, UR57, RZ ;  /* 0x0000003907007c10 */ /* 0x002fc6000ff7e0ff */
[----:B------:R-:W-:Y:S01]  /*11900*/  STL [R1+0x33ec], R10 ;  /* 0x0033ec0a01007387 */ /* 0x000fe20000100800 */
[----:B------:R-:W-:-:S03]  /*11910*/  ULDC UR57, c[0x0][0x238] ;  /* 0x00008e0000397ab9 */ /* 0x000fc60000000800 */
[----:B------:R0:W-:Y:S02]  /*11920*/  STL [R1+0x33f4], R0 ;  /* 0x0033f40001007387 */ /* 0x0001e40000100800 */
[----:B0-----:R-:W-:Y:S02]  /*11930*/  IADD3.X R0, R5, UR35, RZ, P0, !PT ;  /* 0x0000002305007c10 */ /* 0x001fe400087fe4ff */
[----:B------:R-:W-:-:S03]  /*11940*/  IADD3.X R10, R4, UR35, RZ, P1, !PT ;  /* 0x00000023040a7c10 */ /* 0x000fc60008ffe4ff */
[----:B------:R0:W-:Y:S01]  /*11950*/  STL [R1+0x33d8], R0 ;  /* 0x0033d80001007387 */ /* 0x0001e20000100800 */
[----:B------:R-:W-:-:S03]  /*11960*/  IADD3 R12, P0, R15, UR58, RZ ;  /* 0x0000003a0f0c7c10 */ /* 0x000fc6000ff1e0ff */
[----:B------:R-:W-:Y:S01]  /*11970*/  STL [R1+0x33e0], R10 ;  /* 0x0033e00a01007387 */ /* 0x000fe20000100800 */
[----:B0-----:R-:W-:-:S05]  /*11980*/  IADD3.X R0, R3, UR35, RZ, P2, !PT ;  /* 0x0000002303007c10 */ /* 0x001fca00097fe4ff */
[----:B------:R0:W-:Y:S01]  /*11990*/  STL [R1+0x33e8], R0 ;  /* 0x0033e80001007387 */ /* 0x0001e20000100800 */
[----:B------:R-:W-:Y:S02]  /*119a0*/  IADD3 R13, P1, R9, UR58, RZ ;  /* 0x0000003a090d7c10 */ /* 0x000fe4000ff3e0ff */
[----:B------:R-:W-:Y:S02]  /*119b0*/  IADD3 R11, P2, R8, UR58, RZ ;  /* 0x0000003a080b7c10 */ /* 0x000fe4000ff5e0ff */
[----:B0-----:R-:W-:Y:S01]  /*119c0*/  IADD3.X R0, R2, UR35, RZ, P3, !PT ;  /* 0x0000002302007c10 */ /* 0x001fe20009ffe4ff */
[----:B------:R-:W-:-:S04]  /*119d0*/  ULDC UR35, c[0x0][0x238] ;  /* 0x00008e0000237ab9 */ /* 0x000fc80000000800 */
[----:B------:R0:W-:Y:S04]  /*119e0*/  STL [R1+0x33f0], R0 ;  /* 0x0033f00001007387 */ /* 0x0001e80000100800 */
[----:B------:R1:W-:Y:S04]  /*119f0*/  STL [R1+0x33fc], R12 ;  /* 0x0033fc0c01007387 */ /* 0x0003e80000100800 */
[----:B------:R2:W-:Y:S01]  /*11a00*/  STL [R1+0x3404], R13 ;  /* 0x0034040d01007387 */ /* 0x0005e20000100800 */
[----:B0-----:R-:W-:Y:S02]  /*11a10*/  SHF.R.S32.HI R0, RZ, 0x1f, R38 ;  /* 0x0000001fff007819 */ /* 0x001fe40000011426 */
[----:B-1----:R-:W-:Y:S01]  /*11a20*/  IADD3 R12, P3, R7, UR58, RZ ;  /* 0x0000003a070c7c10 */ /* 0x002fe2000ff7e0ff */
[----:B------:R-:W-:Y:S01]  /*11a30*/  USHF.R.S32.HI UR58, URZ, 0x1f, UR58 ;  /* 0x0000001f3f3a7899 */ /* 0x000fe2000801143a */
[----:B------:R3:W-:Y:S01]  /*11a40*/  STL [R1+0x340c], R11 ;  /* 0x00340c0b01007387 */ /* 0x0007e20000100800 */
[----:B------:R-:W-:-:S03]  /*11a50*/  LEA.HI R0, R0, R38, RZ, 0x7 ;  /* 0x0000002600007211 */ /* 0x000fc600078f38ff */
[----:B------:R0:W-:Y:S01]  /*11a60*/  STL [R1+0x3414], R12 ;  /* 0x0034140c01007387 */ /* 0x0001e20000100800 */
[----:B--2---:R-:W-:Y:S02]  /*11a70*/  IADD3.X R13, R4, UR58, RZ, P1, !PT ;  /* 0x0000003a040d7c10 */ /* 0x004fe40008ffe4ff */
[----:B---3--:R-:W-:Y:S02]  /*11a80*/  SHF.R.U32.HI R11, RZ, 0x2, R61 ;  /* 0x00000002ff0b7819 */ /* 0x008fe4000001163d */
[----:B0-----:R-:W-:Y:S02]  /*11a90*/  IADD3.X R12, R5, UR58, RZ, P0, !PT ;  /* 0x0000003a050c7c10 */ /* 0x001fe400087fe4ff */
[----:B------:R-:W-:Y:S02]  /*11aa0*/  SGXT.U32 R0, R11, 0x3 ;  /* 0x000000030b00781a */ /* 0x000fe40000000000 */
[----:B------:R-:W-:Y:S01]  /*11ab0*/  IADD3.X R11, R3, UR58, RZ, P2, !PT ;  /* 0x0000003a030b7c10 */ /* 0x000fe200097fe4ff */
[----:B------:R0:W-:Y:S01]  /*11ac0*/  STL [R1+0x33f8], R12 ;  /* 0x0033f80c01007387 */ /* 0x0001e20000100800 */
[----:B------:R-:W-:-:S03]  /*11ad0*/  LOP3.LUT R10, R61, 0x3, RZ, 0xc0, !PT ;  /* 0x000000033d0a7812 */ /* 0x000fc600078ec0ff */
[----:B------:R1:W-:Y:S04]  /*11ae0*/  STL [R1+0x3400], R13 ;  /* 0x0034000d01007387 */ /* 0x0003e80000100800 */
[----:B------:R2:W-:Y:S01]  /*11af0*/  STL [R1+0x3408], R11 ;  /* 0x0034080b01007387 */ /* 0x0005e20000100800 */
[----:B0-----:R-:W-:Y:S01]  /*11b00*/  IADD3.X R12, R2, UR58, RZ, P3, !PT ;  /* 0x0000003a020c7c10 */ /* 0x001fe20009ffe4ff */
[----:B------:R-:W-:Y:S01]  /*11b10*/  IMAD R10, R10, 0x220, RZ ;  /* 0x000002200a0a7824 */ /* 0x000fe200078e02ff */
[----:B------:R-:W-:Y:S02]  /*11b20*/  USHF.R.S32.HI UR58, URZ, 0x1f, UR8 ;  /* 0x0000001f3f3a7899 */ /* 0x000fe40008011408 */
[----:B-1----:R-:W-:Y:S02]  /*11b30*/  IADD3 R13, P1, R9, UR8, RZ ;  /* 0x00000008090d7c10 */ /* 0x002fe4000ff3e0ff */
[----:B--2---:R-:W-:Y:S01]  /*11b40*/  IADD3 R11, P0, R15, UR8, RZ ;  /* 0x000000080f0b7c10 */ /* 0x004fe2000ff1e0ff */
[----:B------:R0:W-:Y:S01]  /*11b50*/  STL [R1+0x3410], R12 ;  /* 0x0034100c01007387 */ /* 0x0001e20000100800 */
[----:B------:R-:W-:-:S03]  /*11b60*/  LOP3.LUT R0, R10, R0, RZ, 0xfc, !PT ;  /* 0x000000000a007212 */ /* 0x000fc600078efcff */
[----:B------:R1:W-:Y:S01]  /*11b70*/  STL [R1+0x341c], R11 ;  /* 0x00341c0b01007387 */ /* 0x0003e20000100800 */
[----:B0-----:R-:W-:-:S03]  /*11b80*/  IADD3 R12, P2, R8, UR8, RZ ;  /* 0x00000008080c7c10 */ /* 0x001fc6000ff5e0ff */
[----:B------:R-:W-:Y:S01]  /*11b90*/  STL [R1+0x3424], R13 ;  /* 0x0034240d01007387 */ /* 0x000fe20000100800 */
[----:B-1----:R-:W-:-:S03]  /*11ba0*/  IADD3 R11, P3, R7, UR8, RZ ;  /* 0x00000008070b7c10 */ /* 0x002fc6000ff7e0ff */
[----:B------:R-:W-:Y:S01]  /*11bb0*/  STL [R1+0x342c], R12 ;  /* 0x00342c0c01007387 */ /* 0x000fe20000100800 */
[----:B------:R-:W-:Y:S01]  /*11bc0*/  IADD3.X R10, R5, UR58, RZ, P0, !PT ;  /* 0x0000003a050a7c10 */ /* 0x000fe200087fe4ff */
[----:B------:R-:W-:Y:S02]  /*11bd0*/  ULDC UR8, c[0x0][0x238] ;  /* 0x00008e0000087ab9 */ /* 0x000fe40000000800 */
[----:B------:R0:W-:Y:S04]  /*11be0*/  STL [R1+0x3434], R11 ;  /* 0x0034340b01007387 */ /* 0x0001e80000100800 */
[----:B------:R1:W-:Y:S01]  /*11bf0*/  STL [R1+0x3760], R0 ;  /* 0x0037600001007387 */ /* 0x0003e20000100800 */
[----:B0-----:R-:W-:-:S03]  /*11c00*/  IADD3.X R11, R4, UR58, RZ, P1, !PT ;  /* 0x0000003a040b7c10 */ /* 0x001fc60008ffe4ff */
[----:B------:R0:W-:Y:S01]  /*11c10*/  STL [R1+0x3418], R10 ;  /* 0x0034180a01007387 */ /* 0x0001e20000100800 */
[----:B-1----:R-:W-:-:S03]  /*11c20*/  IADD3.X R0, R3, UR58, RZ, P2, !PT ;  /* 0x0000003a03007c10 */ /* 0x002fc600097fe4ff */
[----:B------:R1:W-:Y:S04]  /*11c30*/  STL [R1+0x3420], R11 ;  /* 0x0034200b01007387 */ /* 0x0003e80000100800 */
[----:B------:R2:W-:Y:S01]  /*11c40*/  STL [R1+0x3428], R0 ;  /* 0x0034280001007387 */ /* 0x0005e20000100800 */
[----:B0-----:R-:W-:Y:S01]  /*11c50*/  IADD3.X R10, R2, UR58, RZ, P3, !PT ;  /* 0x0000003a020a7c10 */ /* 0x001fe20009ffe4ff */
[----:B------:R-:W-:Y:S02]  /*11c60*/  USHF.R.S32.HI UR58, URZ, 0x1f, UR59 ;  /* 0x0000001f3f3a7899 */ /* 0x000fe4000801143b */
[----:B-1----:R-:W-:Y:S02]  /*11c70*/  IADD3 R11, P1, R9, UR59, RZ ;  /* 0x0000003b090b7c10 */ /* 0x002fe4000ff3e0ff */
[----:B--2---:R-:W-:Y:S01]  /*11c80*/  IADD3 R0, P0, R15, UR59, RZ ;  /* 0x0000003b0f007c10 */ /* 0x004fe2000ff1e0ff */
[----:B------:R0:W-:Y:S04]  /*11c90*/  STL [R1+0x3430], R10 ;  /* 0x0034300a01007387 */ /* 0x0001e80000100800 */
[----:B------:R1:W-:Y:S01]  /*11ca0*/  STL [R1+0x343c], R0 ;  /* 0x00343c0001007387 */ /* 0x0003e20000100800 */
[----:B0-----:R-:W-:-:S03]  /*11cb0*/  IADD3 R10, P2, R8, UR59, RZ ;  /* 0x0000003b080a7c10 */ /* 0x001fc6000ff5e0ff */
[----:B------:R0:W-:Y:S01]  /*11cc0*/  STL [R1+0x3444], R11 ;  /* 0x0034440b01007387 */ /* 0x0001e20000100800 */
[----:B-1----:R-:W-:-:S03]  /*11cd0*/  IADD3 R0, P3, R7, UR59, RZ ;  /* 0x0000003b07007c10 */ /* 0x002fc6000ff7e0ff */
[----:B------:R-:W-:Y:S01]  /*11ce0*/  STL [R1+0x344c], R10 ;  /* 0x00344c0a01007387 */ /* 0x000fe20000100800 */
[----:B------:R-:W-:Y:S01]  /*11cf0*/  IADD3.X R12, R4, UR58, RZ, P1, !PT ;  /* 0x0000003a040c7c10 */ /* 0x000fe20008ffe4ff */
[----:B------:R-:W-:Y:S02]  /*11d00*/  ULDC UR59, c[0x0][0x238] ;  /* 0x00008e00003b7ab9 */ /* 0x000fe40000000800 */
[----:B------:R1:W-:Y:S01]  /*11d10*/  STL [R1+0x3454], R0 ;  /* 0x0034540001007387 */ /* 0x0003e20000100800 */
[----:B0-----:R-:W-:-:S05]  /*11d20*/  IADD3.X R11, R5, UR58, RZ, P0, !PT ;  /* 0x0000003a050b7c10 */ /* 0x001fca00087fe4ff */
        /* <DEDUP_REMOVED lines=13> */
[----:B------:R-:W2:Y:S01]  /*11e00*/  LDL R17, [R1+0x44] ;  /* 0x0000440001117983 */ /* 0x000ea20000100800 */
[----:B------:R-:W-:Y:S01]  /*11e10*/  IADD3.X R16, R4, UR58, RZ, P1, !PT ;  /* 0x0000003a04107c10 */ /* 0x000fe20008ffe4ff */
[----:B------:R-:W-:Y:S02]  /*11e20*/  ULDC UR61, c[0x0][0x238] ;  /* 0x00008e00003d7ab9 */ /* 0x000fe40000000800 */
[----:B------:R-:W-:Y:S04]  /*11e30*/  STL [R1+0x346c], R11 ;  /* 0x00346c0b01007387 */ /* 0x000fe80000100800 */
[----:B------:R1:W-:Y:S01]  /*11e40*/  STL [R1+0x3474], R0 ;  /* 0x0034740001007387 */ /* 0x0003e20000100800 */
[----:B0-----:R-:W-:-:S03]  /*11e50*/  IADD3.X R12, R3, UR58, RZ, P2, !PT ;  /* 0x0000003a030c7c10 */ /* 0x001fc600097fe4ff */
[----:B------:R-:W3:Y:S04]  /*11e60*/  LDL R14, [R1+0x48] ;  /* 0x00004800010e7983 */ /* 0x000ee80000100800 */
[----:B------:R-:W4:Y:S01]  /*11e70*/  LDL R13, [R1+0x4c] ;  /* 0x00004c00010d7983 */ /* 0x000f220000100800 */
[----:B-1----:R-:W-:-:S05]  /*11e80*/  IADD3.X R0, R5, UR58, RZ, P0, !PT ;  /* 0x0000003a05007c10 */ /* 0x002fca00087fe4ff */
[----:B------:R0:W-:Y:S04]  /*11e90*/  STL [R1+0x3458], R0 ;  /* 0x0034580001007387 */ /* 0x0001e80000100800 */
[----:B------:R-:W-:Y:S04]  /*11ea0*/  STL [R1+0x3460], R16 ;  /* 0x0034601001007387 */ /* 0x000fe80000100800 */
[----:B------:R-:W5:Y:S01]  /*11eb0*/  LDL R38, [R1+0x50] ;  /* 0x0000500001267983 */ /* 0x000f620000100800 */
[----:B0-----:R-:W-:-:S03]  /*11ec0*/  IADD3.X R0, R2, UR58, RZ, P3, !PT ;  /* 0x0000003a02007c10 */ /* 0x001fc60009ffe4ff */
[----:B------:R0:W-:Y:S04]  /*11ed0*/  STL [R1+0x3468], R12 ;  /* 0x0034680c01007387 */ /* 0x0001e80000100800 */
[----:B------:R1:W-:Y:S01]  /*11ee0*/  STL [R1+0x3470], R0 ;  /* 0x0034700001007387 */ /* 0x0003e20000100800 */
[----:B0-----:R-:W-:-:S03]  /*11ef0*/  IADD3 R12, P0, R15, UR5, RZ ;  /* 0x000000050f0c7c10 */ /* 0x001fc6000ff1e0ff */
[----:B------:R-:W5:Y:S01]  /*11f00*/  LDL R15, [R1+0x88] ;  /* 0x00008800010f7983 */ /* 0x000f620000100800 */
[----:B-1----:R-:W-:-:S03]  /*11f10*/  IADD3 R0, P1, R9, UR5, RZ ;  /* 0x0000000509007c10 */ /* 0x002fc6000ff3e0ff */
[----:B------:R-:W-:Y:S01]  /*11f20*/  STL [R1+0x347c], R12 ;  /* 0x00347c0c01007387 */ /* 0x000fe20000100800 */
[----:B------:R-:W-:-:S03]  /*11f30*/  IADD3 R8, P2, R8, UR5, RZ ;  /* 0x0000000508087c10 */ /* 0x000fc6000ff5e0ff */
[----:B------:R0:W-:Y:S01]  /*11f40*/  STL [R1+0x3484], R0 ;  /* 0x0034840001007387 */ /* 0x0001e20000100800 */
[C---:B------:R-:W-:Y:S01]  /*11f50*/  LOP3.LUT R10, R61.reuse, 0x7, RZ, 0xc0, !PT ;  /* 0x000000073d0a7812 */ /* 0x040fe200078ec0ff */
[----:B------:R-:W-:Y:S02]  /*11f60*/  IMAD.SHL.U32 R11, R61, 0x2, RZ ;  /* 0x000000023d0b7824 */ /* 0x000fe400078e00ff */
[----:B------:R-:W5:Y:S01]  /*11f70*/  LDL R16, [R1+0x90] ;  /* 0x0000900001107983 */ /* 0x000f620000100800 */
[----:B0-----:R-:W-:-:S03]  /*11f80*/  IADD3 R0, P3, R7, UR5, RZ ;  /* 0x0000000507007c10 */ /* 0x001fc6000ff7e0ff */
[----:B------:R-:W-:Y:S04]  /*11f90*/  STL [R1+0x348c], R8 ;  /* 0x00348c0801007387 */ /* 0x000fe80000100800 */
[----:B------:R0:W-:Y:S04]  /*11fa0*/  STL [R1+0x3494], R0 ;  /* 0x0034940001007387 */ /* 0x0001e80000100800 */
[----:B------:R-:W5:Y:S01]  /*11fb0*/  LDL R61, [R1+0xa4] ;  /* 0x0000a400013d7983 */ /* 0x000f620000100800 */
[----:B------:R-:W-:Y:S01]  /*11fc0*/  IMAD R10, R10, 0x90, RZ ;  /* 0x000000900a0a7824 */ /* 0x000fe200078e02ff */
[----:B------:R-:W-:Y:S01]  /*11fd0*/  USHF.R.S32.HI UR58, URZ, 0x1f, UR5 ;  /* 0x0000001f3f3a7899 */ /* 0x000fe20008011405 */
[----:B------:R-:W-:Y:S01]  /*11fe0*/  SHF.R.S32.HI R12, RZ, 0x1f, R6 ;  /* 0x0000001fff0c7819 */ /* 0x000fe20000011406 */
[----:B------:R-:W-:-:S02]  /*11ff0*/  USHF.L.U32 UR9, UR9, 0x7, URZ ;  /* 0x0000000709097899 */ /* 0x000fc4000800063f */
[----:B0-----:R-:W-:Y:S01]  /*12000*/  LOP3.LUT R0, R10, 0x30, R11, 0x78, !PT ;  /* 0x000000300a007812 */ /* 0x001fe200078e780b */
[----:B------:R-:W-:Y:S01]  /*12010*/  ULDC UR5, c[0x0][0x238] ;  /* 0x00008e0000057ab9 */ /* 0x000fe20000000800 */
[----:B------:R-:W-:-:S03]  /*12020*/  IADD3.X R5, R5, UR58, RZ, P0, !PT ;  /* 0x0000003a05057c10 */ /* 0x000fc600087fe4ff */
[----:B------:R0:W-:Y:S01]  /*12030*/  STL [R1+0xdd0], R0 ;  /* 0x000dd00001007387 */ /* 0x0001e20000100800 */
[----:B------:R-:W-:-:S03]  /*12040*/  IADD3.X R3, R3, UR58, RZ, P2, !PT ;  /* 0x0000003a03037c10 */ /* 0x000fc600097fe4ff */
[----:B------:R-:W5:Y:S01]  /*12050*/  LDL R37, [R1+0xa8] ;  /* 0x0000a80001257983 */ /* 0x000f620000100800 */
[----:B0-----:R-:W-:-:S03]  /*12060*/  IADD3.X R0, R4, UR58, RZ, P1, !PT ;  /* 0x0000003a04007c10 */ /* 0x001fc60008ffe4ff */
[----:B------:R-:W-:Y:S04]  /*12070*/  STL [R1+0x3478], R5 ;  /* 0x0034780501007387 */ /* 0x000fe80000100800 */
[----:B------:R0:W-:Y:S04]  /*12080*/  STL [R1+0x3480], R0 ;  /* 0x0034800001007387 */ /* 0x0001e80000100800 */
[----:B------:R-:W-:Y:S01]  /*12090*/  STL [R1+0x3488], R3 ;  /* 0x0034880301007387 */ /* 0x000fe20000100800 */
[----:B0-----:R-:W-:-:S05]  /*120a0*/  IADD3.X R0, R2, UR58, RZ, P3, !PT ;  /* 0x0000003a02007c10 */ /* 0x001fca0009ffe4ff */
[----:B------:R0:W-:Y:S04]  /*120b0*/  STL [R1+0x3490], R0 ;  /* 0x0034900001007387 */ /* 0x0001e80000100800 */
[----:B------:R-:W-:Y:S04]  /*120c0*/  STL [R1+0x37b4], R12 ;  /* 0x0037b40c01007387 */ /* 0x000fe80000100800 */
[----:B------:R-:W-:Y:S01]  /*120d0*/  STL [R1+0x37b0], R6 ;  /* 0x0037b00601007387 */ /* 0x000fe20000100800 */
[----:B--2---:R-:W-:-:S05]  /*120e0*/  SHF.R.S32.HI R11, RZ, 0x1f, R17 ;  /* 0x0000001fff0b7819 */ /* 0x004fca0000011411 */
[----:B------:R-:W-:Y:S04]  /*120f0*/  STL [R1+0x37b8], R11 ;  /* 0x0037b80b01007387 */ /* 0x000fe80000100800 */
[----:B------:R-:W2:Y:S01]  /*12100*/  LDL R23, [R1+0xb8] ;  /* 0x0000b80001177983 */ /* 0x000ea20000100800 */
[----:B---3--:R-:W-:-:S03]  /*12110*/  SHF.R.S32.HI R10, RZ, 0x1f, R14 ;  /* 0x0000001fff0a7819 */ /* 0x008fc6000001140e */
[----:B------:R-:W3:Y:S01]  /*12120*/  LDL R20, [R1+0xc0] ;  /* 0x0000c00001147983 */ /* 0x000ee20000100800 */
[----:B----4-:R-:W-:-:S03]  /*12130*/  SHF.R.S32.HI R13, RZ, 0x1f, R13 ;  /* 0x0000001fff0d7819 */ /* 0x010fc6000001140d */
[----:B------:R1:W-:Y:S04]  /*12140*/  STL [R1+0x3770], R10 ;  /* 0x0037700a01007387 */ /* 0x0003e80000100800 */
[----:B------:R-:W4:Y:S04]  /*12150*/  LDL R21, [R1+0xc4] ;  /* 0x0000c40001157983 */ /* 0x000f280000100800 */
[----:B------:R-:W4:Y:S01]  /*12160*/  LDL R22, [R1+0xcc] ;  /* 0x0000cc0001167983 */ /* 0x000f220000100800 */
[----:B-----5:R-:W-:-:S03]  /*12170*/  SHF.R.S32.HI R14, RZ, 0x1f, R38 ;  /* 0x0000001fff0e7819 */ /* 0x020fc60000011426 */
[----:B------:R-:W-:Y:S04]  /*12180*/  STL [R1+0x376c], R13 ;  /* 0x00376c0d01007387 */ /* 0x000fe80000100800 */
[----:B------:R-:W5:Y:S04]  /*12190*/  LDL R24, [R1+0xdc] ;  /* 0x0000dc0001187983 */ /* 0x000f680000100800 */
[----:B------:R-:W5:Y:S04]  /*121a0*/  LDL R38, [R1+0xe4] ;  /* 0x0000e40001267983 */ /* 0x000f680000100800 */
[----:B------:R-:W-:Y:S01]  /*121b0*/  STL [R1+0x37bc], R14 ;  /* 0x0037bc0e01007387 */ /* 0x000fe20000100800 */
[----:B------:R-:W-:-:S03]  /*121c0*/  SHF.R.S32.HI R15, RZ, 0x1f, R15 ;  /* 0x0000001fff0f7819 */ /* 0x000fc6000001140f */
[----:B------:R-:W5:Y:S04]  /*121d0*/  LDL R25, [R1+0xe8] ;  /* 0x0000e80001197983 */ /* 0x000f680000100800 */
[----:B------:R-:W-:Y:S04]  /*121e0*/  STL [R1+0x3768], R15 ;  /* 0x0037680f01007387 */ /* 0x000fe80000100800 */
[----:B------:R-:W5:Y:S01]  /*121f0*/  LDL R26, [R1+0xec] ;  /* 0x0000ec00011a7983 */ /* 0x000f620000100800 */
[----:B------:R-:W-:-:S03]  /*12200*/  SHF.R.S32.HI R16, RZ, 0x1f, R16 ;  /* 0x0000001fff107819 */ /* 0x000fc60000011410 */
[----:B------:R-:W5:Y:S04]  /*12210*/  LDL R27, [R1+0xf4] ;  /* 0x0000f400011b7983 */ /* 0x000f680000100800 */
[----:B------:R-:W-:Y:S01]  /*12220*/  STL [R1+0x3764], R16 ;  /* 0x0037641001007387 */ /* 0x000fe20000100800 */
[----:B------:R-:W-:-:S03]  /*12230*/  SHF.R.S32.HI R17, RZ, 0x1f, R61 ;  /* 0x0000001fff117819 */ /* 0x000fc6000001143d */
[----:B------:R-:W5:Y:S04]  /*12240*/  LDL R61, [R1+0x104] ;  /* 0x00010400013d7983 */ /* 0x000f680000100800 */
[----:B------:R-:W-:Y:S04]  /*12250*/  STL [R1+0x37c0], R17 ;  /* 0x0037c01101007387 */ /* 0x000fe80000100800 */
[----:B------:R-:W5:Y:S04]  /*12260*/  LDL R45, [R1+0x108] ;  /* 0x00010800012d7983 */ /* 0x000f680000100800 */
[----:B------:R-:W5:Y:S01]  /*12270*/  LDL R44, [R1+0x10c] ;  /* 0x00010c00012c7983 */ /* 0x000f620000100800 */
[----:B------:R-:W-:-:S03]  /*12280*/  SHF.R.S32.HI R18, RZ, 0x1f, R37 ;  /* 0x0000001fff127819 */ /* 0x000fc60000011425 */
[----:B------:R-:W5:Y:S04]  /*12290*/  LDL R43, [R1+0x110] ;  /* 0x00011000012b7983 */ /* 0x000f680000100800 */
[----:B------:R-:W5:Y:S04]  /*122a0*/  LDL R42, [R1+0x114] ;  /* 0x00011400012a7983 */ /* 0x000f680000100800 */
[----:B------:R-:W5:Y:S04]  /*122b0*/  LDL R41, [R1+0x128] ;  /* 0x0001280001297983 */ /* 0x000f680000100800 */
[----:B------:R-:W5:Y:S04]  /*122c0*/  LDL R40, [R1+0x124] ;  /* 0x0001240001287983 */ /* 0x000f680000100800 */
[----:B------:R-:W5:Y:S04]  /*122d0*/  LDL R39, [R1+0x120] ;  /* 0x0001200001277983 */ /* 0x000f680000100800 */
[----:B------:R-:W5:Y:S04]  /*122e0*/  LDL R37, [R1+0x11c] ;  /* 0x00011c0001257983 */ /* 0x000f680000100800 */
[----:B------:R-:W-:Y:S01]  /*122f0*/  STL [R1+0x37c4], R18 ;  /* 0x0037c41201007387 */ /* 0x000fe20000100800 */
[----:B--2---:R-:W-:-:S02]  /*12300*/  SHF.R.S32.HI R19, RZ, 0x1f, R23 ;  /* 0x0000001fff137819 */ /* 0x004fc40000011417 */
[----:B---3--:R-:W-:-:S03]  /*12310*/  SHF.R.S32.HI R20, RZ, 0x1f, R20 ;  /* 0x0000001fff147819 */ /* 0x008fc60000011414 */
[----:B------:R-:W-:Y:S01]  /*12320*/  STL [R1+0x37c8], R19 ;  /* 0x0037c81301007387 */ /* 0x000fe20000100800 */
[----:B----4-:R-:W-:-:S03]  /*12330*/  SHF.R.S32.HI R21, RZ, 0x1f, R21 ;  /* 0x0000001fff157819 */ /* 0x010fc60000011415 */
[----:B------:R-:W-:Y:S01]  /*12340*/  STL [R1+0x37cc], R20 ;  /* 0x0037cc1401007387 */ /* 0x000fe20000100800 */
[----:B------:R-:W-:-:S03]  /*12350*/  SHF.R.S32.HI R22, RZ, 0x1f, R22 ;  /* 0x0000001fff167819 */ /* 0x000fc60000011416 */
[----:B------:R-:W-:Y:S04]  /*12360*/  STL [R1+0x37d0], R21 ;  /* 0x0037d01501007387 */ /* 0x000fe80000100800 */
[----:B------:R-:W-:Y:S01]  /*12370*/  STL [R1+0x37d4], R22 ;  /* 0x0037d41601007387 */ /* 0x000fe20000100800 */
[----:B-----5:R-:W-:Y:S02]  /*12380*/  SHF.R.S32.HI R23, RZ, 0x1f, R24 ;  /* 0x0000001fff177819 */ /* 0x020fe40000011418 */
[----:B------:R-:W-:-:S03]  /*12390*/  SHF.R.S32.HI R24, RZ, 0x1f, R38 ;  /* 0x0000001fff187819 */ /* 0x000fc60000011426 */
[----:B------:R-:W-:Y:S04]  /*123a0*/  STL [R1+0x37d8], R23 ;  /* 0x0037d81701007387 */ /* 0x000fe80000100800 */
[----:B------:R-:W2:Y:S01]  /*123b0*/  LDL R38, [R1+0x118] ;  /* 0x0001180001267983 */ /* 0x000ea20000100800 */
[----:B------:R-:W-:-:S03]  /*123c0*/  SHF.R.S32.HI R25, RZ, 0x1f, R25 ;  /* 0x0000001fff197819 */ /* 0x000fc60000011419 */
[----:B------:R-:W-:Y:S01]  /*123d0*/  STL [R1+0x37dc], R24 ;  /* 0x0037dc1801007387 */ /* 0x000fe20000100800 */
[----:B------:R-:W-:-:S03]  /*123e0*/  SHF.R.S32.HI R26, RZ, 0x1f, R26 ;  /* 0x0000001fff1a7819 */ /* 0x000fc6000001141a */
[----:B------:R-:W-:Y:S01]  /*123f0*/  STL [R1+0x37e0], R25 ;  /* 0x0037e01901007387 */ /* 0x000fe20000100800 */
[----:B------:R-:W-:-:S03]  /*12400*/  SHF.R.S32.HI R27, RZ, 0x1f, R27 ;  /* 0x0000001fff1b7819 */ /* 0x000fc6000001141b */
[----:B------:R-:W-:Y:S04]  /*12410*/  STL [R1+0x37e4], R26 ;  /* 0x0037e41a01007387 */ /* 0x000fe80000100800 */
[----:B------:R-:W-:Y:S01]  /*12420*/  STL [R1+0x37e8], R27 ;  /* 0x0037e81b01007387 */ /* 0x000fe20000100800 */
[----:B------:R-:W-:-:S03]  /*12430*/  SHF.R.S32.HI R28, RZ, 0x1f, R61 ;  /* 0x0000001fff1c7819 */ /* 0x000fc6000001143d */
[----:B------:R-:W3:Y:S01]  /*12440*/  LDL R61, [R1+0x100] ;  /* 0x00010000013d7983 */ /* 0x000ee20000100800 */
[----:B------:R-:W-:-:S03]  /*12450*/  SHF.R.S32.HI R29, RZ, 0x1f, R45 ;  /* 0x0000001fff1d7819 */ /* 0x000fc6000001142d */
[----:B------:R-:W-:Y:S04]  /*12460*/  STL [R1+0x37ec], R28 ;  /* 0x0037ec1c01007387 */ /* 0x000fe80000100800 */
[----:B------:R4:W-:Y:S04]  /*12470*/  STL [R1+0x37f0], R29 ;  /* 0x0037f01d01007387 */ /* 0x0009e80000100800 */
[----:B0-----:R-:W1:Y:S04]  /*12480*/  LDL R0, [R1+0x6c] ;  /* 0x00006c0001007983 */ /* 0x001e680000100800 */
[----:B------:R-:W5:Y:S04]  /*12490*/  LDL R7, [R1+0x68] ;  /* 0x0000680001077983 */ /* 0x000f680000100800 */
[----:B------:R-:W4:Y:S04]  /*124a0*/  LDL R2, [R1+0x64] ;  /* 0x0000640001027983 */ /* 0x000f280000100800 */
[----:B------:R-:W4:Y:S04]  /*124b0*/  LDL R3, [R1+0x60] ;  /* 0x0000600001037983 */ /* 0x000f280000100800 */
[----:B------:R-:W4:Y:S04]  /*124c0*/  LDL R4, [R1+0x5c] ;  /* 0x00005c0001047983 */ /* 0x000f280000100800 */
[----:B------:R-:W4:Y:S04]  /*124d0*/  LDL R8, [R1+0x58] ;  /* 0x0000580001087983 */ /* 0x000f280000100800 */
[----:B------:R-:W4:Y:S04]  /*124e0*/  LDL R9, [R1+0x54] ;  /* 0x0000540001097983 */ /* 0x000f280000100800 */
[----:B------:R-:W4:Y:S01]  /*124f0*/  LDL R5, [R1+0x3c] ;  /* 0x00003c0001057983 */ /* 0x000f220000100800 */
[----:B------:R-:W-:-:S02]  /*12500*/  SHF.R.S32.HI R36, RZ, 0x1f, R37 ;  /* 0x0000001fff247819 */ /* 0x000fc40000011425 */
[----:B------:R-:W-:Y:S01]  /*12510*/  SHF.R.S32.HI R30, RZ, 0x1f, R44 ;  /* 0x0000001fff1e7819 */ /* 0x000fe2000001142c */
[----:B------:R-:W4:Y:S01]  /*12520*/  LDL R45, [R1+0xd0] ;  /* 0x0000d000012d7983 */ /* 0x000f220000100800 */
[----:B------:R-:W-:Y:S02]  /*12530*/  SHF.R.S32.HI R31, RZ, 0x1f, R43 ;  /* 0x0000001fff1f7819 */ /* 0x000fe4000001142b */
[----:B------:R-:W-:Y:S01]  /*12540*/  SHF.R.S32.HI R32, RZ, 0x1f, R42 ;  /* 0x0000001fff207819 */ /* 0x000fe2000001142a */
[----:B------:R-:W4:Y:S01]  /*12550*/  LDL R43, [R1+0xd8] ;  /* 0x0000d800012b7983 */ /* 0x000f220000100800 */
[----:B------:R-:W-:Y:S02]  /*12560*/  SHF.R.S32.HI R33, RZ, 0x1f, R41 ;  /* 0x0000001fff217819 */ /* 0x000fe40000011429 */
[----:B------:R-:W-:Y:S01]  /*12570*/  SHF.R.S32.HI R34, RZ, 0x1f, R40 ;  /* 0x0000001fff227819 */ /* 0x000fe20000011428 */
[----:B------:R-:W4:Y:S01]  /*12580*/  LDL R41, [R1+0xf0] ;  /* 0x0000f00001297983 */ /* 0x000f220000100800 */
[----:B------:R-:W-:-:S03]  /*12590*/  SHF.R.S32.HI R35, RZ, 0x1f, R39 ;  /* 0x0000001fff237819 */ /* 0x000fc60000011427 */
[----:B------:R-:W4:Y:S04]  /*125a0*/  LDL R39, [R1+0xfc] ;  /* 0x0000fc0001277983 */ /* 0x000f280000100800 */
        /* <DEDUP_REMOVED lines=17> */
[----:B------:R-:W4:Y:S01]  /*126c0*/  LDL R60, [R1+0x74] ;  /* 0x00007400013c7983 */ /* 0x000f220000100800 */
[----:B--2---:R-:W-:-:S02]  /*126d0*/  SHF.R.S32.HI R37, RZ, 0x1f, R38 ;  /* 0x0000001fff257819 */ /* 0x004fc40000011426 */
[----:B---3--:R-:W-:Y:S02]  /*126e0*/  SHF.R.S32.HI R38, RZ, 0x1f, R61 ;  /* 0x0000001fff267819 */ /* 0x008fe4000001143d */
[----:B------:R-:W2:Y:S01]  /*126f0*/  LDL R61, [R1+0x70] ;  /* 0x00007000013d7983 */ /* 0x000ea20000100800 */
[----:B-1----:R-:W-:Y:S02]  /*12700*/  SHF.R.S32.HI R10, RZ, 0x1f, R0 ;  /* 0x0000001fff0a7819 */ /* 0x002fe40000011400 */
[----:B-----5:R-:W-:-:S03]  /*12710*/  SHF.R.S32.HI R6, RZ, 0x1f, R7 ;  /* 0x0000001fff067819 */ /* 0x020fc60000011407 */
[----:B------:R-:W-:Y:S01]  /*12720*/  STL [R1], R10 ;  /* 0x0000000a01007387 */ /* 0x000fe20000100800 */
[----:B----4-:R-:W-:-:S03]  /*12730*/  SHF.R.S32.HI R0, RZ, 0x1f, R2 ;  /* 0x0000001fff007819 */ /* 0x010fc60000011402 */
[----:B------:R-:W-:Y:S01]  /*12740*/  STL [R1+0x4], R6 ;  /* 0x0000040601007387 */ /* 0x000fe20000100800 */
[----:B------:R-:W-:-:S03]  /*12750*/  SHF.R.S32.HI R3, RZ, 0x1f, R3 ;  /* 0x0000001fff037819 */ /* 0x000fc60000011403 */
[----:B------:R0:W-:Y:S01]  /*12760*/  STL [R1+0x8], R0 ;  /* 0x0000080001007387 */ /* 0x0001e20000100800 */
[----:B------:R-:W-:-:S03]  /*12770*/  SHF.R.S32.HI R2, RZ, 0x1f, R4 ;  /* 0x0000001fff027819 */ /* 0x000fc60000011404 */
[----:B------:R-:W-:Y:S04]  /*12780*/  STL [R1+0xc], R3 ;  /* 0x00000c0301007387 */ /* 0x000fe80000100800 */
[----:B------:R-:W3:Y:S01]  /*12790*/  LDL R29, [R1+0x38] ;  /* 0x00003800011d7983 */ /* 0x000ee20000100800 */
[----:B0-----:R-:W-:-:S03]  /*127a0*/  SHF.R.S32.HI R0, RZ, 0x1f, R8 ;  /* 0x0000001fff007819 */ /* 0x001fc60000011408 */
[----:B------:R-:W-:Y:S04]  /*127b0*/  STL [R1+0x10], R2 ;  /* 0x0000100201007387 */ /* 0x000fe80000100800 */
[----:B------:R-:W4:Y:S04]  /*127c0*/  LDL R28, [R1+0x34] ;  /* 0x00003400011c7983 */ /* 0x000f280000100800 */
[----:B------:R0:W-:Y:S04]  /*127d0*/  STL [R1+0x14], R0 ;  /* 0x0000140001007387 */ /* 0x0001e80000100800 */
[----:B------:R-:W5:Y:S04]  /*127e0*/  LDL R27, [R1+0x30] ;  /* 0x00003000011b7983 */ /* 0x000f680000100800 */
[----:B------:R-:W2:Y:S04]  /*127f0*/  LDL R26, [R1+0x2c] ;  /* 0x00002c00011a7983 */ /* 0x000ea80000100800 */
[----:B------:R-:W2:Y:S04]  /*12800*/  LDL R25, [R1+0x28] ;  /* 0x0000280001197983 */ /* 0x000ea80000100800 */
[----:B------:R-:W2:Y:S04]  /*12810*/  LDL R24, [R1+0x12c] ;  /* 0x00012c0001187983 */ /* 0x000ea80000100800 */
[----:B------:R-:W2:Y:S04]  /*12820*/  LDL R23, [R1+0x134] ;  /* 0x0001340001177983 */ /* 0x000ea80000100800 */
[----:B------:R-:W2:Y:S04]  /*12830*/  LDL R22, [R1+0x13c] ;  /* 0x00013c0001167983 */ /* 0x000ea80000100800 */
[----:B------:R-:W2:Y:S04]  /*12840*/  LDL R21, [R1+0x144] ;  /* 0x0001440001157983 */ /* 0x000ea80000100800 */
[----:B------:R-:W2:Y:S01]  /*12850*/  LDL R20, [R1+0x14c] ;  /* 0x00014c0001147983 */ /* 0x000ea20000100800 */
[----:B0-----:R-:W-:-:S03]  /*12860*/  SHF.R.S32.HI R0, RZ, 0x1f, R9 ;  /* 0x0000001fff007819 */ /* 0x001fc60000011409 */
[----:B------:R-:W2:Y:S04]  /*12870*/  LDL R19, [R1+0x150] ;  /* 0x0001500001137983 */ /* 0x000ea80000100800 */
[----:B------:R-:W2:Y:S04]  /*12880*/  LDL R8, [R1+0x158] ;  /* 0x0001580001087983 */ /* 0x000ea80000100800 */
[----:B------:R-:W2:Y:S04]  /*12890*/  LDL R18, [R1+0x160] ;  /* 0x0001600001127983 */ /* 0x000ea80000100800 */
[----:B------:R-:W2:Y:S04]  /*128a0*/  LDL R17, [R1+0x168] ;  /* 0x0001680001117983 */ /* 0x000ea80000100800 */
[----:B------:R0:W-:Y:S04]  /*128b0*/  STL [R1+0x18], R0 ;  /* 0x0000180001007387 */ /* 0x0001e80000100800 */
        /* <DEDUP_REMOVED lines=8> */
[----:B------:R0:W-:Y:S04]  /*12940*/  STL [R1+0x1c], R0 ;  /* 0x00001c0001007387 */ /* 0x0001e80000100800 */
[----:B------:R-:W2:Y:S04]  /*12950*/  LDL R6, [R1+0x1a0] ;  /* 0x0001a00001067983 */ /* 0x000ea80000100800 */
[----:B------:R-:W2:Y:S04]  /*12960*/  LDL R12, [R1+0x1a8] ;  /* 0x0001a800010c7983 */ /* 0x000ea80000100800 */
[----:B0-----:R-:W2:Y:S04]  /*12970*/  LDL R0, [R1+0x1b0] ;  /* 0x0001b00001007983 */ /* 0x001ea80000100800 */
[----:B------:R-:W2:Y:S04]  /*12980*/  LDL R7, [R1+0x1b8] ;  /* 0x0001b80001077983 */ /* 0x000ea80000100800 */
[----:B------:R-:W2:Y:S04]  /*12990*/  LDL R2, [R1+0x1c0] ;  /* 0x0001c00001027983 */ /* 0x000ea80000100800 */
[----:B------:R-:W2:Y:S04]  /*129a0*/  LDL R3, [R1+0x1c4] ;  /* 0x0001c40001037983 */ /* 0x000ea80000100800 */
[----:B------:R-:W2:Y:S04]  /*129b0*/  LDL R4, [R1+0x1cc] ;  /* 0x0001cc0001047983 */ /* 0x000ea80000100800 */
[----:B------:R-:W2:Y:S01]  /*129c0*/  LDL R5, [R1+0x1d4] ;  /* 0x0001d40001057983 */ /* 0x000ea20000100800 */
[----:B---3--:R-:W-:-:S05]  /*129d0*/  SHF.R.S32.HI R29, RZ, 0x1f, R29 ;  /* 0x0000001fff1d7819 */ /* 0x008fca000001141d */
[----:B------:R4:W-:Y:S02]  /*129e0*/  STL [R1+0x20], R29 ;  /* 0x0000201d01007387 */ /* 0x0009e40000100800 */
[----:B----4-:R-:W-:Y:S02]  /*129f0*/  SHF.R.S32.HI R29, RZ, 0x1f, R28 ;  /* 0x0000001fff1d7819 */ /* 0x010fe4000001141c */
[----:B-----5:R-:W-:Y:S02]  /*12a00*/  SHF.R.S32.HI R28, RZ, 0x1f, R27 ;  /* 0x0000001fff1c7819 */ /* 0x020fe4000001141b */
[----:B--2---:R-:W-:Y:S01]  /*12a10*/  SHF.R.S32.HI R27, RZ, 0x1f, R26 ;  /* 0x0000001fff1b7819 */ /* 0x004fe2000001141a */
[----:B------:R-:W-:Y:S01]  /*12a20*/  STL [R1+0x24], R29 ;  /* 0x0000241d01007387 */ /* 0x000fe20000100800 */
[----:B------:R-:W-:-:S03]  /*12a30*/  SHF.R.S32.HI R26, RZ, 0x1f, R25 ;  /* 0x0000001fff1a7819 */ /* 0x000fc60000011419 */
        /* <DEDUP_REMOVED lines=14> */
[----:B------:R-:W-:Y:S04]  /*12b20*/  STL [R1+0x16c], R21 ;  /* 0x00016c1501007387 */ /* 0x000fe80000100800 */
[----:B------:R-:W2:Y:S04]  /*12b30*/  LDL R8, [R1+0x1dc] ;  /* 0x0001dc0001087983 */ /* 0x000ea80000100800 */
[----:B------:R0:W-:Y:S04]  /*12b40*/  STL [R1+0x178], R19 ;  /* 0x0001781301007387 */ /* 0x0001e80000100800 */
[----:B------:R-:W-:Y:S01]  /*12b50*/  STL [R1+0x180], R20 ;  /* 0x0001801401007387 */ /* 0x000fe20000100800 */
[----:B0-----:R-:W-:-:S02]  /*12b60*/  SHF.R.S32.HI R19, RZ, 0x1f, R18 ;  /* 0x0000001fff137819 */ /* 0x001fc40000011412 */
[----:B------:R-:W-:Y:S02]  /*12b70*/  SHF.R.S32.HI R18, RZ, 0x1f, R17 ;  /* 0x0000001fff127819 */ /* 0x000fe40000011411 */
[----:B------:R-:W-:Y:S02]  /*12b80*/  SHF.R.S32.HI R17, RZ, 0x1f, R16 ;  /* 0x0000001fff117819 */ /* 0x000fe40000011410 */
[----:B------:R-:W-:Y:S01]  /*12b90*/  SHF.R.S32.HI R16, RZ, 0x1f, R15 ;  /* 0x0000001fff107819 */ /* 0x000fe2000001140f */
[----:B------:R-:W-:Y:S01]  /*12ba0*/  STL [R1+0x188], R19 ;  /* 0x0001881301007387 */ /* 0x000fe20000100800 */
[----:B------:R-:W-:-:S03]  /*12bb0*/  SHF.R.S32.HI R15, RZ, 0x1f, R14 ;  /* 0x0000001fff0f7819 */ /* 0x000fc6000001140e */
[----:B------:R-:W-:Y:S01]  /*12bc0*/  STL [R1+0x190], R18 ;  /* 0x0001901201007387 */ /* 0x000fe20000100800 */
[----:B------:R-:W-:-:S03]  /*12bd0*/  SHF.R.S32.HI R14, RZ, 0x1f, R9 ;  /* 0x0000001fff0e7819 */ /* 0x000fc60000011409 */
[----:B------:R-:W-:Y:S04]  /*12be0*/  STL [R1+0x19c], R17 ;  /* 0x00019c1101007387 */ /* 0x000fe80000100800 */
[----:B------:R-:W-:Y:S04]  /*12bf0*/  STL [R1+0x1a4], R16 ;  /* 0x0001a41001007387 */ /* 0x000fe80000100800 */
[----:B------:R-:W-:Y:S04]  /*12c00*/  STL [R1+0x1ac], R15 ;  /* 0x0001ac0f01007387 */ /* 0x000fe80000100800 */
[----:B------:R-:W3:Y:S01]  /*12c10*/  LDL R9, [R1+0x1e4] ;  /* 0x0001e40001097983 */ /* 0x000ee20000100800 */
[----:B------:R-:W-:-:S02]  /*12c20*/  SHF.R.S32.HI R13, RZ, 0x1f, R13 ;  /* 0x0000001fff0d7819 */ /* 0x000fc4000001140d */
[----:B------:R-:W-:-:S03]  /*12c30*/  SHF.R.S32.HI R6, RZ, 0x1f, R6 ;  /* 0x0000001fff067819 */ /* 0x000fc60000011406 */
[----:B------:R0:W-:Y:S04]  /*12c40*/  STL [R1+0x1b4], R13 ;  /* 0x0001b40d01007387 */ /* 0x0001e80000100800 */
[----:B------:R-:W-:Y:S01]  /*12c50*/  STL [R1+0x1bc], R14 ;  /* 0x0001bc0e01007387 */ /* 0x000fe20000100800 */
[----:B0-----:R-:W-:Y:S02]  /*12c60*/  SHF.R.S32.HI R13, RZ, 0x1f, R10 ;  /* 0x0000001fff0d7819 */ /* 0x001fe4000001140a */
[----:B------:R-:W-:Y:S02]  /*12c70*/  SHF.R.S32.HI R10, RZ, 0x1f, R11 ;  /* 0x0000001fff0a7819 */ /* 0x000fe4000001140b */
[----:B------:R-:W-:Y:S01]  /*12c80*/  SHF.R.S32.HI R11, RZ, 0x1f, R12 ;  /* 0x0000001fff0b7819 */ /* 0x000fe2000001140c */
[----:B------:R-:W-:Y:S04]  /*12c90*/  STL [R1+0x1c8], R13 ;  /* 0x0001c80d01007387 */ /* 0x000fe80000100800 */
[----:B------:R0:W-:Y:S04]  /*12ca0*/  STL [R1+0x1d0], R10 ;  /* 0x0001d00a01007387 */ /* 0x0001e80000100800 */
[----:B------:R1:W-:Y:S01]  /*12cb0*/  STL [R1+0x1d8], R6 ;  /* 0x0001d80601007387 */ /* 0x0003e20000100800 */
[----:B------:R-:W-:-:S02]  /*12cc0*/  SHF.R.S32.HI R3, RZ, 0x1f, R3 ;  /* 0x0000001fff037819 */ /* 0x000fc40000011403 */
[----:B0-----:R-:W-:Y:S02]  /*12cd0*/  SHF.R.S32.HI R10, RZ, 0x1f, R0 ;  /* 0x0000001fff0a7819 */ /* 0x001fe40000011400 */
[----:B------:R-:W-:Y:S02]  /*12ce0*/  SHF.R.S32.HI R0, RZ, 0x1f, R2 ;  /* 0x0000001fff007819 */ /* 0x000fe40000011402 */
[----:B-1----:R-:W-:Y:S01]  /*12cf0*/  SHF.R.S32.HI R6, RZ, 0x1f, R7 ;  /* 0x0000001fff067819 */ /* 0x002fe20000011407 */
[----:B------:R-:W-:Y:S01]  /*12d00*/  STL [R1+0x1e0], R11 ;  /* 0x0001e00b01007387 */ /* 0x000fe20000100800 */
[----:B------:R-:W-:-:S03]  /*12d10*/  SHF.R.S32.HI R2, RZ, 0x1f, R4 ;  /* 0x0000001fff027819 */ /* 0x000fc60000011404 */
[----:B------:R-:W-:Y:S04]  /*12d20*/  STL [R1+0x1ec], R10 ;  /* 0x0001ec0a01007387 */ /* 0x000fe80000100800 */
[----:B------:R-:W-:Y:S04]  /*12d30*/  STL [R1+0x1f4], R6 ;  /* 0x0001f40601007387 */ /* 0x000fe80000100800 */
[----:B------:R0:W-:Y:S04]  /*12d40*/  STL [R1+0x1fc], R0 ;  /* 0x0001fc0001007387 */ /* 0x0001e80000100800 */
[----:B------:R-:W-:Y:S04]  /*12d50*/  STL [R1+0x204], R3 ;  /* 0x0002040301007387 */ /* 0x000fe80000100800 */
[----:B------:R-:W4:Y:S01]  /*12d60*/  LDL R29, [R1+0x1e8] ;  /* 0x0001e800011d7983 */ /* 0x000f220000100800 */
[----:B0-----:R-:W-:-:S03]  /*12d70*/  SHF.R.S32.HI R0, RZ, 0x1f, R5 ;  /* 0x0000001fff007819 */ /* 0x001fc60000011405 */
[----:B------:R-:W-:Y:S04]  /*12d80*/  STL [R1+0x210], R2 ;  /* 0x0002100201007387 */ /* 0x000fe80000100800 */
[----:B------:R-:W5:Y:S04]  /*12d90*/  LDL R28, [R1+0x1f0] ;  /* 0x0001f000011c7983 */ /* 0x000f680000100800 */
[----:B------:R2:W-:Y:S04]  /*12da0*/  STL [R1+0x218], R0 ;  /* 0x0002180001007387 */ /* 0x0005e80000100800 */
[----:B------:R-:W5:Y:S04]  /*12db0*/  LDL R27, [R1+0x1f8] ;  /* 0x0001f800011b7983 */ /* 0x000f680000100800 */
        /* <DEDUP_REMOVED lines=10> */
[----:B------:R-:W5:Y:S01]  /*12e60*/  LDL R17, [R1+0x248] ;  /* 0x0002480001117983 */ /* 0x000f620000100800 */
[----:B--2---:R-:W-:-:S05]  /*12e70*/  SHF.R.S32.HI R0, RZ, 0x1f, R8 ;  /* 0x0000001fff007819 */ /* 0x004fca0000011408 */
[----:B------:R3:W-:Y:S04]  /*12e80*/  STL [R1+0x220], R0 ;  /* 0x0002200001007387 */ /* 0x0007e80000100800 */
[----:B------:R-:W2:Y:S04]  /*12e90*/  LDL R14, [R1+0x250] ;  /* 0x00025000010e7983 */ /* 0x000ea80000100800 */
[----:B------:R-:W2:Y:S04]  /*12ea0*/  LDL R11, [R1+0x254] ;  /* 0x00025400010b7983 */ /* 0x000ea80000100800 */
[----:B------:R-:W2:Y:S04]  /*12eb0*/  LDL R12, [R1+0x25c] ;  /* 0x00025c00010c7983 */ /* 0x000ea80000100800 */
[----:B------:R-:W2:Y:S04]  /*12ec0*/  LDL R6, [R1+0x264] ;  /* 0x0002640001067983 */ /* 0x000ea80000100800 */
[----:B------:R-:W2:Y:S04]  /*12ed0*/  LDL R13, [R1+0x26c] ;  /* 0x00026c00010d7983 */ /* 0x000ea80000100800 */
[----:B------:R-:W2:Y:S04]  /*12ee0*/  LDL R7, [R1+0x274] ;  /* 0x0002740001077983 */ /* 0x000ea80000100800 */
[----:B------:R-:W2:Y:S01]  /*12ef0*/  LDL R2, [R1+0x278] ;  /* 0x0002780001027983 */ /* 0x000ea20000100800 */
[----:B---3--:R-:W-:-:S05]  /*12f00*/  SHF.R.S32.HI R0, RZ, 0x1f, R9 ;  /* 0x0000001fff007819 */ /* 0x008fca0000011409 */
[----:B------:R0:W-:Y:S04]  /*12f10*/  STL [R1+0x228], R0 ;  /* 0x0002280001007387 */ /* 0x0001e80000100800 */
[----:B------:R-:W3:Y:S04]  /*12f20*/  LDL R3, [R1+0x280] ;  /* 0x0002800001037983 */ /* 0x000ee80000100800 */
[----:B------:R-:W3:Y:S04]  /*12f30*/  LDL R4, [R1+0x288] ;  /* 0x0002880001047983 */ /* 0x000ee80000100800 */
[----:B------:R-:W3:Y:S04]  /*12f40*/  LDL R5, [R1+0x290] ;  /* 0x0002900001057983 */ /* 0x000ee80000100800 */
[----:B------:R-:W3:Y:S04]  /*12f50*/  LDL R8, [R1+0x298] ;  /* 0x0002980001087983 */ /* 0x000ee80000100800 */
[----:B------:R-:W3:Y:S04]  /*12f60*/  LDL R9, [R1+0x2a0] ;  /* 0x0002a00001097983 */ /* 0x000ee80000100800 */
[----:B------:R-:W3:Y:S04]  /*12f70*/  LDL R16, [R1+0x2a4] ;  /* 0x0002a40001107983 */ /* 0x000ee80000100800 */
[----:B------:R-:W3:Y:S04]  /*12f80*/  LDL R15, [R1+0x2ac] ;  /* 0x0002ac00010f7983 */ /* 0x000ee80000100800 */
[----:B0-----:R-:W3:Y:S01]  /*12f90*/  LDL R0, [R1+0x2b4] ;  /* 0x0002b40001007983 */ /* 0x001ee20000100800 */
[----:B----4-:R-:W-:-:S05]  /*12fa0*/  SHF.R.S32.HI R29, RZ, 0x1f, R29 ;  /* 0x0000001fff1d7819 */ /* 0x010fca000001141d */
[----:B------:R0:W-:Y:S01]  /*12fb0*/  STL [R1+0x234], R29 ;  /* 0x0002341d01007387 */ /* 0x0001e20000100800 */
[----:B-----5:R-:W-:-:S03]  /*12fc0*/  SHF.R.S32.HI R28, RZ, 0x1f, R28 ;  /* 0x0000001fff1c7819 */ /* 0x020fc6000001141c */
[----:B0-----:R-:W4:Y:S01]  /*12fd0*/  LDL.LU R29, [R1+0x37f0] ;  /* 0x0037f000011d7983 */ /* 0x001f220000300800 */
[----:B------:R-:W-:-:S03]  /*12fe0*/  SHF.R.S32.HI R27, RZ, 0x1f, R27 ;  /* 0x0000001fff1b7819 */ /* 0x000fc6000001141b */
[----:B------:R0:W-:Y:S01]  /*12ff0*/  STL [R1+0x23c], R28 ;  /* 0x00023c1c01007387 */ /* 0x0001e20000100800 */
[----:B------:R-:W-:Y:S02]  /*13000*/  SHF.R.S32.HI R26, RZ, 0x1f, R26 ;  /* 0x0000001fff1a7819 */ /* 0x000fe4000001141a */
[----:B------:R-:W-:Y:S01]  /*13010*/  SHF.R.S32.HI R25, RZ, 0x1f, R25 ;  /* 0x0000001fff197819 */ /* 0x000fe20000011419 */
[----:B0-----:R-:W5:Y:S01]  /*13020*/  LDL.LU R28, [R1+0x37ec] ;  /* 0x0037ec00011c7983 */ /* 0x001f620000300800 */
[----:B------:R-:W-:-:S03]  /*13030*/  SHF.R.S32.HI R24, RZ, 0x1f, R24 ;  /* 0x0000001fff187819 */ /* 0x000fc60000011418 */
[----:B------:R0:W-:Y:S01]  /*13040*/  STL [R1+0x244], R27 ;  /* 0x0002441b01007387 */ /* 0x0001e20000100800 */
[----:B------:R-:W-:Y:S02]  /*13050*/  SHF.R.S32.HI R23, RZ, 0x1f, R23 ;  /* 0x0000001fff177819 */ /* 0x000fe40000011417 */
[----:B------:R-:W-:Y:S01]  /*13060*/  SHF.R.S32.HI R22, RZ, 0x1f, R22 ;  /* 0x0000001fff167819 */ /* 0x000fe20000011416 */
[----:B0-----:R-:W4:Y:S04]  /*13070*/  LDL.LU R27, [R1+0x37e8] ;  /* 0x0037e800011b7983 */ /* 0x001f280000300800 */
[----:B------:R0:W-:Y:S01]  /*13080*/  STL [R1+0x24c], R26 ;  /* 0x00024c1a01007387 */ /* 0x0001e20000100800 */
[----:B------:R-:W-:Y:S02]  /*13090*/  SHF.R.S32.HI R21, RZ, 0x1f, R21 ;  /* 0x0000001fff157819 */ /* 0x000fe40000011415 */
[----:B------:R-:W-:Y:S01]  /*130a0*/  SHF.R.S32.HI R20, RZ, 0x1f, R20 ;  /* 0x0000001fff147819 */ /* 0x000fe20000011414 */
[----:B0-----:R-:W5:Y:S04]  /*130b0*/  LDL.LU R26, [R1+0x37e4] ;  /* 0x0037e400011a7983 */ /* 0x001f680000300800 */
[----:B------:R0:W-:Y:S01]  /*130c0*/  STL [R1+0x258], R25 ;  /* 0x0002581901007387 */ /* 0x0001e20000100800 */
[----:B------:R-:W-:-:S03]  /*130d0*/  SHF.R.S32.HI R19, RZ, 0x1f, R19 ;  /* 0x0000001fff137819 */ /* 0x000fc60000011413 */
[----:B0-----:R-:W4:Y:S04]  /*130e0*/  LDL.LU R25, [R1+0x37e0] ;  /* 0x0037e00001197983 */ /* 0x001f280000300800 */
[----:B------:R0:W-:Y:S01]  /*130f0*/  STL [R1+0x260], R24 ;  /* 0x0002601801007387 */ /* 0x0001e20000100800 */
[----:B------:R-:W-:-:S03]  /*13100*/  SHF.R.S32.HI R10, RZ, 0x1f, R10 ;  /* 0x0000001fff0a7819 */ /* 0x000fc6000001140a */
[----:B0-----:R-:W5:Y:S04]  /*13110*/  LDL.LU R24, [R1+0x37dc] ;  /* 0x0037dc0001187983 */ /* 0x001f680000300800 */
[----:B------:R0:W-:Y:S01]  /*13120*/  STL [R1+0x268], R23 ;  /* 0x0002681701007387 */ /* 0x0001e20000100800 */
[----:B------:R-:W-:-:S03]  /*13130*/  SHF.R.S32.HI R18, RZ, 0x1f, R18 ;  /* 0x0000001fff127819 */ /* 0x000fc60000011412 */
[----:B0-----:R-:W4:Y:S04]  /*13140*/  LDL.LU R23, [R1+0x37d8] ;  /* 0x0037d80001177983 */ /* 0x001f280000300800 */
[----:B------:R0:W-:Y:S01]  /*13150*/  STL [R1+0x270], R22 ;  /* 0x0002701601007387 */ /* 0x0001e20000100800 */
[----:B------:R-:W-:-:S03]  /*13160*/  SHF.R.S32.HI R17, RZ, 0x1f, R17 ;  /* 0x0000001fff117819 */ /* 0x000fc60000011411 */
[----:B0-----:R-:W5:Y:S04]  /*13170*/  LDL.LU R22, [R1+0x37d4] ;  /* 0x0037d40001167983 */ /* 0x001f680000300800 */
[----:B------:R0:W-:Y:S04]  /*13180*/  STL [R1+0x27c], R21 ;  /* 0x00027c1501007387 */ /* 0x0001e80000100800 */
[----:B0-----:R-:W4:Y:S04]  /*13190*/  LDL.LU R21, [R1+0x37d0] ;  /* 0x0037d00001157983 */ /* 0x001f280000300800 */
[----:B------:R0:W-:Y:S04]  /*131a0*/  STL [R1+0x284], R20 ;  /* 0x0002841401007387 */ /* 0x0001e80000100800 */
        /* <DEDUP_REMOVED lines=8> */
[----:B0-----:R-:W4:Y:S01]  /*13230*/  LDL.LU R17, [R1+0x37c0] ;  /* 0x0037c00001117983 */ /* 0x001f220000300800 */
[----:B--2---:R-:W-:-:S02]  /*13240*/  SHF.R.S32.HI R14, RZ, 0x1f, R14 ;  /* 0x0000001fff0e7819 */ /* 0x004fc4000001140e */
[----:B------:R-:W-:-:S03]  /*13250*/  SHF.R.S32.HI R11, RZ, 0x1f, R11 ;  /* 0x0000001fff0b7819 */ /* 0x000fc6000001140b */
[----:B------:R0:W-:Y:S01]  /*13260*/  STL [R1+0x2b0], R14 ;  /* 0x0002b00e01007387 */ /* 0x0001e20000100800 */
[----:B------:R-:W-:Y:S02]  /*13270*/  SHF.R.S32.HI R12, RZ, 0x1f, R12 ;  /* 0x0000001fff0c7819 */ /* 0x000fe4000001140c */
[----:B------:R-:W-:Y:S01]  /*13280*/  SHF.R.S32.HI R6, RZ, 0x1f, R6 ;  /* 0x0000001fff067819 */ /* 0x000fe20000011406 */
[----:B0-----:R-:W2:Y:S01]  /*13290*/  LDL.LU R14, [R1+0x37bc] ;  /* 0x0037bc00010e7983 */ /* 0x001ea20000300800 */
[----:B------:R-:W-:-:S03]  /*132a0*/  SHF.R.S32.HI R13, RZ, 0x1f, R13 ;  /* 0x0000001fff0d7819 */ /* 0x000fc6000001140d */
[----:B------:R0:W-:Y:S01]  /*132b0*/  STL [R1+0x2b8], R11 ;  /* 0x0002b80b01007387 */ /* 0x0001e20000100800 */
[----:B------:R-:W-:Y:S02]  /*132c0*/  SHF.R.S32.HI R7, RZ, 0x1f, R7 ;  /* 0x0000001fff077819 */ /* 0x000fe40000011407 */
[----:B------:R-:W-:Y:S01]  /*132d0*/  SHF.R.S32.HI R2, RZ, 0x1f, R2 ;  /* 0x0000001fff027819 */ /* 0x000fe20000011402 */
[----:B0-----:R-:W4:Y:S04]  /*132e0*/  LDL.LU R11, [R1+0x37b8] ;  /* 0x0037b800010b7983 */ /* 0x001f280000300800 */
[----:B------:R0:W-:Y:S04]  /*132f0*/  STL [R1+0x2c0], R12 ;  /* 0x0002c00c01007387 */ /* 0x0001e80000100800 */
[----:B0-----:R-:W2:Y:S01]  /*13300*/  LDL.LU R12, [R1+0x37b4] ;  /* 0x0037b400010c7983 */ /* 0x001ea20000300800 */
[----:B---3--:R-:W-:-:S03]  /*13310*/  SHF.R.S32.HI R3, RZ, 0x1f, R3 ;  /* 0x0000001fff037819 */ /* 0x008fc60000011403 */
[----:B------:R0:W-:Y:S01]  /*13320*/  STL [R1+0x2cc], R6 ;  /* 0x0002cc0601007387 */ /* 0x0001e20000100800 */
[----:B------:R-:W-:Y:S02]  /*13330*/  SHF.R.S32.HI R4, RZ, 0x1f, R4 ;  /* 0x0000001fff047819 */ /* 0x000fe40000011404 */
[----:B------:R-:W-:Y:S01]  /*13340*/  SHF.R.S32.HI R5, RZ, 0x1f, R5 ;  /* 0x0000001fff057819 */ /* 0x000fe20000011405 */
[----:B0-----:R-:W3:Y:S04]  /*13350*/  LDL.LU R6, [R1+0x37b0] ;  /* 0x0037b00001067983 */ /* 0x001ee80000300800 */
[----:B------:R0:W-:Y:S01]  /*13360*/  STL [R1+0x2d4], R13 ;  /* 0x0002d40d01007387 */ /* 0x0001e20000100800 */
[----:B------:R-:W-:-:S03]  /*13370*/  SHF.R.S32.HI R8, RZ, 0x1f, R8 ;  /* 0x0000001fff087819 */ /* 0x000fc60000011408 */
[----:B0-----:R-:W4:Y:S04]  /*13380*/  LDL.LU R13, [R1+0x48] ;  /* 0x00004800010d7983 */ /* 0x001f280000300800 */
[----:B------:R0:W-:Y:S01]  /*13390*/  STL [R1+0x2dc], R7 ;  /* 0x0002dc0701007387 */ /* 0x0001e20000100800 */
[----:B------:R-:W-:-:S03]  /*133a0*/  SHF.R.S32.HI R9, RZ, 0x1f, R9 ;  /* 0x0000001fff097819 */ /* 0x000fc60000011409 */
        /* <DEDUP_REMOVED lines=13> */
[----:B------:R-:W-:-:S05]  /*13480*/  SHF.R.S32.HI R16, RZ, 0x1f, R16 ;  /* 0x0000001fff107819 */ /* 0x000fca0000011410 */
[----:B------:R0:W-:Y:S02]  /*13490*/  STL [R1+0x304], R16 ;  /* 0x0003041001007387 */ /* 0x0001e40000100800 */
[----:B0-----:R-:W-:Y:S02]  /*134a0*/  SHF.R.S32.HI R16, RZ, 0x1f, R15 ;  /* 0x0000001fff107819 */ /* 0x001fe4000001140f */
[----:B------:R-:W-:-:S03]  /*134b0*/  SHF.R.S32.HI R15, RZ, 0x1f, R0 ;  /* 0x0000001fff0f7819 */ /* 0x000fc60000011400 */
[----:B------:R2:W-:Y:S02]  /*134c0*/  STL [R1+0x308], R16 ;  /* 0x0003081001007387 */ /* 0x0005e40000100800 */
[----:B--2---:R-:W-:Y:S02]  /*134d0*/  SHF.R.S32.HI R16, RZ, 0x1f, R2 ;  /* 0x0000001fff107819 */ /* 0x004fe40000011402 */
[----:B----4-:R-:W-:Y:S02]  /*134e0*/  SHF.R.S32.HI R0, RZ, 0x1f, R9 ;  /* 0x0000001fff007819 */ /* 0x010fe40000011409 */
[----:B------:R-:W2:Y:S04]  /*134f0*/  LDL.LU R9, [R1+0x3790] ;  /* 0x0037900001097983 */ /* 0x000ea80000300800 */
[----:B------:R3:W-:Y:S02]  /*13500*/  STL [R1+0x30c], R15 ;  /* 0x00030c0f01007387 */ /* 0x0007e40000100800 */
[----:B---3--:R-:W-:-:S02]  /*13510*/  SHF.R.S32.HI R15, RZ, 0x1f, R8 ;  /* 0x0000001fff0f7819 */ /* 0x008fc40000011408 */
[----:B------:R-:W3:Y:S04]  /*13520*/  LDL.LU R8, [R1+0x378c] ;  /* 0x00378c0001087983 */ /* 0x000ee80000300800 */
[----:B------:R5:W-:Y:S02]  /*13530*/  STL [R1+0x310], R0 ;  /* 0x0003100001007387 */ /* 0x000be40000100800 */
[----:B-----5:R-:W-:Y:S02]  /*13540*/  SHF.R.S32.HI R0, RZ, 0x1f, R5 ;  /* 0x0000001fff007819 */ /* 0x020fe40000011405 */
[----:B------:R-:W4:Y:S04]  /*13550*/  LDL.LU R5, [R1+0x3788] ;  /* 0x0037880001057983 */ /* 0x000f280000300800 */
[----:B------:R0:W-:Y:S02]  /*13560*/  STL [R1+0x314], R15 ;  /* 0x0003140f01007387 */ /* 0x0001e40000100800 */
[----:B0-----:R-:W-:-:S02]  /*13570*/  SHF.R.S32.HI R15, RZ, 0x1f, R4 ;  /* 0x0000001fff0f7819 */ /* 0x001fc40000011404 */
[----:B------:R-:W5:Y:S04]  /*13580*/  LDL.LU R4, [R1+0x3784] ;  /* 0x0037840001047983 */ /* 0x000f680000300800 */
[----:B------:R0:W-:Y:S02]  /*13590*/  STL [R1+0x318], R0 ;  /* 0x0003180001007387 */ /* 0x0001e40000100800 */
[----:B0-----:R-:W-:Y:S02]  /*135a0*/  SHF.R.S32.HI R0, RZ, 0x1f, R3 ;  /* 0x0000001fff007819 */ /* 0x001fe40000011403 */
[----:B------:R-:W2:Y:S04]  /*135b0*/  LDL.LU R3, [R1+0x3780] ;  /* 0x0037800001037983 */ /* 0x000ea80000300800 */
[----:B------:R0:W-:Y:S04]  /*135c0*/  STL [R1+0x31c], R15 ;  /* 0x00031c0f01007387 */ /* 0x0001e80000100800 */
[----:B------:R-:W3:Y:S04]  /*135d0*/  LDL.LU R2, [R1+0x377c] ;  /* 0x00377c0001027983 */ /* 0x000ee80000300800 */
[----:B------:R1:W-:Y:S04]  /*135e0*/  STL [R1+0x320], R0 ;  /* 0x0003200001007387 */ /* 0x0003e80000100800 */
[----:B0-----:R-:W3:Y:S04]  /*135f0*/  LDL.LU R15, [R1+0x50] ;  /* 0x00005000010f7983 */ /* 0x001ee80000300800 */
[----:B------:R4:W-:Y:S01]  /*13600*/  STL [R1+0x324], R16 ;  /* 0x0003241001007387 */ /* 0x0009e20000100800 */
[----:B-1----:R-:W-:-:S03]  /*13610*/  SHF.R.S32.HI R0, RZ, 0x1f, R7 ;  /* 0x0000001fff007819 */ /* 0x002fc60000011407 */
[----:B------:R-:W3:Y:S01]  /*13620*/  LDL.LU R7, [R1+0x3778] ;  /* 0x0037780001077983 */ /* 0x000ee20000300800 */
[----:B----4-:R-:W-:-:S05]  /*13630*/  IADD3 R16, P0, R6, R5, RZ ;  /* 0x0000000506107210 */ /* 0x010fca0007f1e0ff */
[----:B------:R5:W-:Y:S02]  /*13640*/  STL [R1+0x2b1c], R16 ;  /* 0x002b1c1001007387 */ /* 0x000be40000100800 */
[----:B-----5:R-:W-:-:S05]  /*13650*/  IADD3 R16, P6, R6, R4, RZ ;  /* 0x0000000406107210 */ /* 0x020fca0007fde0ff */
[----:B------:R2:W-:Y:S02]  /*13660*/  STL [R1+0x2b24], R16 ;  /* 0x002b241001007387 */ /* 0x0005e40000100800 */
[----:B--2---:R-:W-:-:S05]  /*13670*/  IADD3 R16, P5, R6, R3, RZ ;  /* 0x0000000306107210 */ /* 0x004fca0007fbe0ff */
[----:B------:R3:W-:Y:S02]  /*13680*/  STL [R1+0x2b2c], R16 ;  /* 0x002b2c1001007387 */ /* 0x0007e40000100800 */
[----:B---3--:R-:W-:Y:S02]  /*13690*/  IADD3 R16, P4, R6, R2, RZ ;  /* 0x0000000206107210 */ /* 0x008fe40007f9e0ff */
[----:B------:R-:W-:-:S03]  /*136a0*/  IADD3 R6, P3, R10, R5, RZ ;  /* 0x000000050a067210 */ /* 0x000fc60007f7e0ff */
[----:B------:R0:W-:Y:S04]  /*136b0*/  STL [R1+0x2b34], R16 ;  /* 0x002b341001007387 */ /* 0x0001e80000100800 */
[----:B------:R1:W-:Y:S01]  /*136c0*/  STL [R1+0x1b70], R6 ;  /* 0x001b700601007387 */ /* 0x0003e20000100800 */
[----:B0-----:R-:W-:Y:S01]  /*136d0*/  IADD3 R16, P2, R10, R4, RZ ;  /* 0x000000040a107210 */ /* 0x001fe20007f5e0ff */
[----:B-1----:R-:W-:-:S04]  /*136e0*/  IMAD.X R6, R12, 0x1, R9, P0 ;  /* 0x000000010c067824 */ /* 0x002fc800000e0609 */
[----:B------:R0:W-:Y:S04]  /*136f0*/  STL [R1+0x1b78], R16 ;  /* 0x001b781001007387 */ /* 0x0001e80000100800 */
[----:B0-----:R-:W2:Y:S04]  /*13700*/  LDL.LU R16, [R1+0x88] ;  /* 0x0000880001107983 */ /* 0x001ea80000300800 */
[----:B------:R0:W-:Y:S02]  /*13710*/  STL [R1+0x2b18], R6 ;  /* 0x002b180601007387 */ /* 0x0001e40000100800 */
[----:B0-----:R-:W-:-:S05]  /*13720*/  IADD3 R6, P1, R10, R3, RZ ;  /* 0x000000030a067210 */ /* 0x001fca0007f3e0ff */
[----:B------:R0:W-:Y:S02]  /*13730*/  STL [R1+0x1b80], R6 ;  /* 0x001b800601007387 */ /* 0x0001e40000100800 */
[----:B0-----:R-:W-:-:S05]  /*13740*/  IMAD.X R6, R12, 0x1, R8, P6 ;  /* 0x000000010c067824 */ /* 0x001fca00030e0608 */
[----:B------:R0:W-:Y:S04]  /*13750*/  STL [R1+0x2b20], R6 ;  /* 0x002b200601007387 */ /* 0x0001e80000100800 */
[----:B0-----:R-:W3:Y:S01]  /*13760*/  LDL.LU R6, [R1+0x3774] ;  /* 0x0037740001067983 */ /* 0x001ee20000300800 */
[----:B------:R-:W-:-:S05]  /*13770*/  IADD3 R10, P0, R10, R2, RZ ;  /* 0x000000020a0a7210 */ /* 0x000fca0007f1e0ff */
[----:B------:R0:W-:Y:S02]  /*13780*/  STL [R1+0x1b88], R10 ;  /* 0x001b880a01007387 */ /* 0x0001e40000100800 */
[----:B0-----:R-:W-:-:S05]  /*13790*/  IMAD.X R10, R12, 0x1, R7, P5 ;  /* 0x000000010c0a7824 */ /* 0x001fca00028e0607 */
[----:B------:R0:W-:Y:S02]  /*137a0*/  STL [R1+0x2b28], R10 ;  /* 0x002b280a01007387 */ /* 0x0001e40000100800 */
[----:B0-----:R-:W-:-:S05]  /*137b0*/  IADD3 R10, P5, R13, R5, RZ ;  /* 0x000000050d0a7210 */ /* 0x001fca0007fbe0ff */
[----:B------:R3:W-:Y:S02]  /*137c0*/  STL [R1+0x1b90], R10 ;  /* 0x001b900a01007387 */ /* 0x0007e40000100800 */
[----:B---3--:R-:W-:Y:S02]  /*137d0*/  IMAD.X R10, R12, 0x1, R6, P4 ;  /* 0x000000010c0a7824 */ /* 0x008fe400020e0606 */
[----:B------:R-:W3:Y:S04]  /*137e0*/  LDL.LU R12, [R1+0x4c] ;  /* 0x00004c00010c7983 */ /* 0x000ee80000300800 */
[----:B------:R0:W-:Y:S02]  /*137f0*/  STL [R1+0x2b30], R10 ;  /* 0x002b300a01007387 */ /* 0x0001e40000100800 */
[----:B0-----:R-:W-:-:S05]  /*13800*/  IADD3 R10, P4, R13, R4, RZ ;  /* 0x000000040d0a7210 */ /* 0x001fca0007f9e0ff */
[----:B------:R0:W-:Y:S02]  /*13810*/  STL [R1+0x1b98], R10 ;  /* 0x001b980a01007387 */ /* 0x0001e40000100800 */
[----:B0-----:R-:W-:-:S05]  /*13820*/  IMAD.X R10, R11, 0x1, R9, P3 ;  /* 0x000000010b0a7824 */ /* 0x001fca00018e0609 */
[----:B------:R0:W-:Y:S02]  /*13830*/  STL [R1+0x1b6c], R10 ;  /* 0x001b6c0a01007387 */ /* 0x0001e40000100800 */
[----:B0-----:R-:W-:-:S05]  /*13840*/  IADD3 R10, P3, R13, R3, RZ ;  /* 0x000000030d0a7210 */ /* 0x001fca0007f7e0ff */
[----:B------:R0:W-:Y:S02]  /*13850*/  STL [R1+0x1ba0], R10 ;  /* 0x001ba00a01007387 */ /* 0x0001e40000100800 */
[----:B0-----:R-:W-:-:S05]  /*13860*/  IMAD.X R10, R11, 0x1, R8, P2 ;  /* 0x000000010b0a7824 */ /* 0x001fca00010e0608 */
[----:B------:R0:W-:Y:S04]  /*13870*/  STL [R1+0x1b74], R10 ;  /* 0x001b740a01007387 */ /* 0x0001e80000100800 */
[----:B0-----:R-:W4:Y:S01]  /*13880*/  LDL.LU R10, [R1+0x3770] ;  /* 0x00377000010a7983 */ /* 0x001f220000300800 */
[----:B------:R-:W-:-:S05]  /*13890*/  IADD3 R13, P2, R13, R2, RZ ;  /* 0x000000020d0d7210 */ /* 0x000fca0007f5e0ff */
[----:B------:R0:W-:Y:S02]  /*138a0*/  STL [R1+0x1ba8], R13 ;  /* 0x001ba80d01007387 */ /* 0x0001e40000100800 */
[----:B0-----:R-:W-:-:S05]  /*138b0*/  IMAD.X R13, R11, 0x1, R7, P1 ;  /* 0x000000010b0d7824 */ /* 0x001fca00008e0607 */
[----:B------:R3:W-:Y:S02]  /*138c0*/  STL [R1+0x1b7c], R13 ;  /* 0x001b7c0d01007387 */ /* 0x0007e40000100800 */
[----:B---3--:R-:W-:-:S05]  /*138d0*/  IADD3 R13, P1, R12, R5, RZ ;  /* 0x000000050c0d7210 */ /* 0x008fca0007f3e0ff */
[----:B------:R0:W-:Y:S02]  /*138e0*/  STL [R1+0x1bb0], R13 ;  /* 0x001bb00d01007387 */ /* 0x0001e40000100800 */
[----:B0-----:R-:W-:Y:S02]  /*138f0*/  IMAD.X R13, R11, 0x1, R6, P0 ;  /* 0x000000010b0d7824 */ /* 0x001fe400000e0606 */
[----:B------:R-:W3:Y:S04]  /*13900*/  LDL.LU R11, [R1+0x90] ;  /* 0x00009000010b7983 */ /* 0x000ee80000300800 */
[----:B------:R0:W-:Y:S02]  /*13910*/  STL [R1+0x1b84], R13 ;  /* 0x001b840d01007387 */ /* 0x0001e40000100800 */
[----:B0-----:R-:W-:-:S05]  /*13920*/  IADD3 R13, P0, R12, R4, RZ ;  /* 0x000000040c0d7210 */ /* 0x001fca0007f1e0ff */
[----:B------:R4:W-:Y:S02]  /*13930*/  STL [R1+0x1bb8], R13 ;  /* 0x001bb80d01007387 */ /* 0x0009e40000100800 */
[----:B----4-:R-:W-:-:S05]  /*13940*/  IMAD.X R13, R10, 0x1, R9, P5 ;  /* 0x000000010a0d7824 */ /* 0x010fca00028e0609 */
        /* <DEDUP_REMOVED lines=10> */
[----:B0-----:R-:W-:-:S05]  /*139f0*/  IADD3 R12, P3, R15, R5, RZ ;  /* 0x000000050f0c7210 */ /* 0x001fca0007f7e0ff */
[----:B------:R0:W-:Y:S02]  /*13a00*/  STL [R1+0x1bd0], R12 ;  /* 0x001bd00c01007387 */ /* 0x0001e40000100800 */
[----:B0-----:R-:W-:Y:S01]  /*13a10*/  IMAD.X R12, R10, 0x1, R6, P2 ;  /* 0x000000010a0c7824 */ /* 0x001fe200010e0606 */
[----:B------:R-:W-:-:S04]  /*13a20*/  IADD3 R10, P2, R15, R4, RZ ;  /* 0x000000040f0a7210 */ /* 0x000fc80007f5e0ff */
[----:B------:R4:W-:Y:S04]  /*13a30*/  STL [R1+0x1ba4], R12 ;  /* 0x001ba40c01007387 */ /* 0x0009e80000100800 */
[----:B------:R0:W-:Y:S01]  /*13a40*/  STL [R1+0x1bd8], R10 ;  /* 0x001bd80a01007387 */ /* 0x0001e20000100800 */
[----:B----4-:R-:W-:Y:S01]  /*13a50*/  IMAD.X R12, R13, 0x1, R9, P1 ;  /* 0x000000010d0c7824 */ /* 0x010fe200008e0609 */
[----:B0-----:R-:W-:-:S04]  /*13a60*/  IADD3 R10, P1, R15, R3, RZ ;  /* 0x000000030f0a7210 */ /* 0x001fc80007f3e0ff */
[----:B------:R0:W-:Y:S04]  /*13a70*/  STL [R1+0x1bac], R12 ;  /* 0x001bac0c01007387 */ /* 0x0001e80000100800 */
[----:B0-----:R-:W4:Y:S04]  /*13a80*/  LDL.LU R12, [R1+0xa8] ;  /* 0x0000a800010c7983 */ /* 0x001f280000300800 */
[----:B------:R0:W-:Y:S02]  /*13a90*/  STL [R1+0x1be0], R10 ;  /* 0x001be00a01007387 */ /* 0x0001e40000100800 */
[----:B0-----:R-:W-:-:S05]  /*13aa0*/  IMAD.X R10, R13, 0x1, R8, P0 ;  /* 0x000000010d0a7824 */ /* 0x001fca00000e0608 */
[----:B------:R0:W-:Y:S02]  /*13ab0*/  STL [R1+0x1bb4], R10 ;  /* 0x001bb40a01007387 */ /* 0x0001e40000100800 */
[----:B0-----:R-:W-:Y:S02]  /*13ac0*/  IADD3 R10, P0, R15, R2, RZ ;  /* 0x000000020f0a7210 */ /* 0x001fe40007f1e0ff */
[----:B------:R-:W5:Y:S04]  /*13ad0*/  LDL.LU R15, [R1+0x3768] ;  /* 0x00376800010f7983 */ /* 0x000f680000300800 */
[----:B------:R0:W-:Y:S02]  /*13ae0*/  STL [R1+0x1be8], R10 ;  /* 0x001be80a01007387 */ /* 0x0001e40000100800 */
[----:B0-----:R-:W-:-:S05]  /*13af0*/  IMAD.X R10, R13, 0x1, R7, P5 ;  /* 0x000000010d0a7824 */ /* 0x001fca00028e0607 */
[----:B------:R2:W-:Y:S01]  /*13b00*/  STL [R1+0x1bbc], R10 ;  /* 0x001bbc0a01007387 */ /* 0x0005e20000100800 */
[----:B------:R-:W-:Y:S01]  /*13b10*/  IMAD.X R13, R13, 0x1, R6, P4 ;  /* 0x000000010d0d7824 */ /* 0x000fe200020e0606 */
[----:B--2---:R-:W-:-:S05]  /*13b20*/  IADD3 R10, P5, R16, R5, RZ ;  /* 0x00000005100a7210 */ /* 0x004fca0007fbe0ff */
[----:B------:R0:W-:Y:S04]  /*13b30*/  STL [R1+0x1bf0], R10 ;  /* 0x001bf00a01007387 */ /* 0x0001e80000100800 */
[----:B------:R1:W-:Y:S01]  /*13b40*/  STL [R1+0x1bc4], R13 ;  /* 0x001bc40d01007387 */ /* 0x0003e20000100800 */
[----:B0-----:R-:W-:Y:S01]  /*13b50*/  IADD3 R10, P4, R16, R4, RZ ;  /* 0x00000004100a7210 */ /* 0x001fe20007f9e0ff */
[----:B-1----:R-:W-:-:S04]  /*13b60*/  IMAD.X R13, R14, 0x1, R9, P3 ;  /* 0x000000010e0d7824 */ /* 0x002fc800018e0609 */
[----:B------:R0:W-:Y:S04]  /*13b70*/  STL [R1+0x1bf8], R10 ;  /* 0x001bf80a01007387 */ /* 0x0001e80000100800 */
[----:B------:R1:W-:Y:S01]  /*13b80*/  STL [R1+0x1bcc], R13 ;  /* 0x001bcc0d01007387 */ /* 0x0003e20000100800 */
[----:B0-----:R-:W-:-:S03]  /*13b90*/  IADD3 R10, P3, R16, R3, RZ ;  /* 0x00000003100a7210 */ /* 0x001fc60007f7e0ff */
[----:B-1----:R-:W2:Y:S04]  /*13ba0*/  LDL.LU R13, [R1+0xb8] ;  /* 0x0000b800010d7983 */ /* 0x002ea80000300800 */
[----:B------:R0:W-:Y:S02]  /*13bb0*/  STL [R1+0x1c00], R10 ;  /* 0x001c000a01007387 */ /* 0x0001e40000100800 */
[----:B0-----:R-:W-:Y:S01]  /*13bc0*/  IMAD.X R10, R14, 0x1, R8, P2 ;  /* 0x000000010e0a7824 */ /* 0x001fe200010e0608 */
[----:B------:R-:W-:-:S04]  /*13bd0*/  IADD3 R16, P2, R16, R2, RZ ;  /* 0x0000000210107210 */ /* 0x000fc80007f5e0ff */
[----:B------:R0:W-:Y:S04]  /*13be0*/  STL [R1+0x1bd4], R10 ;  /* 0x001bd40a01007387 */ /* 0x0001e80000100800 */
[----:B------:R3:W-:Y:S01]  /*13bf0*/  STL [R1+0x1c08], R16 ;  /* 0x001c081001007387 */ /* 0x0007e20000100800 */
[----:B0-----:R-:W-:Y:S01]  /*13c00*/  IMAD.X R10, R14, 0x1, R7, P1 ;  /* 0x000000010e0a7824 */ /* 0x001fe200008e0607 */
[----:B---3--:R-:W-:-:S04]  /*13c10*/  IADD3 R16, P1, R11, R5, RZ ;  /* 0x000000050b107210 */ /* 0x008fc80007f3e0ff */
[----:B------:R0:W-:Y:S02]  /*13c20*/  STL [R1+0x1bdc], R10 ;  /* 0x001bdc0a01007387 */ /* 0x0001e40000100800 */
[----:B0-----:R-:W-:Y:S02]  /*13c30*/  IMAD.X R10, R14, 0x1, R6, P0 ;  /* 0x000000010e0a7824 */ /* 0x001fe400000e0606 */
[----:B------:R-:W3:Y:S04]  /*13c40*/  LDL.LU R14, [R1+0xa4] ;  /* 0x0000a400010e7983 */ /* 0x000ee80000300800 */
[----:B------:R0:W-:Y:S04]  /*13c50*/  STL [R1+0x1c10], R16 ;  /* 0x001c101001007387 */ /* 0x0001e80000100800 */
[----:B------:R5:W-:Y:S01]  /*13c60*/  STL [R1+0x1be4], R10 ;  /* 0x001be40a01007387 */ /* 0x000be20000100800 */
[----:B0-----:R-:W-:-:S05]  /*13c70*/  IADD3 R16, P0, R11, R4, RZ ;  /* 0x000000040b107210 */ /* 0x001fca0007f1e0ff */
[----:B------:R0:W-:Y:S01]  /*13c80*/  STL [R1+0x1c18], R16 ;  /* 0x001c181001007387 */ /* 0x0001e20000100800 */
[----:B-----5:R-:W-:Y:S01]  /*13c90*/  IMAD.X R10, R15, 0x1, R9, P5 ;  /* 0x000000010f0a7824 */ /* 0x020fe200028e0609 */
[----:B0-----:R-:W-:-:S04]  /*13ca0*/  IADD3 R16, P5, R11, R3, RZ ;  /* 0x000000030b107210 */ /* 0x001fc80007fbe0ff */
[----:B------:R0:W-:Y:S04]  /*13cb0*/  STL [R1+0x1bec], R10 ;  /* 0x001bec0a01007387 */ /* 0x0001e80000100800 */
[----:B0-----:R-:W5:Y:S04]  /*13cc0*/  LDL.LU R10, [R1+0xc0] ;  /* 0x0000c000010a7983 */ /* 0x001f680000300800 */
        /* <DEDUP_REMOVED lines=17> */
[----:B0-----:R-:W3:Y:S04]  /*13de0*/  LDL.LU R11, [R1+0xc4] ;  /* 0x0000c400010b7983 */ /* 0x001ee80000300800 */
[----:B------:R0:W-:Y:S02]  /*13df0*/  STL [R1+0x1c40], R15 ;  /* 0x001c400f01007387 */ /* 0x0001e40000100800 */
[----:B0-----:R-:W-:Y:S01]  /*13e00*/  IMAD.X R15, R16, 0x1, R8, P0 ;  /* 0x00000001100f7824 */ /* 0x001fe200000e0608 */
[----:B------:R-:W-:-:S04]  /*13e10*/  IADD3 R14, P0, R14, R2, RZ ;  /* 0x000000020e0e7210 */ /* 0x000fc80007f1e0ff */
[----:B------:R0:W-:Y:S04]  /*13e20*/  STL [R1+0x1c14], R15 ;  /* 0x001c140f01007387 */ /* 0x0001e80000100800 */
[----:B------:R1:W-:Y:S01]  /*13e30*/  STL [R1+0x1c48], R14 ;  /* 0x001c480e01007387 */ /* 0x0003e20000100800 */
[----:B0-----:R-:W-:Y:S01]  /*13e40*/  IMAD.X R15, R16, 0x1, R7, P5 ;  /* 0x00000001100f7824 */ /* 0x001fe200028e0607 */
[----:B-1----:R-:W-:-:S04]  /*13e50*/  IADD3 R14, P5, R12, R5, RZ ;  /* 0x000000050c0e7210 */ /* 0x002fc80007fbe0ff */
[----:B------:R0:W-:Y:S04]  /*13e60*/  STL [R1+0x1c1c], R15 ;  /* 0x001c1c0f01007387 */ /* 0x0001e80000100800 */
[----:B------:R1:W-:Y:S01]  /*13e70*/  STL [R1+0x1c50], R14 ;  /* 0x001c500e01007387 */ /* 0x0003e20000100800 */
[----:B0-----:R-:W-:Y:S01]  /*13e80*/  IMAD.X R15, R16, 0x1, R6, P4 ;  /* 0x00000001100f7824 */ /* 0x001fe200020e0606 */
[----:B-1----:R-:W-:-:S04]  /*13e90*/  IADD3 R14, P4, R12, R4, RZ ;  /* 0x000000040c0e7210 */ /* 0x002fc80007f9e0ff */
[----:B------:R-:W-:Y:S04]  /*13ea0*/  STL [R1+0x1c24], R15 ;  /* 0x001c240f01007387 */ /* 0x000fe80000100800 */
[----:B------:R0:W-:Y:S04]  /*13eb0*/  STL [R1+0x1c58], R14 ;  /* 0x001c580e01007387 */ /* 0x0001e80000100800 */
[----:B0-----:R-:W4:Y:S01]  /*13ec0*/  LDL.LU R14, [R1+0xcc] ;  /* 0x0000cc00010e7983 */ /* 0x001f220000300800 */
[----:B------:R-:W-:Y:S01]  /*13ed0*/  IMAD.X R16, R17, 0x1, R9, P3 ;  /* 0x0000000111107824 */ /* 0x000fe200018e0609 */
[----:B------:R-:W-:-:S04]  /*13ee0*/  IADD3 R15, P3, R12, R3, RZ ;  /* 0x000000030c0f7210 */ /* 0x000fc80007f7e0ff */
[----:B------:R0:W-:Y:S04]  /*13ef0*/  STL [R1+0x1c2c], R16 ;  /* 0x001c2c1001007387 */ /* 0x0001e80000100800 */
[----:B------:R1:W-:Y:S01]  /*13f00*/  STL [R1+0x1c60], R15 ;  /* 0x001c600f01007387 */ /* 0x0003e20000100800 */
[C---:B0-----:R-:W-:Y:S01]  /*13f10*/  IMAD.X R16, R17.reuse, 0x1, R8, P2 ;  /* 0x0000000111107824 */ /* 0x041fe200010e0608 */
[----:B-1----:R-:W-:Y:S01]  /*13f20*/  IADD3 R15, P2, R12, R2, RZ ;  /* 0x000000020c0f7210 */ /* 0x002fe20007f5e0ff */
[----:B------:R-:W-:-:S03]  /*13f30*/  IMAD.X R12, R17, 0x1, R7, P1 ;  /* 0x00000001110c7824 */ /* 0x000fc600008e0607 */
[----:B------:R2:W-:Y:S04]  /*13f40*/  STL [R1+0x1c34], R16 ;  /* 0x001c341001007387 */ /* 0x0005e80000100800 */
[----:B------:R0:W-:Y:S04]  /*13f50*/  STL [R1+0x1c68], R15 ;  /* 0x001c680f01007387 */ /* 0x0001e80000100800 */
[----:B------:R1:W-:Y:S01]  /*13f60*/  STL [R1+0x1c3c], R12 ;  /* 0x001c3c0c01007387 */ /* 0x0003e20000100800 */
[----:B--2---:R-:W-:Y:S01]  /*13f70*/  IADD3 R16, P1, R13, R5, RZ ;  /* 0x000000050d107210 */ /* 0x004fe20007f3e0ff */
[----:B0-----:R-:W-:-:S04]  /*13f80*/  IMAD.X R15, R17, 0x1, R6, P0 ;  /* 0x00000001110f7824 */ /* 0x001fc800000e0606 */
[----:B------:R0:W-:Y:S01]  /*13f90*/  STL [R1+0x1c70], R16 ;  /* 0x001c701001007387 */ /* 0x0001e20000100800 */
[----:B-1----:R-:W-:-:S03]  /*13fa0*/  IADD3 R12, P0, R13, R4, RZ ;  /* 0x000000040d0c7210 */ /* 0x002fc60007f1e0ff */
[----:B------:R1:W-:Y:S04]  /*13fb0*/  STL [R1+0x1c44], R15 ;  /* 0x001c440f01007387 */ /* 0x0003e80000100800 */
[----:B------:R2:W-:Y:S01]  /*13fc0*/  STL [R1+0x1c78], R12 ;  /* 0x001c780c01007387 */ /* 0x0005e20000100800 */
[C---:B0-----:R-:W-:Y:S01]  /*13fd0*/  IMAD.X R16, R18.reuse, 0x1, R9, P5 ;  /* 0x0000000112107824 */ /* 0x041fe200028e0609 */
[C---:B-1----:R-:W-:Y:S02]  /*13fe0*/  IADD3 R15, P5, R13.reuse, R3, RZ ;  /* 0x000000030d0f7210 */ /* 0x042fe40007fbe0ff */
[----:B--2---:R-:W2:Y:S04]  /*13ff0*/  LDL.LU R12, [R1+0xdc] ;  /* 0x0000dc00010c7983 */ /* 0x004ea80000300800 */
        /* <DEDUP_REMOVED lines=8> */
[----:B-----5:R-:W-:Y:S01]  /*14080*/  IADD3 R16, P3, R10, R5, RZ ;  /* 0x000000050a107210 */ /* 0x020fe20007f7e0ff */
[----:B0-----:R-:W-:-:S04]  /*14090*/  IMAD.X R15, R18, 0x1, R6, P2 ;  /* 0x00000001120f7824 */ /* 0x001fc800010e0606 */
[----:B------:R0:W-:Y:S01]  /*140a0*/  STL [R1+0x1c90], R16 ;  /* 0x001c901001007387 */ /* 0x0001e20000100800 */
[----:B-1----:R-:W-:-:S03]  /*140b0*/  IADD3 R13, P2, R10, R4, RZ ;  /* 0x000000040a0d7210 */ /* 0x002fc60007f5e0ff */
[----:B------:R1:W-:Y:S04]  /*140c0*/  STL [R1+0x1c64], R15 ;  /* 0x001c640f01007387 */ /* 0x0003e80000100800 */
[----:B------:R5:W-:Y:S01]  /*140d0*/  STL [R1+0x1c98], R13 ;  /* 0x001c980d01007387 */ /* 0x000be20000100800 */
[C---:B0-----:R-:W-:Y:S01]  /*140e0*/  IMAD.X R16, R19.reuse, 0x1, R9, P1 ;  /* 0x0000000113107824 */ /* 0x041fe200008e0609 */
[C---:B-1----:R-:W-:Y:S02]  /*140f0*/  IADD3 R15, P1, R10.reuse, R3, RZ ;  /* 0x000000030a0f7210 */ /* 0x042fe40007f3e0ff */
[----:B-----5:R-:W5:Y:S04]  /*14100*/  LDL.LU R13, [R1+0xe4] ;  /* 0x0000e400010d7983 */ /* 0x020f680000300800 */
[----:B------:R0:W-:Y:S04]  /*14110*/  STL [R1+0x1c6c], R16 ;  /* 0x001c6c1001007387 */ /* 0x0001e80000100800 */
[----:B------:R1:W-:Y:S01]  /*14120*/  STL [R1+0x1ca0], R15 ;  /* 0x001ca00f01007387 */ /* 0x0003e20000100800 */
[C---:B0-----:R-:W-:Y:S01]  /*14130*/  IMAD.X R16, R19.reuse, 0x1, R8, P0 ;  /* 0x0000000113107824 */ /* 0x041fe200000e0608 */
[----:B-1----:R-:W-:Y:S01]  /*14140*/  IADD3 R15, P0, R10, R2, RZ ;  /* 0x000000020a0f7210 */ /* 0x002fe20007f1e0ff */
[----:B------:R-:W-:-:S03]  /*14150*/  IMAD.X R10, R19, 0x1, R7, P5 ;  /* 0x00000001130a7824 */ /* 0x000fc600028e0607 */
[----:B------:R-:W-:Y:S04]  /*14160*/  STL [R1+0x1c74], R16 ;  /* 0x001c741001007387 */ /* 0x000fe80000100800 */
[----:B------:R0:W-:Y:S04]  /*14170*/  STL [R1+0x1ca8], R15 ;  /* 0x001ca80f01007387 */ /* 0x0001e80000100800 */
[----:B------:R1:W-:Y:S01]  /*14180*/  STL [R1+0x1c7c], R10 ;  /* 0x001c7c0a01007387 */ /* 0x0003e20000100800 */
[----:B0-----:R-:W-:Y:S01]  /*14190*/  IMAD.X R15, R19, 0x1, R6, P4 ;  /* 0x00000001130f7824 */ /* 0x001fe200020e0606 */
[----:B---3--:R-:W-:-:S02]  /*141a0*/  IADD3 R16, P5, R11, R5, RZ ;  /* 0x000000050b107210 */ /* 0x008fc40007fbe0ff */
[----:B-1----:R-:W-:-:S03]  /*141b0*/  IADD3 R10, P4, R11, R4, RZ ;  /* 0x000000040b0a7210 */ /* 0x002fc60007f9e0ff */
[----:B------:R0:W-:Y:S04]  /*141c0*/  STL [R1+0x1cb0], R16 ;  /* 0x001cb01001007387 */ /* 0x0001e80000100800 */
[----:B------:R1:W-:Y:S04]  /*141d0*/  STL [R1+0x1c84], R15 ;  /* 0x001c840f01007387 */ /* 0x0003e80000100800 */
[----:B------:R3:W-:Y:S01]  /*141e0*/  STL [R1+0x1cb8], R10 ;  /* 0x001cb80a01007387 */ /* 0x0007e20000100800 */
[----:B0-----:R-:W-:Y:S01]  /*141f0*/  IMAD.X R16, R20, 0x1, R9, P3 ;  /* 0x0000000114107824 */ /* 0x001fe200018e0609 */
[----:B-1----:R-:W-:-:S02]  /*14200*/  IADD3 R15, P3, R11, R3, RZ ;  /* 0x000000030b0f7210 */ /* 0x002fc40007f7e0ff */
[----:B---3--:R-:W3:Y:S04]  /*14210*/  LDL.LU R10, [R1+0xe8] ;  /* 0x0000e800010a7983 */ /* 0x008ee80000300800 */
        /* <DEDUP_REMOVED lines=9> */
[----:B----4-:R-:W-:-:S02]  /*142b0*/  IADD3 R16, P1, R14, R5, RZ ;  /* 0x000000050e107210 */ /* 0x010fc40007f3e0ff */
[----:B-1----:R-:W-:-:S03]  /*142c0*/  IADD3 R11, P0, R14, R4, RZ ;  /* 0x000000040e0b7210 */ /* 0x002fc60007f1e0ff */
[----:B------:R-:W-:Y:S04]  /*142d0*/  STL [R1+0x1cd0], R16 ;  /* 0x001cd01001007387 */ /* 0x000fe80000100800 */
        /* <DEDUP_REMOVED lines=19> */
[----:B0-----:R-:W-:Y:S01]  /*14410*/  IMAD.X R16, R22, 0x1, R9, P1 ;  /* 0x0000000116107824 */ /* 0x001fe200008e0609 */
[----:B-1----:R-:W-:Y:S02]  /*14420*/  IADD3 R15, P1, R12, R3, RZ ;  /* 0x000000030c0f7210 */ /* 0x002fe40007f3e0ff */
[----:B--2---:R-:W2:Y:S04]  /*14430*/  LDL.LU R14, [R1+0xf4] ;  /* 0x0000f400010e7983 */ /* 0x004ea80000300800 */
[----:B------:R0:W-:Y:S04]  /*14440*/  STL [R1+0x1ccc], R16 ;  /* 0x001ccc1001007387 */ /* 0x0001e80000100800 */
[----:B------:R1:W-:Y:S01]  /*14450*/  STL [R1+0x1d00], R15 ;  /* 0x001d000f01007387 */ /* 0x0003e20000100800 */
[----:B0-----:R-:W-:Y:S01]  /*14460*/  IMAD.X R16, R22, 0x1, R8, P0 ;  /* 0x0000000116107824 */ /* 0x001fe200000e0608 */
        /* <DEDUP_REMOVED lines=11> */
[----:B0-----:R-:W-:Y:S01]  /*14520*/  IMAD.X R16, R23, 0x1, R9, P3 ;  /* 0x0000000117107824 */ /* 0x001fe200018e0609 */
[----:B-1----:R-:W-:Y:S02]  /*14530*/  IADD3 R15, P3, R13, R3, RZ ;  /* 0x000000030d0f7210 */ /* 0x002fe40007f7e0ff */
[----:B-----5:R-:W5:Y:S04]  /*14540*/  LDL.LU R12, [R1+0x104] ;  /* 0x00010400010c7983 */ /* 0x020f680000300800 */
[----:B------:R0:W-:Y:S04]  /*14550*/  STL [R1+0x1cec], R16 ;  /* 0x001cec1001007387 */ /* 0x0001e80000100800 */
[----:B------:R1:W-:Y:S01]  /*14560*/  STL [R1+0x1d20], R15 ;  /* 0x001d200f01007387 */ /* 0x0003e20000100800 */
[----:B0-----:R-:W-:Y:S01]  /*14570*/  IMAD.X R16, R23, 0x1, R8, P2 ;  /* 0x0000000117107824 */ /* 0x001fe200010e0608 */
        /* <DEDUP_REMOVED lines=257> */
[----:B------:R5:W-:Y:S01]  /*15590*/  STL [R1+0x1ed4], R16 ;  /* 0x001ed41001007387 */ /* 0x000be20000100800 */
[----:B------:R-:W-:-:S03]  /*155a0*/  SHF.R.S32.HI R39, RZ, 0x1f, R39 ;  /* 0x0000001fff277819 */ /* 0x000fc60000011427 */
        /* <DEDUP_REMOVED lines=16> */
[----:B------:R-:W-:Y:S01]  /*156b0*/  STL [R1+0x1ef4], R16 ;  /* 0x001ef41001007387 */ /* 0x000fe20000100800 */
[----:B------:R-:W-:-:S03]  /*156c0*/  SHF.R.S32.HI R40, RZ, 0x1f, R40 ;  /* 0x0000001fff287819 */ /* 0x000fc60000011428 */
[----:B------:R0:W-:Y:S04]  /*156d0*/  STL [R1+0x1f28], R15 ;  /* 0x001f280f01007387 */ /* 0x0001e80000100800 */
[----:B------:R1:W-:Y:S01]  /*156e0*/  STL [R1+0x1efc], R10 ;  /* 0x001efc0a01007387 */ /* 0x0003e20000100800 */
[----:B0-----:R-:W-:Y:S01]  /*156f0*/  IMAD.X R15, R39, 0x1, R6, P2 ;  /* 0x00000001270f7824 */ /* 0x001fe200010e0606 */
[C---:B---3--:R-:W-:Y:S02]  /*15700*/  IADD3 R16, P3, R11.reuse, R5, RZ ;  /* 0x000000050b107210 */ /* 0x048fe40007f7e0ff */
        /* <DEDUP_REMOVED lines=22> */
[----:B------:R-:W-:-:S05]  /*15870*/  SHF.R.S32.HI R41, RZ, 0x1f, R41 ;  /* 0x0000001fff297819 */ /* 0x000fca0000011429 */
[----:B------:R-:W-:Y:S01]  /*15880*/  IMAD.X R16, R41, 0x1, R9, P3 ;  /* 0x0000000129107824 */ /* 0x000fe200018e0609 */
[----:B------:R-:W-:-:S04]  /*15890*/  IADD3 R15, P3, R14, R3, RZ ;  /* 0x000000030e0f7210 */ /* 0x000fc80007f7e0ff */
        /* <DEDUP_REMOVED lines=151> */
[----:B------:R0:W-:Y:S01]  /*16210*/  STL [R1+0x2068], R15 ;  /* 0x0020680f01007387 */ /* 0x0001e20000100800 */
[----:B--2---:R-:W-:-:S03]  /*16220*/  IADD3 R16, P5, R11, R5, RZ ;  /* 0x000000050b107210 */ /* 0x004fc60007fbe0ff */
[----:B------:R1:W-:Y:S01]  /*16230*/  STL [R1+0x203c], R10 ;  /* 0x00203c0a01007387 */ /* 0x0003e20000100800 */
[----:B0-----:R-:W-:-:S03]  /*16240*/  IMAD.X R15, R49, 0x1, R6, P4 ;  /* 0x00000001310f7824 */ /* 0x001fc600020e0606 */
[----:B------:R0:W-:Y:S04]  /*16250*/  STL [R1+0x2070], R16 ;  /* 0x0020701001007387 */ /* 0x0001e80000100800 */
[----:B------:R2:W-:Y:S01]  /*16260*/  STL [R1+0x2044], R15 ;  /* 0x0020440f01007387 */ /* 0x0005e20000100800 */
[----:B-1----:R-:W-:Y:S01]  /*16270*/  IADD3 R10, P4, R11, R4, RZ ;  /* 0x000000040b0a7210 */ /* 0x002fe20007f9e0ff */
[----:B0-----:R-:W-:-:S04]  /*16280*/  IMAD.X R16, R50, 0x1, R9, P3 ;  /* 0x0000000132107824 */ /* 0x001fc800018e0609 */
[----:B------:R0:W-:Y:S01]  /*16290*/  STL [R1+0x2078], R10 ;  /* 0x0020780a01007387 */ /* 0x0001e20000100800 */
[----:B--2---:R-:W-:-:S03]  /*162a0*/  IADD3 R15, P3, R11, R3, RZ ;  /* 0x000000030b0f7210 */ /* 0x004fc60007f7e0ff */
[----:B0-----:R-:W2:Y:S04]  /*162b0*/  LDL.LU R10, [R1+0x8c] ;  /* 0x00008c00010a7983 */ /* 0x001ea80000300800 */
        /* <DEDUP_REMOVED lines=8> */
[----:B-----5:R-:W-:-:S03]  /*16340*/  IADD3 R16, P1, R14, R5, RZ ;  /* 0x000000050e107210 */ /* 0x020fc60007f3e0ff */
[----:B------:R1:W-:Y:S01]  /*16350*/  STL [R1+0x205c], R11 ;  /* 0x00205c0b01007387 */ /* 0x0003e20000100800 */
[----:B0-----:R-:W-:-:S03]  /*16360*/  IMAD.X R15, R50, 0x1, R6, P0 ;  /* 0x00000001320f7824 */ /* 0x001fc600000e0606 */
[----:B------:R0:W-:Y:S04]  /*16370*/  STL [R1+0x2090], R16 ;  /* 0x0020901001007387 */ /* 0x0001e80000100800 */
[----:B------:R5:W-:Y:S01]  /*16380*/  STL [R1+0x2064], R15 ;  /* 0x0020640f01007387 */ /* 0x000be20000100800 */
[----:B-1----:R-:W-:Y:S01]  /*16390*/  IADD3 R11, P0, R14, R4, RZ ;  /* 0x000000040e0b7210 */ /* 0x002fe20007f1e0ff */
[----:B0-----:R-:W-:-:S04]  /*163a0*/  IMAD.X R16, R51, 0x1, R9, P5 ;  /* 0x0000000133107824 */ /* 0x001fc800028e0609 */
[----:B------:R0:W-:Y:S01]  /*163b0*/  STL [R1+0x2098], R11 ;  /* 0x0020980b01007387 */ /* 0x0001e20000100800 */
[----:B-----5:R-:W-:-:S03]  /*163c0*/  IADD3 R15, P5, R14, R3, RZ ;  /* 0x000000030e0f7210 */ /* 0x020fc60007fbe0ff */
[----:B0-----:R-:W5:Y:S04]  /*163d0*/  LDL.LU R11, [R1+0x84] ;  /* 0x00008400010b7983 */ /* 0x001f680000300800 */
        /* <DEDUP_REMOVED lines=45> */
[C---:B--2---:R-:W-:Y:S01]  /*166b0*/  IADD3 R16, P1, R10.reuse, R5, RZ ;  /* 0x000000050a107210 */ /* 0x044fe20007f3e0ff */
[----:B0-----:R-:W-:Y:S01]  /*166c0*/  IMAD.X R15, R53, 0x1, R6, P0 ;  /* 0x00000001350f7824 */ /* 0x001fe200000e0606 */
[----:B-1----:R-:W-:-:S03]  /*166d0*/  IADD3 R13, P0, R10, R4, RZ ;  /* 0x000000040a0d7210 */ /* 0x002fc60007f1e0ff */
[----:B------:R0:W-:Y:S04]  /*166e0*/  STL [R1+0x20f0], R16 ;  /* 0x0020f01001007387 */ /* 0x0001e80000100800 */
[----:B------:R1:W-:Y:S04]  /*166f0*/  STL [R1+0x20c4], R15 ;  /* 0x0020c40f01007387 */ /* 0x0003e80000100800 */
[----:B------:R2:W-:Y:S01]  /*16700*/  STL [R1+0x20f8], R13 ;  /* 0x0020f80d01007387 */ /* 0x0005e20000100800 */
[----:B0-----:R-:W-:Y:S01]  /*16710*/  IMAD.X R16, R54, 0x1, R9, P5 ;  /* 0x0000000136107824 */ /* 0x001fe200028e0609 */
[----:B-1----:R-:W-:-:S02]  /*16720*/  IADD3 R15, P5, R10, R3, RZ ;  /* 0x000000030a0f7210 */ /* 0x002fc40007fbe0ff */
        /* <DEDUP_REMOVED lines=10> */
[C---:B-----5:R-:W-:Y:S01]  /*167d0*/  IADD3 R16, P3, R11.reuse, R5, RZ ;  /* 0x000000050b107210 */ /* 0x060fe20007f7e0ff */
[----:B0-----:R-:W-:Y:S01]  /*167e0*/  IMAD.X R15, R54, 0x1, R6, P2 ;  /* 0x00000001360f7824 */ /* 0x001fe200010e0606 */
[----:B-1----:R-:W-:-:S03]  /*167f0*/  IADD3 R10, P2, R11, R4, RZ ;  /* 0x000000040b0a7210 */ /* 0x002fc60007f5e0ff */
[----:B------:R0:W-:Y:S04]  /*16800*/  STL [R1+0x2110], R16 ;  /* 0x0021101001007387 */ /* 0x0001e80000100800 */
[----:B------:R1:W-:Y:S04]  /*16810*/  STL [R1+0x20e4], R15 ;  /* 0x0020e40f01007387 */ /* 0x0003e80000100800 */
[----:B------:R5:W-:Y:S01]  /*16820*/  STL [R1+0x2118], R10 ;  /* 0x0021180a01007387 */ /* 0x000be20000100800 */
[C---:B0-----:R-:W-:Y:S02]  /*16830*/  IMAD.X R16, R55.reuse, 0x1, R9, P1 ;  /* 0x0000000137107824 */ /* 0x041fe400008e0609 */
[----:B------:R-:W-:Y:S01]  /*16840*/  IMAD.X R17, R55, 0x1, R8, P0 ;  /* 0x0000000137117824 */ /* 0x000fe200000e0608 */
[----:B-1----:R-:W-:Y:S01]  /*16850*/  IADD3 R15, P1, R11, R3, RZ ;  /* 0x000000030b0f7210 */ /* 0x002fe20007f3e0ff */
[----:B-----5:R-:W5:Y:S04]  /*16860*/  LDL.LU R10, [R1+0x74] ;  /* 0x00007400010a7983 */ /* 0x020f680000300800 */
[----:B------:R0:W-:Y:S01]  /*16870*/  STL [R1+0x20ec], R16 ;  /* 0x0020ec1001007387 */ /* 0x0001e20000100800 */
[----:B------:R-:W-:-:S03]  /*16880*/  SHF.R.S32.HI R56, RZ, 0x1f, R56 ;  /* 0x0000001fff387819 */ /* 0x000fc60000011438 */
[----:B------:R1:W-:Y:S01]  /*16890*/  STL [R1+0x2120], R15 ;  /* 0x0021200f01007387 */ /* 0x0003e20000100800 */
[----:B0-----:R-:W-:-:S03]  /*168a0*/  IADD3 R16, P0, R11, R2, RZ ;  /* 0x000000020b107210 */ /* 0x001fc60007f1e0ff */
[----:B------:R-:W-:Y:S01]  /*168b0*/  STL [R1+0x20f4], R17 ;  /* 0x0020f41101007387 */ /* 0x000fe20000100800 */
[----:B-1----:R-:W-:-:S03]  /*168c0*/  IMAD.X R15, R55, 0x1, R7, P5 ;  /* 0x00000001370f7824 */ /* 0x002fc600028e0607 */
[----:B------:R0:W-:Y:S04]  /*168d0*/  STL [R1+0x2128], R16 ;  /* 0x0021281001007387 */ /* 0x0001e80000100800 */
[----:B------:R1:W-:Y:S01]  /*168e0*/  STL [R1+0x20fc], R15 ;  /* 0x0020fc0f01007387 */ /* 0x0003e20000100800 */
[----:B0-----:R-:W-:Y:S01]  /*168f0*/  IMAD.X R16, R55, 0x1, R6, P4 ;  /* 0x0000000137107824 */ /* 0x001fe200020e0606 */
[----:B------:R-:W-:Y:S02]  /*16900*/  SHF.R.S32.HI R57, RZ, 0x1f, R57 ;  /* 0x0000001fff397819 */ /* 0x000fe40000011439 */
[C---:B---3--:R-:W-:Y:S02]  /*16910*/  IADD3 R11, P5, R14.reuse, R5, RZ ;  /* 0x000000050e0b7210 */ /* 0x048fe40007fbe0ff */
[----:B-1----:R-:W-:-:S03]  /*16920*/  IADD3 R15, P4, R14, R4, RZ ;  /* 0x000000040e0f7210 */ /* 0x002fc60007f9e0ff */
[----:B------:R0:W-:Y:S04]  /*16930*/  STL [R1+0x2130], R11 ;  /* 0x0021300b01007387 */ /* 0x0001e80000100800 */
[----:B------:R1:W-:Y:S01]  /*16940*/  STL [R1+0x2104], R16 ;  /* 0x0021041001007387 */ /* 0x0003e20000100800 */
[----:B0-----:R-:W-:-:S03]  /*16950*/  IMAD.X R11, R56, 0x1, R9, P3 ;  /* 0x00000001380b7824 */ /* 0x001fc600018e0609 */
[----:B------:R0:W-:Y:S01]  /*16960*/  STL [R1+0x2138], R15 ;  /* 0x0021380f01007387 */ /* 0x0001e20000100800 */
[----:B-1----:R-:W-:-:S03]  /*16970*/  IADD3 R16, P3, R14, R3, RZ ;  /* 0x000000030e107210 */ /* 0x002fc60007f7e0ff */
[----:B------:R1:W-:Y:S01]  /*16980*/  STL [R1+0x210c], R11 ;  /* 0x00210c0b01007387 */ /* 0x0003e20000100800 */
[----:B0-----:R-:W-:-:S03]  /*16990*/  IMAD.X R15, R56, 0x1, R8, P2 ;  /* 0x00000001380f7824 */ /* 0x001fc600010e0608 */
[----:B-1----:R-:W3:Y:S04]  /*169a0*/  LDL.LU R11, [R1+0x70] ;  /* 0x00007000010b7983 */ /* 0x002ee80000300800 */
[----:B------:R0:W-:Y:S04]  /*169b0*/  STL [R1+0x2140], R16 ;  /* 0x0021401001007387 */ /* 0x0001e80000100800 */
[----:B------:R1:W-:Y:S01]  /*169c0*/  STL [R1+0x2114], R15 ;  /* 0x0021140f01007387 */ /* 0x0003e20000100800 */
[----:B0-----:R-:W-:Y:S01]  /*169d0*/  IADD3 R16, P2, R14, R2, RZ ;  /* 0x000000020e107210 */ /* 0x001fe20007f5e0ff */
[----:B-1----:R-:W-:-:S04]  /*169e0*/  IMAD.X R15, R56, 0x1, R7, P1 ;  /* 0x00000001380f7824 */ /* 0x002fc800008e0607 */
[----:B------:R0:W-:Y:S04]  /*169f0*/  STL [R1+0x2148], R16 ;  /* 0x0021481001007387 */ /* 0x0001e80000100800 */
[----:B------:R1:W-:Y:S01]  /*16a00*/  STL [R1+0x211c], R15 ;  /* 0x00211c0f01007387 */ /* 0x0003e20000100800 */
[----:B0-----:R-:W-:Y:S01]  /*16a10*/  IMAD.X R16, R56, 0x1, R6, P0 ;  /* 0x0000000138107824 */ /* 0x001fe200000e0606 */
[C---:B----4-:R-:W-:Y:S02]  /*16a20*/  IADD3 R14, P1, R12.reuse, R5, RZ ;  /* 0x000000050c0e7210 */ /* 0x050fe40007f3e0ff */
[----:B-1----:R-:W-:-:S03]  /*16a30*/  IADD3 R15, P0, R12, R4, RZ ;  /* 0x000000040c0f7210 */ /* 0x002fc60007f1e0ff */
[----:B------:R0:W-:Y:S04]  /*16a40*/  STL [R1+0x2150], R14 ;  /* 0x0021500e01007387 */ /* 0x0001e80000100800 */
[----:B------:R1:W-:Y:S01]  /*16a50*/  STL [R1+0x2124], R16 ;  /* 0x0021241001007387 */ /* 0x0003e20000100800 */
[----:B0-----:R-:W-:-:S03]  /*16a60*/  IMAD.X R14, R57, 0x1, R9, P5 ;  /* 0x00000001390e7824 */ /* 0x001fc600028e0609 */
[----:B------:R0:W-:Y:S01]  /*16a70*/  STL [R1+0x2158], R15 ;  /* 0x0021580f01007387 */ /* 0x0001e20000100800 */
[----:B-1----:R-:W-:-:S03]  /*16a80*/  IADD3 R16, P5, R12, R3, RZ ;  /* 0x000000030c107210 */ /* 0x002fc60007fbe0ff */
[----:B------:R1:W-:Y:S04]  /*16a90*/  STL [R1+0x212c], R14 ;  /* 0x00212c0e01007387 */ /* 0x0003e80000100800 */
[----:B------:R4:W-:Y:S01]  /*16aa0*/  STL [R1+0x2160], R16 ;  /* 0x0021601001007387 */ /* 0x0009e20000100800 */
[----:B0-----:R-:W-:Y:S01]  /*16ab0*/  IMAD.X R15, R57, 0x1, R8, P4 ;  /* 0x00000001390f7824 */ /* 0x001fe200020e0608 */
[----:B-1----:R-:W-:Y:S02]  /*16ac0*/  IADD3 R14, P4, R12, R2, RZ ;  /* 0x000000020c0e7210 */ /* 0x002fe40007f9e0ff */
[----:B------:R-:W3:Y:S04]  /*16ad0*/  LDL.LU R12, [R1+0x6c] ;  /* 0x00006c00010c7983 */ /* 0x000ee80000300800 */
[----:B------:R0:W-:Y:S01]  /*16ae0*/  STL [R1+0x2134], R15 ;  /* 0x0021340f01007387 */ /* 0x0001e20000100800 */
[----:B------:R-:W-:-:S03]  /*16af0*/  SHF.R.S32.HI R58, RZ, 0x1f, R58 ;  /* 0x0000001fff3a7819 */ /* 0x000fc6000001143a */
[----:B------:R2:W-:Y:S01]  /*16b00*/  STL [R1+0x2168], R14 ;  /* 0x0021680e01007387 */ /* 0x0005e20000100800 */
[C---:B----4-:R-:W-:Y:S02]  /*16b10*/  IMAD.X R16, R57.reuse, 0x1, R6, P2 ;  /* 0x0000000139107824 */ /* 0x050fe400010e0606 */
[----:B0-----:R-:W-:-:S05]  /*16b20*/  IMAD.X R15, R57, 0x1, R7, P3 ;  /* 0x00000001390f7824 */ /* 0x001fca00018e0607 */
[----:B------:R0:W-:Y:S01]  /*16b30*/  STL [R1+0x213c], R15 ;  /* 0x00213c0f01007387 */ /* 0x0001e20000100800 */
[C---:B--2---:R-:W-:Y:S02]  /*16b40*/  IADD3 R14, P3, R13.reuse, R5, RZ ;  /* 0x000000050d0e7210 */ /* 0x044fe40007f7e0ff */
[----:B0-----:R-:W-:-:S03]  /*16b50*/  IADD3 R15, P2, R13, R4, RZ ;  /* 0x000000040d0f7210 */ /* 0x001fc60007f5e0ff */
[----:B------:R0:W-:Y:S04]  /*16b60*/  STL [R1+0x2170], R14 ;  /* 0x0021700e01007387 */ /* 0x0001e80000100800 */
[----:B------:R1:W-:Y:S04]  /*16b70*/  STL [R1+0x2144], R16 ;  /* 0x0021441001007387 */ /* 0x0003e80000100800 */
[----:B------:R2:W-:Y:S01]  /*16b80*/  STL [R1+0x2178], R15 ;  /* 0x0021780f01007387 */ /* 0x0005e20000100800 */
[----:B0-----:R-:W-:Y:S01]  /*16b90*/  IMAD.X R14, R58, 0x1, R9, P1 ;  /* 0x000000013a0e7824 */ /* 0x001fe200008e0609 */
[----:B-1----:R-:W-:-:S04]  /*16ba0*/  IADD3 R16, P1, R13, R3, RZ ;  /* 0x000000030d107210 */ /* 0x002fc80007f3e0ff */
[----:B------:R0:W-:Y:S01]  /*16bb0*/  STL [R1+0x214c], R14 ;  /* 0x00214c0e01007387 */ /* 0x0001e20000100800 */
[----:B--2---:R-:W-:-:S03]  /*16bc0*/  IMAD.X R15, R58, 0x1, R8, P0 ;  /* 0x000000013a0f7824 */ /* 0x004fc600000e0608 */
[----:B------:R-:W-:Y:S04]  /*16bd0*/  STL [R1+0x2180], R16 ;  /* 0x0021801001007387 */ /* 0x000fe80000100800 */
[----:B------:R-:W-:Y:S01]  /*16be0*/  STL [R1+0x2154], R15 ;  /* 0x0021540f01007387 */ /* 0x000fe20000100800 */
[----:B0-----:R-:W-:Y:S01]  /*16bf0*/  IADD3 R14, P0, R13, R2, RZ ;  /* 0x000000020d0e7210 */ /* 0x001fe20007f1e0ff */
[----:B------:R-:W-:Y:S02]  /*16c00*/  IMAD.X R13, R58, 0x1, R7, P5 ;  /* 0x000000013a0d7824 */ /* 0x000fe400028e0607 */
[----:B------:R-:W2:Y:S01]  /*16c10*/  LDL.LU R17, [R1+0x68] ;  /* 0x0000680001117983 */ /* 0x000ea20000300800 */
[----:B------:R-:W-:-:S03]  /*16c20*/  SHF.R.S32.HI R59, RZ, 0x1f, R59 ;  /* 0x0000001fff3b7819 */ /* 0x000fc6000001143b */
[----:B------:R-:W-:Y:S04]  /*16c30*/  STL [R1+0x2188], R14 ;  /* 0x0021880e01007387 */ /* 0x000fe80000100800 */
[----:B------:R0:W-:Y:S02]  /*16c40*/  STL [R1+0x215c], R13 ;  /* 0x00215c0d01007387 */ /* 0x0001e40000100800 */
[----:B0-----:R-:W-:Y:S01]  /*16c50*/  IMAD.X R13, R58, 0x1, R6, P4 ;  /* 0x000000013a0d7824 */ /* 0x001fe200020e0606 */
[C---:B-----5:R-:W-:Y:S02]  /*16c60*/  IADD3 R15, P5, R10.reuse, R5, RZ ;  /* 0x000000050a0f7210 */ /* 0x060fe40007fbe0ff */
[----:B------:R-:W-:-:S03]  /*16c70*/  IADD3 R14, P4, R10, R4, RZ ;  /* 0x000000040a0e7210 */ /* 0x000fc60007f9e0ff */
[----:B------:R-:W-:Y:S04]  /*16c80*/  STL [R1+0x2190], R15 ;  /* 0x0021900f01007387 */ /* 0x000fe80000100800 */
[----:B------:R-:W4:Y:S04]  /*16c90*/  LDL.LU R16, [R1] ;  /* 0x0000000001107983 */ /* 0x000f280000300800 */
[----:B------:R0:W-:Y:S04]  /*16ca0*/  STL [R1+0x2164], R13 ;  /* 0x0021640d01007387 */ /* 0x0001e80000100800 */
[----:B------:R1:W-:Y:S01]  /*16cb0*/  STL [R1+0x2198], R14 ;  /* 0x0021980e01007387 */ /* 0x0003e20000100800 */
[C---:B0-----:R-:W-:Y:S01]  /*16cc0*/  IMAD.X R13, R59.reuse, 0x1, R9, P3 ;  /* 0x000000013b0d7824 */ /* 0x041fe200018e0609 */
[----:B------:R-:W-:Y:S01]  /*16cd0*/  IADD3 R15, P3, R10, R3, RZ ;  /* 0x000000030a0f7210 */ /* 0x000fe20007f7e0ff */
[----:B-1----:R-:W-:-:S03]  /*16ce0*/  IMAD.X R14, R59, 0x1, R8, P2 ;  /* 0x000000013b0e7824 */ /* 0x002fc600010e0608 */
[----:B------:R0:W-:Y:S04]  /*16cf0*/  STL [R1+0x216c], R13 ;  /* 0x00216c0d01007387 */ /* 0x0001e80000100800 */
[----:B------:R1:W-:Y:S04]  /*16d00*/  STL [R1+0x21a0], R15 ;  /* 0x0021a00f01007387 */ /* 0x0003e80000100800 */
[----:B------:R-:W-:Y:S01]  /*16d10*/  STL [R1+0x2174], R14 ;  /* 0x0021740e01007387 */ /* 0x000fe20000100800 */
[----:B0-----:R-:W-:Y:S01]  /*16d20*/  IADD3 R13, P2, R10, R2, RZ ;  /* 0x000000020a0d7210 */ /* 0x001fe20007f5e0ff */
[----:B------:R-:W-:-:S02]  /*16d30*/  IMAD.X R10, R59, 0x1, R7, P1 ;  /* 0x000000013b0a7824 */ /* 0x000fc400008e0607 */
[----:B-1----:R-:W5:Y:S01]  /*16d40*/  LDL.LU R15, [R1+0x64] ;  /* 0x00006400010f7983 */ /* 0x002f620000300800 */
[----:B------:R-:W-:-:S03]  /*16d50*/  SHF.R.S32.HI R60, RZ, 0x1f, R60 ;  /* 0x0000001fff3c7819 */ /* 0x000fc6000001143c */
[----:B------:R-:W-:Y:S04]  /*16d60*/  STL [R1+0x21a8], R13 ;  /* 0x0021a80d01007387 */ /* 0x000fe80000100800 */
[----:B------:R0:W-:Y:S02]  /*16d70*/  STL [R1+0x217c], R10 ;  /* 0x00217c0a01007387 */ /* 0x0001e40000100800 */
[----:B0-----:R-:W-:Y:S01]  /*16d80*/  IMAD.X R10, R59, 0x1, R6, P0 ;  /* 0x000000013b0a7824 */ /* 0x001fe200000e0606 */
[----:B------:R-:W-:Y:S02]  /*16d90*/  SHF.R.S32.HI R61, RZ, 0x1f, R61 ;  /* 0x0000001fff3d7819 */ /* 0x000fe4000001143d */
[C---:B---3--:R-:W-:Y:S02]  /*16da0*/  IADD3 R14, P1, R11.reuse, R5, RZ ;  /* 0x000000050b0e7210 */ /* 0x048fe40007f3e0ff */
[----:B------:R-:W-:-:S03]  /*16db0*/  IADD3 R13, P0, R11, R4, RZ ;  /* 0x000000040b0d7210 */ /* 0x000fc60007f1e0ff */
[----:B------:R0:W-:Y:S04]  /*16dc0*/  STL [R1+0x21b0], R14 ;  /* 0x0021b00e01007387 */ /* 0x0001e80000100800 */
[----:B0-----:R-:W3:Y:S04]  /*16dd0*/  LDL.LU R14, [R1+0x4] ;  /* 0x00000400010e7983 */ /* 0x001ee80000300800 */
[----:B------:R0:W-:Y:S04]  /*16de0*/  STL [R1+0x2184], R10 ;  /* 0x0021840a01007387 */ /* 0x0001e80000100800 */
[----:B------:R1:W-:Y:S01]  /*16df0*/  STL [R1+0x21b8], R13 ;  /* 0x0021b80d01007387 */ /* 0x0003e20000100800 */
[C---:B0-----:R-:W-:Y:S01]  /*16e00*/  IMAD.X R10, R60.reuse, 0x1, R9, P5 ;  /* 0x000000013c0a7824 */ /* 0x041fe200028e0609 */
[----:B------:R-:W-:Y:S01]  /*16e10*/  IADD3 R18, P5, R11, R3, RZ ;  /* 0x000000030b127210 */ /* 0x000fe20007fbe0ff */
[----:B-1----:R-:W-:-:S03]  /*16e20*/  IMAD.X R13, R60, 0x1, R8, P4 ;  /* 0x000000013c0d7824 */ /* 0x002fc600020e0608 */
[----:B------:R0:W-:Y:S04]  /*16e30*/  STL [R1+0x218c], R10 ;  /* 0x00218c0a01007387 */ /* 0x0001e80000100800 */
[----:B------:R-:W-:Y:S04]  /*16e40*/  STL [R1+0x21c0], R18 ;  /* 0x0021c01201007387 */ /* 0x000fe80000100800 */
[----:B------:R1:W-:Y:S01]  /*16e50*/  STL [R1+0x2194], R13 ;  /* 0x0021940d01007387 */ /* 0x0003e20000100800 */
[----:B0-----:R-:W-:Y:S01]  /*16e60*/  IADD3 R10, P4, R11, R2, RZ ;  /* 0x000000020b0a7210 */ /* 0x001fe20007f9e0ff */
[----:B------:R-:W-:-:S02]  /*16e70*/  IMAD.X R11, R60, 0x1, R7, P3 ;  /* 0x000000013c0b7824 */ /* 0x000fc400018e0607 */
[----:B-1----:R-:W3:Y:S04]  /*16e80*/  LDL.LU R13, [R1+0x60] ;  /* 0x00006000010d7983 */ /* 0x002ee80000300800 */
[----:B------:R0:W-:Y:S01]  /*16e90*/  STL [R1+0x21c8], R10 ;  /* 0x0021c80a01007387 */ /* 0x0001e20000100800 */
[----:B------:R-:W-:-:S03]  /*16ea0*/  IMAD.X R18, R60, 0x1, R6, P2 ;  /* 0x000000013c127824 */ /* 0x000fc600010e0606 */
[----:B------:R1:W-:Y:S01]  /*16eb0*/  STL [R1+0x219c], R11 ;  /* 0x00219c0b01007387 */ /* 0x0003e20000100800 */
[C---:B0-----:R-:W-:Y:S02]  /*16ec0*/  IADD3 R10, P3, R12.reuse, R5, RZ ;  /* 0x000000050c0a7210 */ /* 0x041fe40007f7e0ff */
[----:B-1----:R-:W-:-:S03]  /*16ed0*/  IADD3 R11, P2, R12, R4, RZ ;  /* 0x000000040c0b7210 */ /* 0x002fc60007f5e0ff */
[----:B------:R0:W-:Y:S01]  /*16ee0*/  STL [R1+0x21d0], R10 ;  /* 0x0021d00a01007387 */ /* 0x0001e20000100800 */
[----:B------:R-:W-:-:S03]  /*16ef0*/  IMAD.X R19, R61, 0x1, R9, P1 ;  /* 0x000000013d137824 */ /* 0x000fc600008e0609 */
[----:B0-----:R-:W3:Y:S04]  /*16f00*/  LDL.LU R10, [R1+0x8] ;  /* 0x00000800010a7983 */ /* 0x001ee80000300800 */
[----:B------:R0:W-:Y:S04]  /*16f10*/  STL [R1+0x21a4], R18 ;  /* 0x0021a41201007387 */ /* 0x0001e80000100800 */
[----:B------:R1:W-:Y:S01]  /*16f20*/  STL [R1+0x21d8], R11 ;  /* 0x0021d80b01007387 */ /* 0x0003e20000100800 */
[----:B0-----:R-:W-:-:S03]  /*16f30*/  IADD3 R18, P1, R12, R3, RZ ;  /* 0x000000030c127210 */ /* 0x001fc60007f3e0ff */
[----:B------:R-:W-:Y:S01]  /*16f40*/  STL [R1+0x21ac], R19 ;  /* 0x0021ac1301007387 */ /* 0x000fe20000100800 */
[----:B-1----:R-:W-:-:S03]  /*16f50*/  IMAD.X R11, R61, 0x1, R8, P0 ;  /* 0x000000013d0b7824 */ /* 0x002fc600000e0608 */
[----:B------:R-:W-:Y:S04]  /*16f60*/  STL [R1+0x21e0], R18 ;  /* 0x0021e01201007387 */ /* 0x000fe80000100800 */
[----:B------:R0:W-:Y:S04]  /*16f70*/  STL [R1+0x21b4], R11 ;  /* 0x0021b40b01007387 */ /* 0x0001e80000100800 */
[----:B0-----:R-:W3:Y:S01]  /*16f80*/  LDL.LU R11, [R1+0x5c] ;  /* 0x00005c00010b7983 */ /* 0x001ee20000300800 */
[----:B------:R-:W-:Y:S01]  /*16f90*/  IADD3 R12, P0, R12, R2, RZ ;  /* 0x000000020c0c7210 */ /* 0x000fe20007f1e0ff */
[----:B------:R-:W-:-:S04]  /*16fa0*/  IMAD.X R18, R61, 0x1, R7, P5 ;  /* 0x000000013d127824 */ /* 0x000fc800028e0607 */
[----:B------:R2:W-:Y:S01]  /*16fb0*/  STL [R1+0x21e8], R12 ;  /* 0x0021e80c01007387 */ /* 0x0005e20000100800 */
[----:B------:R-:W-:-:S03]  /*16fc0*/  IMAD.X R19, R61, 0x1, R6, P4 ;  /* 0x000000013d137824 */ /* 0x000fc600020e0606 */
[----:B------:R0:W-:Y:S01]  /*16fd0*/  STL [R1+0x21bc], R18 ;  /* 0x0021bc1201007387 */ /* 0x0001e20000100800 */
[C---:B--2---:R-:W-:Y:S02]  /*16fe0*/  IADD3 R12, P5, R17.reuse, R5, RZ ;  /* 0x00000005110c7210 */ /* 0x044fe40007fbe0ff */
[----:B0-----:R-:W-:-:S03]  /*16ff0*/  IADD3 R18, P4, R17, R4, RZ ;  /* 0x0000000411127210 */ /* 0x001fc60007f9e0ff */
[----:B------:R0:W-:Y:S04]  /*17000*/  STL [R1+0x21f0], R12 ;  /* 0x0021f00c01007387 */ /* 0x0001e80000100800 */
[----:B0-----:R-:W2:Y:S04]  /*17010*/  LDL.LU R12, [R1+0xc] ;  /* 0x00000c00010c7983 */ /* 0x001ea80000300800 */
[----:B------:R4:W-:Y:S04]  /*17020*/  STL [R1+0x21c4], R19 ;  /* 0x0021c41301007387 */ /* 0x0009e80000100800 */
[----:B------:R0:W-:Y:S01]  /*17030*/  STL [R1+0x21f8], R18 ;  /* 0x0021f81201007387 */ /* 0x0001e20000100800 */
[C---:B----4-:R-:W-:Y:S01]  /*17040*/  IMAD.X R19, R16.reuse, 0x1, R9, P3 ;  /* 0x0000000110137824 */ /* 0x050fe200018e0609 */
[----:B0-----:R-:W-:Y:S01]  /*17050*/  IADD3 R18, P3, R17, R3, RZ ;  /* 0x0000000311127210 */ /* 0x001fe20007f7e0ff */
[----:B------:R-:W-:-:S03]  /*17060*/  IMAD.X R20, R16, 0x1, R8, P2 ;  /* 0x0000000110147824 */ /* 0x000fc600010e0608 */
[----:B------:R0:W-:Y:S04]  /*17070*/  STL [R1+0x21cc], R19 ;  /* 0x0021cc1301007387 */ /* 0x0001e80000100800 */
[----:B------:R1:W-:Y:S04]  /*17080*/  STL [R1+0x2200], R18 ;  /* 0x0022001201007387 */ /* 0x0003e80000100800 */
[----:B------:R5:W-:Y:S01]  /*17090*/  STL [R1+0x21d4], R20 ;  /* 0x0021d41401007387 */ /* 0x000be20000100800 */
[----:B0-----:R-:W-:-:S03]  /*170a0*/  IADD3 R19, P2, R17, R2, RZ ;  /* 0x0000000211137210 */ /* 0x001fc60007f5e0ff */
[----:B------:R-:W4:Y:S01]  /*170b0*/  LDL.LU R17, [R1+0x58] ;  /* 0x0000580001117983 */ /* 0x000f220000300800 */
[----:B-1----:R-:W-:-:S03]  /*170c0*/  IMAD.X R18, R16, 0x1, R7, P1 ;  /* 0x0000000110127824 */ /* 0x002fc600008e0607 */
[----:B------:R0:W-:Y:S04]  /*170d0*/  STL [R1+0x2208], R19 ;  /* 0x0022081301007387 */ /* 0x0001e80000100800 */
[----:B------:R1:W-:Y:S01]  /*170e0*/  STL [R1+0x21dc], R18 ;  /* 0x0021dc1201007387 */ /* 0x0003e20000100800 */
[C---:B-----5:R-:W-:Y:S01]  /*170f0*/  IADD3 R20, P1, R15.reuse, R5, RZ ;  /* 0x000000050f147210 */ /* 0x060fe20007f3e0ff */
[----:B0-----:R-:W-:Y:S01]  /*17100*/  IMAD.X R19, R16, 0x1, R6, P0 ;  /* 0x0000000110137824 */ /* 0x001fe200000e0606 */
[----:B-1----:R-:W-:-:S03]  /*17110*/  IADD3 R18, P0, R15, R4, RZ ;  /* 0x000000040f127210 */ /* 0x002fc60007f1e0ff */
[----:B------:R-:W-:Y:S04]  /*17120*/  STL [R1+0x2210], R20 ;  /* 0x0022101401007387 */ /* 0x000fe80000100800 */
[----:B------:R-:W5:Y:S04]  /*17130*/  LDL.LU R16, [R1+0x10] ;  /* 0x0000100001107983 */ /* 0x000f680000300800 */
[----:B------:R3:W-:Y:S04]  /*17140*/  STL [R1+0x21e4], R19 ;  /* 0x0021e41301007387 */ /* 0x0007e80000100800 */
[----:B------:R0:W-:Y:S01]  /*17150*/  STL [R1+0x2218], R18 ;  /* 0x0022181201007387 */ /* 0x0001e20000100800 */
[C---:B---3--:R-:W-:Y:S01]  /*17160*/  IMAD.X R19, R14.reuse, 0x1, R9, P5 ;  /* 0x000000010e137824 */ /* 0x048fe200028e0609 */
[----:B0-----:R-:W-:Y:S01]  /*17170*/  IADD3 R18, P5, R15, R3, RZ ;  /* 0x000000030f127210 */ /* 0x001fe20007fbe0ff */
[----:B------:R-:W-:-:S03]  /*17180*/  IMAD.X R20, R14, 0x1, R8, P4 ;  /* 0x000000010e147824 */ /* 0x000fc600020e0608 */
[----:B------:R0:W-:Y:S04]  /*17190*/  STL [R1+0x21ec], R19 ;  /* 0x0021ec1301007387 */ /* 0x0001e80000100800 */
[----:B------:R1:W-:Y:S04]  /*171a0*/  STL [R1+0x2220], R18 ;  /* 0x0022201201007387 */ /* 0x0003e80000100800 */
[----:B------:R-:W-:Y:S01]  /*171b0*/  STL [R1+0x21f4], R20 ;  /* 0x0021f41401007387 */ /* 0x000fe20000100800 */
[----:B0-----:R-:W-:-:S03]  /*171c0*/  IADD3 R19, P4, R15, R2, RZ ;  /* 0x000000020f137210 */ /* 0x001fc60007f9e0ff */
[----:B------:R-:W3:Y:S01]  /*171d0*/  LDL.LU R15, [R1+0x54] ;  /* 0x00005400010f7983 */ /* 0x000ee20000300800 */
[----:B-1----:R-:W-:-:S03]  /*171e0*/  IMAD.X R18, R14, 0x1, R7, P3 ;  /* 0x000000010e127824 */ /* 0x002fc600018e0607 */
[----:B------:R0:W-:Y:S04]  /*171f0*/  STL [R1+0x2228], R19 ;  /* 0x0022281301007387 */ /* 0x0001e80000100800 */
[----:B------:R1:W-:Y:S01]  /*17200*/  STL [R1+0x21fc], R18 ;  /* 0x0021fc1201007387 */ /* 0x0003e20000100800 */
[----:B0-----:R-:W-:Y:S01]  /*17210*/  IMAD.X R19, R14, 0x1, R6, P2 ;  /* 0x000000010e137824 */ /* 0x001fe200010e0606 */
[C---:B------:R-:W-:Y:S02]  /*17220*/  IADD3 R20, P3, R13.reuse, R5, RZ ;  /* 0x000000050d147210 */ /* 0x040fe40007f7e0ff */
[----:B-1----:R-:W-:-:S03]  /*17230*/  IADD3 R18, P2, R13, R4, RZ ;  /* 0x000000040d127210 */ /* 0x002fc60007f5e0ff */
[----:B------:R-:W-:Y:S04]  /*17240*/  STL [R1+0x2230], R20 ;  /* 0x0022301401007387 */ /* 0x000fe80000100800 */
[----:B------:R-:W3:Y:S04]  /*17250*/  LDL.LU R14, [R1+0x14] ;  /* 0x00001400010e7983 */ /* 0x000ee80000300800 */
        /* <DEDUP_REMOVED lines=8> */
[----:B0-----:R-:W-:-:S03]  /*172e0*/  IADD3 R19, P0, R13, R2, RZ ;  /* 0x000000020d137210 */ /* 0x001fc60007f1e0ff */
[----:B------:R-:W3:Y:S01]  /*172f0*/  LDL.LU R13, [R1+0x3c] ;  /* 0x00003c00010d7983 */ /* 0x000ee20000300800 */
[----:B-1----:R-:W-:-:S03]  /*17300*/  IMAD.X R18, R10, 0x1, R7, P5 ;  /* 0x000000010a127824 */ /* 0x002fc600028e0607 */
[----:B------:R0:W-:Y:S04]  /*17310*/  STL [R1+0x2248], R19 ;  /* 0x0022481301007387 */ /* 0x0001e80000100800 */
[----:B------:R1:W-:Y:S01]  /*17320*/  STL [R1+0x221c], R18 ;  /* 0x00221c1201007387 */ /* 0x0003e20000100800 */
[----:B------:R-:W-:Y:S01]  /*17330*/  IADD3 R20, P5, R11, R5, RZ ;  /* 0x000000050b147210 */ /* 0x000fe20007fbe0ff */
[----:B0-----:R-:W-:-:S04]  /*17340*/  IMAD.X R19, R10, 0x1, R6, P4 ;  /* 0x000000010a137824 */ /* 0x001fc800020e0606 */
[----:B------:R-:W-:Y:S04]  /*17350*/  STL [R1+0x2250], R20 ;  /* 0x0022501401007387 */ /* 0x000fe80000100800 */
[----:B------:R-:W3:Y:S01]  /*17360*/  LDL.LU R10, [R1+0x18] ;  /* 0x00001800010a7983 */ /* 0x000ee20000300800 */
[----:B-1----:R-:W-:-:S03]  /*17370*/  IADD3 R18, P4, R11, R4, RZ ;  /* 0x000000040b127210 */ /* 0x002fc60007f9e0ff */
[----:B------:R2:W-:Y:S04]  /*17380*/  STL [R1+0x2224], R19 ;  /* 0x0022241301007387 */ /* 0x0005e80000100800 */
[----:B------:R0:W-:Y:S01]  /*17390*/  STL [R1+0x2258], R18 ;  /* 0x0022581201007387 */ /* 0x0001e20000100800 */
[C---:B--2---:R-:W-:Y:S01]  /*173a0*/  IMAD.X R19, R12.reuse, 0x1, R9, P3 ;  /* 0x000000010c137824 */ /* 0x044fe200018e0609 */
[----:B0-----:R-:W-:Y:S01]  /*173b0*/  IADD3 R18, P3, R11, R3, RZ ;  /* 0x000000030b127210 */ /* 0x001fe20007f7e0ff */
[----:B------:R-:W-:-:S03]  /*173c0*/  IMAD.X R20, R12, 0x1, R8, P2 ;  /* 0x000000010c147824 */ /* 0x000fc600010e0608 */
[----:B------:R0:W-:Y:S04]  /*173d0*/  STL [R1+0x222c], R19 ;  /* 0x00222c1301007387 */ /* 0x0001e80000100800 */
[----:B------:R1:W-:Y:S04]  /*173e0*/  STL [R1+0x2260], R18 ;  /* 0x0022601201007387 */ /* 0x0003e80000100800 */
[----:B------:R-:W-:Y:S01]  /*173f0*/  STL [R1+0x2234], R20 ;  /* 0x0022341401007387 */ /* 0x000fe20000100800 */
[----:B0-----:R-:W-:-:S03]  /*17400*/  IADD3 R19, P2, R11, R2, RZ ;  /* 0x000000020b137210 */ /* 0x001fc60007f5e0ff */
[----:B------:R-:W2:Y:S01]  /*17410*/  LDL.LU R11, [R1+0x38] ;  /* 0x00003800010b7983 */ /* 0x000ea20000300800 */
[----:B-1----:R-:W-:-:S03]  /*17420*/  IMAD.X R18, R12, 0x1, R7, P1 ;  /* 0x000000010c127824 */ /* 0x002fc600008e0607 */
[----:B------:R0:W-:Y:S04]  /*17430*/  STL [R1+0x2268], R19 ;  /* 0x0022681301007387 */ /* 0x0001e80000100800 */
[----:B------:R1:W-:Y:S01]  /*17440*/  STL [R1+0x223c], R18 ;  /* 0x00223c1201007387 */ /* 0x0003e20000100800 */
[----:B0-----:R-:W-:Y:S01]  /*17450*/  IMAD.X R19, R12, 0x1, R6, P0 ;  /* 0x000000010c137824 */ /* 0x001fe200000e0606 */
[C---:B----4-:R-:W-:Y:S02]  /*17460*/  IADD3 R20, P1, R17.reuse, R5, RZ ;  /* 0x0000000511147210 */ /* 0x050fe40007f3e0ff */
[----:B-1----:R-:W-:-:S03]  /*17470*/  IADD3 R18, P0, R17, R4, RZ ;  /* 0x0000000411127210 */ /* 0x002fc60007f1e0ff */
[----:B------:R-:W-:Y:S04]  /*17480*/  STL [R1+0x2270], R20 ;  /* 0x0022701401007387 */ /* 0x000fe80000100800 */
[----:B------:R-:W4:Y:S04]  /*17490*/  LDL.LU R12, [R1+0x1c] ;  /* 0x00001c00010c7983 */ /* 0x000f280000300800 */
[----:B------:R5:W-:Y:S04]  /*174a0*/  STL [R1+0x2244], R19 ;  /* 0x0022441301007387 */ /* 0x000be80000100800 */
[----:B------:R0:W-:Y:S01]  /*174b0*/  STL [R1+0x2278], R18 ;  /* 0x0022781201007387 */ /* 0x0001e20000100800 */
[C---:B-----5:R-:W-:Y:S01]  /*174c0*/  IMAD.X R19, R16.reuse, 0x1, R9, P5 ;  /* 0x0000000110137824 */ /* 0x060fe200028e0609 */
[----:B0-----:R-:W-:Y:S01]  /*174d0*/  IADD3 R18, P5, R17, R3, RZ ;  /* 0x0000000311127210 */ /* 0x001fe20007fbe0ff */
[----:B------:R-:W-:-:S03]  /*174e0*/  IMAD.X R20, R16, 0x1, R8, P4 ;  /* 0x0000000110147824 */ /* 0x000fc600020e0608 */
[----:B------:R0:W-:Y:S04]  /*174f0*/  STL [R1+0x224c], R19 ;  /* 0x00224c1301007387 */ /* 0x0001e80000100800 */
[----:B------:R1:W-:Y:S04]  /*17500*/  STL [R1+0x2280], R18 ;  /* 0x0022801201007387 */ /* 0x0003e80000100800 */
[----:B------:R-:W-:Y:S01]  /*17510*/  STL [R1+0x2254], R20 ;  /* 0x0022541401007387 */ /* 0x000fe20000100800 */
[----:B0-----:R-:W-:-:S03]  /*17520*/  IADD3 R19, P4, R17, R2, RZ ;  /* 0x0000000211137210 */ /* 0x001fc60007f9e0ff */
[----:B------:R-:W5:Y:S01]  /*17530*/  LDL.LU R17, [R1+0x34] ;  /* 0x0000340001117983 */ /* 0x000f620000300800 */
[----:B-1----:R-:W-:-:S03]  /*17540*/  IMAD.X R18, R16, 0x1, R7, P3 ;  /* 0x0000000110127824 */ /* 0x002fc600018e0607 */
[----:B------:R0:W-:Y:S04]  /*17550*/  STL [R1+0x2288], R19 ;  /* 0x0022881301007387 */ /* 0x0001e80000100800 */
[----:B------:R1:W-:Y:S01]  /*17560*/  STL [R1+0x225c], R18 ;  /* 0x00225c1201007387 */ /* 0x0003e20000100800 */
[----:B0-----:R-:W-:Y:S01]  /*17570*/  IMAD.X R19, R16, 0x1, R6, P2 ;  /* 0x0000000110137824 */ /* 0x001fe200010e0606 */
[C---:B---3--:R-:W-:Y:S02]  /*17580*/  IADD3 R20, P3, R15.reuse, R5, RZ ;  /* 0x000000050f147210 */ /* 0x048fe40007f7e0ff */
        /* <DEDUP_REMOVED lines=35> */
[C---:B--2---:R-:W-:Y:S02]  /*177c0*/  IADD3 R20, P1, R11.reuse, R5, RZ ;  /* 0x000000050b147210 */ /* 0x044fe40007f3e0ff */
[----:B-1----:R-:W-:-:S03]  /*177d0*/  IADD3 R18, P0, R11, R4, RZ ;  /* 0x000000040b127210 */ /* 0x002fc60007f1e0ff */
[----:B------:R-:W-:Y:S04]  /*177e0*/  STL [R1+0x22d0], R20 ;  /* 0x0022d01401007387 */ /* 0x000fe80000100800 */
[----:B------:R-:W2:Y:S04]  /*177f0*/  LDL.LU R10, [R1+0x130] ;  /* 0x00013000010a7983 */ /* 0x000ea80000300800 */
        /* <DEDUP_REMOVED lines=1024> */
[----:B------:R3:W-:Y:S04]  /*1b800*/  STL [R1+0x29f0], R20 ;  /* 0x0029f01401007387 */ /* 0x0007e80000100800 */
[----:B------:R-:W5:Y:S04]  /*1b810*/  LDL.LU R12, [R1+0x30c] ;  /* 0x00030c00010c7983 */ /* 0x000f680000300800 */
[----:B------:R0:W-:Y:S04]  /*1b820*/  STL [R1+0x29c4], R19 ;  /* 0x0029c41301007387 */ /* 0x0001e80000100800 */
[----:B------:R1:W-:Y:S01]  /*1b830*/  STL [R1+0x29f8], R18 ;  /* 0x0029f81201007387 */ /* 0x0003e20000100800 */
[C---:B---3--:R-:W-:Y:S01]  /*1b840*/  IMAD.X R20, R16.reuse, 0x1, R9, P5 ;  /* 0x0000000110147824 */ /* 0x048fe200028e0609 */
[C---:B0-----:R-:W-:Y:S01]  /*1b850*/  IADD3 R19, P5, R17.reuse, R3, RZ ;  /* 0x0000000311137210 */ /* 0x041fe20007fbe0ff */
[----:B-1----:R-:W-:Y:S01]  /*1b860*/  IMAD.X R18, R16, 0x1, R8, P4 ;  /* 0x0000000110127824 */ /* 0x002fe200020e0608 */
[----:B------:R-:W-:-:S02]  /*1b870*/  IADD3 R17, P4, R17, R2, RZ ;  /* 0x0000000211117210 */ /* 0x000fc40007f9e0ff */
[----:B------:R-:W-:Y:S04]  /*1b880*/  STL [R1+0x29cc], R20 ;  /* 0x0029cc1401007387 */ /* 0x000fe80000100800 */
[----:B------:R0:W-:Y:S04]  /*1b890*/  STL [R1+0x2a00], R19 ;  /* 0x002a001301007387 */ /* 0x0001e80000100800 */
[----:B------:R1:W-:Y:S01]  /*1b8a0*/  STL [R1+0x29d4], R18 ;  /* 0x0029d41201007387 */ /* 0x0003e20000100800 */
[----:B0-----:R-:W-:-:S03]  /*1b8b0*/  IMAD.X R19, R16, 0x1, R7, P3 ;  /* 0x0000000110137824 */ /* 0x001fc600018e0607 */
[----:B-1----:R-:W3:Y:S04]  /*1b8c0*/  LDL.LU R18, [R1+0x2c4] ;  /* 0x0002c40001127983 */ /* 0x002ee80000300800 */
[----:B------:R0:W-:Y:S04]  /*1b8d0*/  STL [R1+0x2a08], R17 ;  /* 0x002a081101007387 */ /* 0x0001e80000100800 */
[----:B------:R1:W-:Y:S01]  /*1b8e0*/  STL [R1+0x29dc], R19 ;  /* 0x0029dc1301007387 */ /* 0x0003e20000100800 */
[C---:B0-----:R-:W-:Y:S01]  /*1b8f0*/  IADD3 R17, P3, R15.reuse, R5, RZ ;  /* 0x000000050f117210 */ /* 0x041fe20007f7e0ff */
[----:B-1----:R-:W-:Y:S01]  /*1b900*/  IMAD.X R19, R16, 0x1, R6, P2 ;  /* 0x0000000110137824 */ /* 0x002fe200010e0606 */
[----:B------:R-:W-:-:S03]  /*1b910*/  IADD3 R16, P2, R15, R4, RZ ;  /* 0x000000040f107210 */ /* 0x000fc60007f5e0ff */
[----:B------:R0:W-:Y:S04]  /*1b920*/  STL [R1+0x2a10], R17 ;  /* 0x002a101101007387 */ /* 0x0001e80000100800 */
[----:B0-----:R-:W3:Y:S04]  /*1b930*/  LDL.LU R17, [R1+0x310] ;  /* 0x0003100001117983 */ /* 0x001ee80000300800 */
[----:B------:R0:W-:Y:S04]  /*1b940*/  STL [R1+0x29e4], R19 ;  /* 0x0029e41301007387 */ /* 0x0001e80000100800 */
[----:B------:R1:W-:Y:S01]  /*1b950*/  STL [R1+0x2a18], R16 ;  /* 0x002a181001007387 */ /* 0x0003e20000100800 */
[C---:B------:R-:W-:Y:S01]  /*1b960*/  IMAD.X R20, R14.reuse, 0x1, R9, P1 ;  /* 0x000000010e147824 */ /* 0x040fe200008e0609 */
[----:B0-----:R-:W-:Y:S01]  /*1b970*/  IADD3 R19, P1, R15, R3, RZ ;  /* 0x000000030f137210 */ /* 0x001fe20007f3e0ff */
[----:B-1----:R-:W-:-:S03]  /*1b980*/  IMAD.X R16, R14, 0x1, R8, P0 ;  /* 0x000000010e107824 */ /* 0x002fc600000e0608 */
[----:B------:R-:W-:Y:S01]  /*1b990*/  STL [R1+0x29ec], R20 ;  /* 0x0029ec1401007387 */ /* 0x000fe20000100800 */
[----:B------:R-:W-:-:S03]  /*1b9a0*/  IADD3 R15, P0, R15, R2, RZ ;  /* 0x000000020f0f7210 */ /* 0x000fc60007f1e0ff */
[----:B------:R0:W-:Y:S04]  /*1b9b0*/  STL [R1+0x2a20], R19 ;  /* 0x002a201301007387 */ /* 0x0001e80000100800 */
[----:B------:R1:W-:Y:S01]  /*1b9c0*/  STL [R1+0x29f4], R16 ;  /* 0x0029f41001007387 */ /* 0x0003e20000100800 */
[----:B0-----:R-:W-:-:S03]  /*1b9d0*/  IMAD.X R19, R14, 0x1, R7, P5 ;  /* 0x000000010e137824 */ /* 0x001fc600028e0607 */
[----:B-1----:R-:W3:Y:S04]  /*1b9e0*/  LDL.LU R16, [R1+0x2c8] ;  /* 0x0002c80001107983 */ /* 0x002ee80000300800 */
[----:B------:R0:W-:Y:S04]  /*1b9f0*/  STL [R1+0x2a28], R15 ;  /* 0x002a280f01007387 */ /* 0x0001e80000100800 */
[----:B------:R-:W-:Y:S01]  /*1ba00*/  STL [R1+0x29fc], R19 ;  /* 0x0029fc1301007387 */ /* 0x000fe20000100800 */
[----:B0-----:R-:W-:-:S05]  /*1ba10*/  IADD3 R15, P5, R13, R5, RZ ;  /* 0x000000050d0f7210 */ /* 0x001fca0007fbe0ff */
[----:B------:R0:W-:Y:S04]  /*1ba20*/  STL [R1+0x2a30], R15 ;  /* 0x002a300f01007387 */ /* 0x0001e80000100800 */
[----:B0-----:R-:W3:Y:S01]  /*1ba30*/  LDL.LU R15, [R1+0x314] ;  /* 0x00031400010f7983 */ /* 0x001ee20000300800 */
[----:B------:R-:W-:Y:S01]  /*1ba40*/  IMAD.X R19, R14, 0x1, R6, P4 ;  /* 0x000000010e137824 */ /* 0x000fe200020e0606 */
[----:B------:R-:W-:-:S04]  /*1ba50*/  IADD3 R14, P4, R13, R4, RZ ;  /* 0x000000040d0e7210 */ /* 0x000fc80007f9e0ff */
[----:B------:R2:W-:Y:S04]  /*1ba60*/  STL [R1+0x2a04], R19 ;  /* 0x002a041301007387 */ /* 0x0005e80000100800 */
[----:B------:R0:W-:Y:S01]  /*1ba70*/  STL [R1+0x2a38], R14 ;  /* 0x002a380e01007387 */ /* 0x0001e20000100800 */
[C---:B--2---:R-:W-:Y:S01]  /*1ba80*/  IMAD.X R19, R10.reuse, 0x1, R9, P3 ;  /* 0x000000010a137824 */ /* 0x044fe200018e0609 */
[----:B------:R-:W-:Y:S01]  /*1ba90*/  IADD3 R20, P3, R13, R3, RZ ;  /* 0x000000030d147210 */ /* 0x000fe20007f7e0ff */
[----:B0-----:R-:W-:-:S03]  /*1baa0*/  IMAD.X R14, R10, 0x1, R8, P2 ;  /* 0x000000010a0e7824 */ /* 0x001fc600010e0608 */
[----:B------:R0:W-:Y:S04]  /*1bab0*/  STL [R1+0x2a0c], R19 ;  /* 0x002a0c1301007387 */ /* 0x0001e80000100800 */
[----:B------:R-:W-:Y:S01]  /*1bac0*/  STL [R1+0x2a40], R20 ;  /* 0x002a401401007387 */ /* 0x000fe20000100800 */
[----:B0-----:R-:W-:-:S03]  /*1bad0*/  IADD3 R19, P2, R13, R2, RZ ;  /* 0x000000020d137210 */ /* 0x001fc60007f5e0ff */
[----:B------:R0:W-:Y:S01]  /*1bae0*/  STL [R1+0x2a14], R14 ;  /* 0x002a140e01007387 */ /* 0x0001e20000100800 */
[C---:B------:R-:W-:Y:S02]  /*1baf0*/  IMAD.X R13, R10.reuse, 0x1, R7, P1 ;  /* 0x000000010a0d7824 */ /* 0x040fe400008e0607 */
[----:B------:R-:W-:Y:S01]  /*1bb00*/  IMAD.X R10, R10, 0x1, R6, P0 ;  /* 0x000000010a0a7824 */ /* 0x000fe200000e0606 */
[----:B0-----:R-:W2:Y:S04]  /*1bb10*/  LDL.LU R14, [R1+0x2d0] ;  /* 0x0002d000010e7983 */ /* 0x001ea80000300800 */
[----:B------:R0:W-:Y:S01]  /*1bb20*/  STL [R1+0x2a48], R19 ;  /* 0x002a481301007387 */ /* 0x0001e20000100800 */
[----:B----4-:R-:W-:-:S03]  /*1bb30*/  IADD3 R20, P0, R11, R4, RZ ;  /* 0x000000040b147210 */ /* 0x010fc60007f1e0ff */
[----:B------:R1:W-:Y:S01]  /*1bb40*/  STL [R1+0x2a1c], R13 ;  /* 0x002a1c0d01007387 */ /* 0x0003e20000100800 */
[----:B0-----:R-:W-:-:S03]  /*1bb50*/  IADD3 R19, P1, R11, R5, RZ ;  /* 0x000000050b137210 */ /* 0x001fc60007f3e0ff */
[----:B-1----:R-:W4:Y:S04]  /*1bb60*/  LDL.LU R13, [R1+0x318] ;  /* 0x00031800010d7983 */ /* 0x002f280000300800 */
[----:B------:R5:W-:Y:S04]  /*1bb70*/  STL [R1+0x2a50], R19 ;  /* 0x002a501301007387 */ /* 0x000be80000100800 */
[----:B------:R0:W-:Y:S01]  /*1bb80*/  STL [R1+0x2a24], R10 ;  /* 0x002a240a01007387 */ /* 0x0001e20000100800 */
[----:B-----5:R-:W-:-:S03]  /*1bb90*/  IMAD.X R19, R12, 0x1, R9, P5 ;  /* 0x000000010c137824 */ /* 0x020fc600028e0609 */
[----:B------:R1:W-:Y:S01]  /*1bba0*/  STL [R1+0x2a58], R20 ;  /* 0x002a581401007387 */ /* 0x0003e20000100800 */
[----:B0-----:R-:W-:-:S03]  /*1bbb0*/  IADD3 R10, P5, R11, R3, RZ ;  /* 0x000000030b0a7210 */ /* 0x001fc60007fbe0ff */
[----:B------:R0:W-:Y:S01]  /*1bbc0*/  STL [R1+0x2a2c], R19 ;  /* 0x002a2c1301007387 */ /* 0x0001e20000100800 */
[----:B-1----:R-:W-:-:S03]  /*1bbd0*/  IMAD.X R20, R12, 0x1, R8, P4 ;  /* 0x000000010c147824 */ /* 0x002fc600020e0608 */
[----:B------:R1:W-:Y:S01]  /*1bbe0*/  STL [R1+0x2a60], R10 ;  /* 0x002a600a01007387 */ /* 0x0003e20000100800 */
[----:B0-----:R-:W-:Y:S01]  /*1bbf0*/  IADD3 R19, P4, R11, R2, RZ ;  /* 0x000000020b137210 */ /* 0x001fe20007f9e0ff */
[C---:B------:R-:W-:Y:S02]  /*1bc00*/  IMAD.X R11, R12.reuse, 0x1, R7, P3 ;  /* 0x000000010c0b7824 */ /* 0x040fe400018e0607 */
[----:B-1----:R-:W5:Y:S04]  /*1bc10*/  LDL.LU R10, [R1+0x2d8] ;  /* 0x0002d800010a7983 */ /* 0x002f680000300800 */
[----:B------:R-:W-:Y:S04]  /*1bc20*/  STL [R1+0x2a34], R20 ;  /* 0x002a341401007387 */ /* 0x000fe80000100800 */
[----:B------:R-:W-:Y:S01]  /*1bc30*/  STL [R1+0x2a68], R19 ;  /* 0x002a681301007387 */ /* 0x000fe20000100800 */
[----:B------:R-:W-:-:S03]  /*1bc40*/  IMAD.X R12, R12, 0x1, R6, P2 ;  /* 0x000000010c0c7824 */ /* 0x000fc600010e0606 */
[----:B------:R0:W-:Y:S04]  /*1bc50*/  STL [R1+0x2a3c], R11 ;  /* 0x002a3c0b01007387 */ /* 0x0001e80000100800 */
[----:B0-----:R-:W5:Y:S01]  /*1bc60*/  LDL.LU R11, [R1+0x31c] ;  /* 0x00031c00010b7983 */ /* 0x001f620000300800 */
[----:B---3--:R-:W-:-:S05]  /*1bc70*/  IADD3 R19, P3, R18, R5, RZ ;  /* 0x0000000512137210 */ /* 0x008fca0007f7e0ff */
[----:B------:R0:W-:Y:S04]  /*1bc80*/  STL [R1+0x2a70], R19 ;  /* 0x002a701301007387 */ /* 0x0001e80000100800 */
[----:B------:R1:W-:Y:S01]  /*1bc90*/  STL [R1+0x2a44], R12 ;  /* 0x002a440c01007387 */ /* 0x0003e20000100800 */
[----:B0-----:R-:W-:-:S05]  /*1bca0*/  IADD3 R19, P2, R18, R4, RZ ;  /* 0x0000000412137210 */ /* 0x001fca0007f5e0ff */
[----:B------:R0:W-:Y:S01]  /*1bcb0*/  STL [R1+0x2a78], R19 ;  /* 0x002a781301007387 */ /* 0x0001e20000100800 */
[C---:B-1----:R-:W-:Y:S01]  /*1bcc0*/  IMAD.X R12, R17.reuse, 0x1, R9, P1 ;  /* 0x00000001110c7824 */ /* 0x042fe200008e0609 */
[----:B------:R-:W-:Y:S01]  /*1bcd0*/  IADD3 R20, P1, R18, R3, RZ ;  /* 0x0000000312147210 */ /* 0x000fe20007f3e0ff */
[----:B0-----:R-:W-:-:S03]  /*1bce0*/  IMAD.X R19, R17, 0x1, R8, P0 ;  /* 0x0000000111137824 */ /* 0x001fc600000e0608 */
[----:B------:R0:W-:Y:S04]  /*1bcf0*/  STL [R1+0x2a4c], R12 ;  /* 0x002a4c0c01007387 */ /* 0x0001e80000100800 */
[----:B0-----:R-:W3:Y:S04]  /*1bd00*/  LDL.LU R12, [R1+0x2e0] ;  /* 0x0002e000010c7983 */ /* 0x001ee80000300800 */
[----:B------:R0:W-:Y:S04]  /*1bd10*/  STL [R1+0x2a80], R20 ;  /* 0x002a801401007387 */ /* 0x0001e80000100800 */
[----:B------:R1:W-:Y:S01]  /*1bd20*/  STL [R1+0x2a54], R19 ;  /* 0x002a541301007387 */ /* 0x0003e20000100800 */
[----:B0-----:R-:W-:Y:S01]  /*1bd30*/  IADD3 R20, P0, R18, R2, RZ ;  /* 0x0000000212147210 */ /* 0x001fe20007f1e0ff */
[----:B-1----:R-:W-:-:S04]  /*1bd40*/  IMAD.X R19, R17, 0x1, R7, P5 ;  /* 0x0000000111137824 */ /* 0x002fc800028e0607 */
[----:B------:R-:W-:Y:S01]  /*1bd50*/  STL [R1+0x2a88], R20 ;  /* 0x002a881401007387 */ /* 0x000fe20000100800 */
[----:B------:R-:W-:-:S03]  /*1bd60*/  IADD3 R18, P5, R16, R5, RZ ;  /* 0x0000000510127210 */ /* 0x000fc60007fbe0ff */
[----:B------:R-:W-:Y:S01]  /*1bd70*/  STL [R1+0x2a5c], R19 ;  /* 0x002a5c1301007387 */ /* 0x000fe20000100800 */
[----:B------:R-:W-:-:S03]  /*1bd80*/  IMAD.X R17, R17, 0x1, R6, P4 ;  /* 0x0000000111117824 */ /* 0x000fc600020e0606 */
[----:B------:R-:W3:Y:S04]  /*1bd90*/  LDL.LU R21, [R1+0x320] ;  /* 0x0003200001157983 */ /* 0x000ee80000300800 */
        /* <DEDUP_REMOVED lines=8> */
[----:B------:R-:W-:Y:S04]  /*1be20*/  STL [R1+0x2aa0], R19 ;  /* 0x002aa01301007387 */ /* 0x000fe80000100800 */
[----:B------:R-:W-:Y:S04]  /*1be30*/  STL [R1+0x2a74], R18 ;  /* 0x002a741201007387 */ /* 0x000fe80000100800 */
[----:B------:R-:W3:Y:S01]  /*1be40*/  LDL.LU R20, [R1+0x2e8] ;  /* 0x0002e80001147983 */ /* 0x000ee20000300800 */
[----:B0-----:R-:W-:Y:S01]  /*1be50*/  IADD3 R17, P2, R16, R2, RZ ;  /* 0x0000000210117210 */ /* 0x001fe20007f5e0ff */
[----:B------:R-:W-:-:S04]  /*1be60*/  IMAD.X R16, R15, 0x1, R7, P1 ;  /* 0x000000010f107824 */ /* 0x000fc800008e0607 */
[----:B------:R-:W-:Y:S04]  /*1be70*/  STL [R1+0x2aa8], R17 ;  /* 0x002aa81101007387 */ /* 0x000fe80000100800 */
[----:B------:R0:W-:Y:S02]  /*1be80*/  STL [R1+0x2a7c], R16 ;  /* 0x002a7c1001007387 */ /* 0x0001e40000100800 */
[----:B0-----:R-:W-:Y:S01]  /*1be90*/  IMAD.X R16, R15, 0x1, R6, P0 ;  /* 0x000000010f107824 */ /* 0x001fe200000e0606 */
[C---:B--2---:R-:W-:Y:S02]  /*1bea0*/  IADD3 R17, P1, R14.reuse, R5, RZ ;  /* 0x000000050e117210 */ /* 0x044fe40007f3e0ff */
[----:B------:R-:W-:-:S03]  /*1beb0*/  IADD3 R15, P0, R14, R4, RZ ;  /* 0x000000040e0f7210 */ /* 0x000fc60007f1e0ff */
[----:B------:R4:W-:Y:S04]  /*1bec0*/  STL [R1+0x2ab0], R17 ;  /* 0x002ab01101007387 */ /* 0x0009e80000100800 */
[----:B------:R0:W-:Y:S04]  /*1bed0*/  STL [R1+0x2a84], R16 ;  /* 0x002a841001007387 */ /* 0x0001e80000100800 */
[----:B------:R1:W-:Y:S01]  /*1bee0*/  STL [R1+0x2ab8], R15 ;  /* 0x002ab80f01007387 */ /* 0x0003e20000100800 */
[C---:B----4-:R-:W-:Y:S01]  /*1bef0*/  IMAD.X R17, R13.reuse, 0x1, R9, P5 ;  /* 0x000000010d117824 */ /* 0x050fe200028e0609 */
[----:B0-----:R-:W-:Y:S01]  /*1bf00*/  IADD3 R16, P5, R14, R3, RZ ;  /* 0x000000030e107210 */ /* 0x001fe20007fbe0ff */
[----:B-1----:R-:W-:-:S03]  /*1bf10*/  IMAD.X R15, R13, 0x1, R8, P4 ;  /* 0x000000010d0f7824 */ /* 0x002fc600020e0608 */
[----:B------:R-:W-:Y:S04]  /*1bf20*/  STL [R1+0x2a8c], R17 ;  /* 0x002a8c1101007387 */ /* 0x000fe80000100800 */
[----:B------:R-:W2:Y:S04]  /*1bf30*/  LDL.LU R19, [R1+0x324] ;  /* 0x0003240001137983 */ /* 0x000ea80000300800 */
[----:B------:R0:W-:Y:S04]  /*1bf40*/  STL [R1+0x2ac0], R16 ;  /* 0x002ac01001007387 */ /* 0x0001e80000100800 */
[----:B------:R1:W-:Y:S01]  /*1bf50*/  STL [R1+0x2a94], R15 ;  /* 0x002a940f01007387 */ /* 0x0003e20000100800 */
[----:B0-----:R-:W-:Y:S01]  /*1bf60*/  IADD3 R16, P4, R14, R2, RZ ;  /* 0x000000020e107210 */ /* 0x001fe20007f9e0ff */
[----:B-1----:R-:W-:-:S04]  /*1bf70*/  IMAD.X R15, R13, 0x1, R7, P3 ;  /* 0x000000010d0f7824 */ /* 0x002fc800018e0607 */
[----:B------:R-:W-:Y:S01]  /*1bf80*/  STL [R1+0x2ac8], R16 ;  /* 0x002ac81001007387 */ /* 0x000fe20000100800 */
[----:B------:R-:W-:-:S03]  /*1bf90*/  IMAD.X R13, R13, 0x1, R6, P2 ;  /* 0x000000010d0d7824 */ /* 0x000fc600010e0606 */
[----:B------:R0:W-:Y:S01]  /*1bfa0*/  STL [R1+0x2a9c], R15 ;  /* 0x002a9c0f01007387 */ /* 0x0001e20000100800 */
[----:B-----5:R-:W-:-:S03]  /*1bfb0*/  IADD3 R14, P3, R10, R5, RZ ;  /* 0x000000050a0e7210 */ /* 0x020fc60007f7e0ff */
[----:B------:R-:W4:Y:S04]  /*1bfc0*/  LDL.LU R18, [R1+0x2f0] ;  /* 0x0002f00001127983 */ /* 0x000f280000300800 */
[----:B------:R1:W-:Y:S01]  /*1bfd0*/  STL [R1+0x2ad0], R14 ;  /* 0x002ad00e01007387 */ /* 0x0003e20000100800 */
[----:B0-----:R-:W-:-:S03]  /*1bfe0*/  IADD3 R15, P2, R10, R4, RZ ;  /* 0x000000040a0f7210 */ /* 0x001fc60007f5e0ff */
[----:B------:R0:W-:Y:S04]  /*1bff0*/  STL [R1+0x2aa4], R13 ;  /* 0x002aa40d01007387 */ /* 0x0001e80000100800 */
[----:B------:R5:W-:Y:S01]  /*1c000*/  STL [R1+0x2ad8], R15 ;  /* 0x002ad80f01007387 */ /* 0x000be20000100800 */
[C---:B-1----:R-:W-:Y:S01]  /*1c010*/  IMAD.X R14, R11.reuse, 0x1, R9, P1 ;  /* 0x000000010b0e7824 */ /* 0x042fe200008e0609 */
[----:B0-----:R-:W-:Y:S01]  /*1c020*/  IADD3 R13, P1, R10, R3, RZ ;  /* 0x000000030a0d7210 */ /* 0x001fe20007f3e0ff */
[----:B-----5:R-:W-:-:S03]  /*1c030*/  IMAD.X R15, R11, 0x1, R8, P0 ;  /* 0x000000010b0f7824 */ /* 0x020fc600000e0608 */
[----:B------:R0:W-:Y:S04]  /*1c040*/  STL [R1+0x2aac], R14 ;  /* 0x002aac0e01007387 */ /* 0x0001e80000100800 */
[----:B------:R1:W-:Y:S01]  /*1c050*/  STL [R1+0x2ae0], R13 ;  /* 0x002ae00d01007387 */ /* 0x0003e20000100800 */
[----:B0-----:R-:W-:-:S03]  /*1c060*/  IADD3 R14, P0, R10, R2, RZ ;  /* 0x000000020a0e7210 */ /* 0x001fc60007f1e0ff */
[----:B------:R-:W-:Y:S01]  /*1c070*/  STL [R1+0x2ab4], R15 ;  /* 0x002ab40f01007387 */ /* 0x000fe20000100800 */
[----:B-1----:R-:W-:-:S03]  /*1c080*/  IMAD.X R13, R11, 0x1, R7, P5 ;  /* 0x000000010b0d7824 */ /* 0x002fc600028e0607 */
[----:B------:R-:W-:Y:S01]  /*1c090*/  STL [R1+0x2ae8], R14 ;  /* 0x002ae80e01007387 */ /* 0x000fe20000100800 */
[----:B------:R-:W-:-:S03]  /*1c0a0*/  IMAD.X R11, R11, 0x1, R6, P4 ;  /* 0x000000010b0b7824 */ /* 0x000fc600020e0606 */
[----:B------:R-:W-:Y:S04]  /*1c0b0*/  STL [R1+0x2abc], R13 ;  /* 0x002abc0d01007387 */ /* 0x000fe80000100800 */
[----:B------:R-:W5:Y:S01]  /*1c0c0*/  LDL R17, [R1+0xff0] ;  /* 0x000ff00001117983 */ /* 0x000f620000100800 */
[----:B---3--:R-:W-:-:S05]  /*1c0d0*/  IADD3 R10, P5, R12, R5, RZ ;  /* 0x000000050c0a7210 */ /* 0x008fca0007fbe0ff */
[----:B------:R0:W-:Y:S04]  /*1c0e0*/  STL [R1+0x2af0], R10 ;  /* 0x002af00a01007387 */ /* 0x0001e80000100800 */
[----:B------:R1:W-:Y:S04]  /*1c0f0*/  STL [R1+0x2ac4], R11 ;  /* 0x002ac40b01007387 */ /* 0x0003e80000100800 */
[----:B------:R-:W3:Y:S01]  /*1c100*/  LDL R16, [R1+0xfe8] ;  /* 0x000fe80001107983 */ /* 0x000ee20000100800 */
[----:B0-----:R-:W-:-:S05]  /*1c110*/  IADD3 R10, P4, R12, R4, RZ ;  /* 0x000000040c0a7210 */ /* 0x001fca0007f9e0ff */
[----:B------:R0:W-:Y:S04]  /*1c120*/  STL [R1+0x2af8], R10 ;  /* 0x002af80a01007387 */ /* 0x0001e80000100800 */
[----:B------:R-:W3:Y:S01]  /*1c130*/  LDL R15, [R1+0xfe0] ;  /* 0x000fe000010f7983 */ /* 0x000ee20000100800 */
[----:B-1----:R-:W-:Y:S01]  /*1c140*/  IMAD.X R11, R21, 0x1, R9, P3 ;  /* 0x00000001150b7824 */ /* 0x002fe200018e0609 */
[----:B0-----:R-:W-:-:S04]  /*1c150*/  IADD3 R10, P3, R12, R3, RZ ;  /* 0x000000030c0a7210 */ /* 0x001fc80007f7e0ff */
[----:B------:R0:W-:Y:S04]  /*1c160*/  STL [R1+0x2acc], R11 ;  /* 0x002acc0b01007387 */ /* 0x0001e80000100800 */
[----:B------:R-:W3:Y:S01]  /*1c170*/  LDL R14, [R1+0xfd8] ;  /* 0x000fd800010e7983 */ /* 0x000ee20000100800 */
[C---:B0-----:R-:W-:Y:S01]  /*1c180*/  IMAD.X R11, R21.reuse, 0x1, R8, P2 ;  /* 0x00000001150b7824 */ /* 0x041fe200010e0608 */
[----:B------:R-:W-:Y:S02]  /*1c190*/  IADD3 R12, P2, R12, R2, RZ ;  /* 0x000000020c0c7210 */ /* 0x000fe40007f5e0ff */
[----:B------:R0:W-:Y:S04]  /*1c1a0*/  STL [R1+0x2b00], R10 ;  /* 0x002b000a01007387 */ /* 0x0001e80000100800 */
[----:B------:R1:W-:Y:S01]  /*1c1b0*/  STL [R1+0x2ad4], R11 ;  /* 0x002ad40b01007387 */ /* 0x0003e20000100800 */
[----:B0-----:R-:W-:-:S03]  /*1c1c0*/  IMAD.X R10, R21, 0x1, R7, P1 ;  /* 0x00000001150a7824 */ /* 0x001fc600008e0607 */
[----:B------:R-:W-:Y:S04]  /*1c1d0*/  STL [R1+0x2b04], R12 ;  /* 0x002b040c01007387 */ /* 0x000fe80000100800 */
[----:B------:R-:W3:Y:S04]  /*1c1e0*/  LDL R13, [R1+0xfec] ;  /* 0x000fec00010d7983 */ /* 0x000ee80000100800 */
[----:B------:R0:W-:Y:S01]  /*1c1f0*/  STL [R1+0x2adc], R10 ;  /* 0x002adc0a01007387 */ /* 0x0001e20000100800 */
[----:B-1----:R-:W-:-:S03]  /*1c200*/  IADD3 R11, P1, R20, R5, RZ ;  /* 0x00000005140b7210 */ /* 0x002fc60007f3e0ff */
[----:B0-----:R-:W3:Y:S04]  /*1c210*/  LDL R10, [R1+0xfe4] ;  /* 0x000fe400010a7983 */ /* 0x001ee80000100800 */
[----:B------:R0:W-:Y:S04]  /*1c220*/  STL [R1+0x2b08], R11 ;  /* 0x002b080b01007387 */ /* 0x0001e80000100800 */
[----:B------:R-:W3:Y:S04]  /*1c230*/  LDL R12, [R1+0xfd4] ;  /* 0x000fd400010c7983 */ /* 0x000ee80000100800 */
[----:B0-----:R-:W3:Y:S01]  /*1c240*/  LDL R11, [R1+0xfdc] ;  /* 0x000fdc00010b7983 */ /* 0x001ee20000100800 */
[----:B------:R-:W-:Y:S01]  /*1c250*/  IMAD.X R21, R21, 0x1, R6, P0 ;  /* 0x0000000115157824 */ /* 0x000fe200000e0606 */
[----:B------:R-:W-:-:S04]  /*1c260*/  IADD3 R23, P0, R20, R4, RZ ;  /* 0x0000000414177210 */ /* 0x000fc80007f1e0ff */
[----:B------:R0:W-:Y:S04]  /*1c270*/  STL [R1+0x2ae4], R21 ;  /* 0x002ae41501007387 */ /* 0x0001e80000100800 */
[----:B------:R1:W-:Y:S01]  /*1c280*/  STL [R1+0x2b0c], R23 ;  /* 0x002b0c1701007387 */ /* 0x0003e20000100800 */
[C---:B--2---:R-:W-:Y:S01]  /*1c290*/  IMAD.X R22, R19.reuse, 0x1, R9, P5 ;  /* 0x0000000113167824 */ /* 0x044fe200028e0609 */
[----:B0-----:R-:W-:Y:S01]  /*1c2a0*/  IADD3 R21, P5, R20, R3, RZ ;  /* 0x0000000314157210 */ /* 0x001fe20007fbe0ff */
[----:B-1----:R-:W-:-:S03]  /*1c2b0*/  IMAD.X R23, R19, 0x1, R8, P4 ;  /* 0x0000000113177824 */ /* 0x002fc600020e0608 */
[----:B------:R0:W-:Y:S04]  /*1c2c0*/  STL [R1+0x2aec], R22 ;  /* 0x002aec1601007387 */ /* 0x0001e80000100800 */
[----:B------:R1:W-:Y:S01]  /*1c2d0*/  STL [R1+0x2b10], R21 ;  /* 0x002b101501007387 */ /* 0x0003e20000100800 */
[----:B0-----:R-:W-:-:S03]  /*1c2e0*/  IADD3 R22, P4, R20, R2, RZ ;  /* 0x0000000214167210 */ /* 0x001fc60007f9e0ff */
[----:B------:R-:W-:Y:S01]  /*1c2f0*/  STL [R1+0x2af4], R23 ;  /* 0x002af41701007387 */ /* 0x000fe20000100800 */
[----:B-1----:R-:W-:-:S03]  /*1c300*/  IMAD.X R21, R19, 0x1, R7, P3 ;  /* 0x0000000113157824 */ /* 0x002fc600018e0607 */
[----:B------:R-:W-:Y:S01]  /*1c310*/  STL [R1+0x2b14], R22 ;  /* 0x002b141601007387 */ /* 0x000fe20000100800 */
[C---:B----4-:R-:W-:Y:S01]  /*1c320*/  IADD3 R20, P3, R18.reuse, R5, RZ ;  /* 0x0000000512147210 */ /* 0x050fe20007f7e0ff */
[----:B------:R-:W-:Y:S01]  /*1c330*/  IMAD.X R5, R19, 0x1, R6, P2 ;  /* 0x0000000113057824 */ /* 0x000fe200010e0606 */
[----:B------:R-:W-:Y:S01]  /*1c340*/  IADD3 R4, P2, R18, R4, RZ ;  /* 0x0000000412047210 */ /* 0x000fe20007f5e0ff */
[----:B------:R-:W-:Y:S01]  /*1c350*/  STL [R1+0x2afc], R21 ;  /* 0x002afc1501007387 */ /* 0x000fe20000100800 */
[----:B------:R-:W-:-:S03]  /*1c360*/  IMAD.X R19, R0, 0x1, R9, P1 ;  /* 0x0000000100137824 */ /* 0x000fc600008e0609 */
[----:B------:R-:W-:Y:S04]  /*1c370*/  STL [R1+0x1b68], R20 ;  /* 0x001b681401007387 */ /* 0x000fe80000100800 */
[----:B------:R0:W-:Y:S04]  /*1c380*/  STL [R1+0x1b64], R5 ;  /* 0x001b640501007387 */ /* 0x0001e80000100800 */
[----:B------:R1:W-:Y:S01]  /*1c390*/  STL [R1+0x1b60], R4 ;  /* 0x001b600401007387 */ /* 0x0003e20000100800 */
[----:B0-----:R-:W-:-:S03]  /*1c3a0*/  IADD3 R5, P1, R18, R3, RZ ;  /* 0x0000000312057210 */ /* 0x001fc60007f3e0ff */
[----:B------:R-:W-:Y:S01]  /*1c3b0*/  STL [R1+0x1b5c], R19 ;  /* 0x001b5c1301007387 */ /* 0x000fe20000100800 */
[----:B-1----:R-:W-:Y:S01]  /*1c3c0*/  IMAD.X R4, R0, 0x1, R8, P0 ;  /* 0x0000000100047824 */ /* 0x002fe200000e0608 */
[----:B------:R-:W-:Y:S02]  /*1c3d0*/  IADD3 R3, P0, R18, R2, RZ ;  /* 0x0000000212037210 */ /* 0x000fe40007f1e0ff */
[----:B------:R-:W-:Y:S04]  /*1c3e0*/  STL [R1+0x1b58], R5 ;  /* 0x001b580501007387 */ /* 0x000fe80000100800 */
[----:B------:R0:W-:Y:S01]  /*1c3f0*/  STL [R1+0x1b54], R4 ;  /* 0x001b540401007387 */ /* 0x0001e20000100800 */
[----:B------:R-:W-:-:S03]  /*1c400*/  SHF.R.S32.HI R2, RZ, 0x1f, R18 ;  /* 0x0000001fff027819 */ /* 0x000fc60000011412 */
[----:B------:R5:W-:Y:S01]  /*1c410*/  STL [R1+0x1b48], R3 ;  /* 0x001b480301007387 */ /* 0x000be20000100800 */
[C---:B0-----:R-:W-:Y:S02]  /*1c420*/  IMAD.X R4, R0.reuse, 0x1, R7, P5 ;  /* 0x0000000100047824 */ /* 0x041fe400028e0607 */
[----:B------:R-:W-:-:S03]  /*1c430*/  IMAD.X R5, R0, 0x1, R6, P4 ;  /* 0x0000000100057824 */ /* 0x000fc600020e0606 */
[----:B------:R-:W-:Y:S01]  /*1c440*/  STL [R1+0x1b40], R4 ;  /* 0x001b400401007387 */ /* 0x000fe20000100800 */
[----:B-----5:R-:W-:-:S03]  /*1c450*/  IADD3 R3, P5, R17, UR6, RZ ;  /* 0x0000000611037c10 */ /* 0x020fc6000ffbe0ff */
[----:B------:R-:W2:Y:S04]  /*1c460*/  LDL.LU R0, [R1+0x3760] ;  /* 0x0037600001007983 */ /* 0x000ea80000300800 */
[----:B------:R0:W-:Y:S04]  /*1c470*/  STL [R1+0x1b4c], R3 ;  /* 0x001b4c0301007387 */ /* 0x0001e80000100800 */
[----:B------:R1:W-:Y:S01]  /*1c480*/  STL [R1+0x1b44], R5 ;  /* 0x001b440501007387 */ /* 0x0003e20000100800 */
[----:B0-----:R-:W-:Y:S01]  /*1c490*/  IMAD.X R3, R2, 0x1, R9, P3 ;  /* 0x0000000102037824 */ /* 0x001fe200018e0609 */
[----:B------:R-:W-:-:S02]  /*1c4a0*/  USHF.R.S32.HI UR58, URZ, 0x1f, UR6 ;  /* 0x0000001f3f3a7899 */ /* 0x000fc40008011406 */
[----:B---3--:R-:W-:-:S05]  /*1c4b0*/  IADD3 R4, P4, R16, UR6, RZ ;  /* 0x0000000610047c10 */ /* 0x008fca000ff9e0ff */
[----:B------:R0:W-:Y:S04]  /*1c4c0*/  STL [R1+0x1b50], R4 ;  /* 0x001b500401007387 */ /* 0x0001e80000100800 */
[----:B------:R3:W-:Y:S01]  /*1c4d0*/  STL [R1+0x1b38], R3 ;  /* 0x001b380301007387 */ /* 0x0007e20000100800 */
[----:B-1----:R-:W-:Y:S01]  /*1c4e0*/  IADD3 R5, P3, R15, UR6, RZ ;  /* 0x000000060f057c10 */ /* 0x002fe2000ff7e0ff */
[----:B0-----:R-:W-:-:S04]  /*1c4f0*/  IMAD.X R4, R2, 0x1, R8, P2 ;  /* 0x0000000102047824 */ /* 0x001fc800010e0608 */
[----:B------:R-:W-:Y:S01]  /*1c500*/  STL [R1+0x1b3c], R5 ;  /* 0x001b3c0501007387 */ /* 0x000fe20000100800 */
[----:B---3--:R-:W-:-:S03]  /*1c510*/  IADD3 R3, P2, R14, UR6, RZ ;  /* 0x000000060e037c10 */ /* 0x008fc6000ff5e0ff */
[----:B------:R0:W-:Y:S01]  /*1c520*/  STL [R1+0x1b30], R4 ;  /* 0x001b300401007387 */ /* 0x0001e20000100800 */
[----:B------:R-:W-:-:S03]  /*1c530*/  ULDC UR6, c[0x0][0x238] ;  /* 0x00008e0000067ab9 */ /* 0x000fc60000000800 */
[----:B------:R1:W-:Y:S01]  /*1c540*/  STL [R1+0x1b34], R3 ;  /* 0x001b340301007387 */ /* 0x0003e20000100800 */
[C---:B0-----:R-:W-:Y:S02]  /*1c550*/  IMAD.X R4, R2.reuse, 0x1, R7, P1 ;  /* 0x0000000102047824 */ /* 0x041fe400008e0607 */
[----:B-1----:R-:W-:-:S03]  /*1c560*/  IMAD.X R3, R2, 0x1, R6, P0 ;  /* 0x0000000102037824 */ /* 0x002fc600000e0606 */
[----:B------:R0:W-:Y:S04]  /*1c570*/  STL [R1+0x1b2c], R4 ;  /* 0x001b2c0401007387 */ /* 0x0001e80000100800 */
[----:B------:R-:W-:Y:S01]  /*1c580*/  STL [R1+0x14b8], R3 ;  /* 0x0014b80301007387 */ /* 0x000fe20000100800 */
[----:B------:R-:W-:-:S05]  /*1c590*/  IADD3.X R2, R13, UR58, RZ, P5, !PT ;  /* 0x0000003a0d027c10 */ /* 0x000fca000affe4ff */
[----:B------:R1:W-:Y:S01]  /*1c5a0*/  STL [R1+0x14bc], R2 ;  /* 0x0014bc0201007387 */ /* 0x0003e20000100800 */
[----:B0-----:R-:W-:-:S05]  /*1c5b0*/  IADD3.X R4, R10, UR58, RZ, P4, !PT ;  /* 0x0000003a0a047c10 */ /* 0x001fca000a7fe4ff */
[----:B------:R0:W-:Y:S01]  /*1c5c0*/  STL [R1+0x14c0], R4 ;  /* 0x0014c00401007387 */ /* 0x0001e20000100800 */
[----:B-1----:R-:W-:Y:S02]  /*1c5d0*/  IADD3.X R2, R12, UR58, RZ, P2, !PT ;  /* 0x0000003a0c027c10 */ /* 0x002fe400097fe4ff */
[----:B------:R-:W-:Y:S01]  /*1c5e0*/  IADD3.X R3, R11, UR58, RZ, P3, !PT ;  /* 0x0000003a0b037c10 */ /* 0x000fe20009ffe4ff */
[----:B------:R-:W-:Y:S02]  /*1c5f0*/  USHF.R.S32.HI UR58, URZ, 0x1f, UR7 ;  /* 0x0000001f3f3a7899 */ /* 0x000fe40008011407 */
[----:B0-----:R-:W-:Y:S02]  /*1c600*/  IADD3 R4, P1, R16, UR7, RZ ;  /* 0x0000000710047c10 */ /* 0x001fe4000ff3e0ff */
[----:B------:R0:W-:Y:S04]  /*1c610*/  STL [R1+0x14c4], R3 ;  /* 0x0014c40301007387 */ /* 0x0001e80000100800 */
[----:B------:R1:W-:Y:S01]  /*1c620*/  STL [R1+0x14c8], R2 ;  /* 0x0014c80201007387 */ /* 0x0003e20000100800 */
[----:B0-----:R-:W-:-:S02]  /*1c630*/  IADD3 R3, P0, R17, UR7, RZ ;  /* 0x0000000711037c10 */ /* 0x001fc4000ff1e0ff */
[----:B-1----:R-:W-:-:S03]  /*1c640*/  IADD3 R2, P2, R15, UR7, RZ ;  /* 0x000000070f027c10 */ /* 0x002fc6000ff5e0ff */
[----:B------:R0:W-:Y:S04]  /*1c650*/  STL [R1+0x14d0], R3 ;  /* 0x0014d00301007387 */ /* 0x0001e80000100800 */
[----:B------:R1:W-:Y:S04]  /*1c660*/  STL [R1+0x14d8], R4 ;  /* 0x0014d80401007387 */ /* 0x0003e80000100800 */
[----:B------:R3:W-:Y:S01]  /*1c670*/  STL [R1+0x14e0], R2 ;  /* 0x0014e00201007387 */ /* 0x0007e20000100800 */
[----:B0-----:R-:W-:Y:S01]  /*1c680*/  IADD3 R3, P3, R14, UR7, RZ ;  /* 0x000000070e037c10 */ /* 0x001fe2000ff7e0ff */
[----:B------:R-:W-:Y:S01]  /*1c690*/  ULDC UR7, c[0x0][0x238] ;  /* 0x00008e0000077ab9 */ /* 0x000fe20000000800 */
[----:B-1----:R-:W-:-:S02]  /*1c6a0*/  IADD3.X R4, R10, UR58, RZ, P1, !PT ;  /* 0x0000003a0a047c10 */ /* 0x002fc40008ffe4ff */
[----:B---3--:R-:W-:Y:S01]  /*1c6b0*/  IADD3.X R2, R13, UR58, RZ, P0, !PT ;  /* 0x0000003a0d027c10 */ /* 0x008fe200087fe4ff */
[----:B------:R0:W-:Y:S04]  /*1c6c0*/  STL [R1+0x14e8], R3 ;  /* 0x0014e80301007387 */ /* 0x0001e80000100800 */
[----:B------:R1:W-:Y:S01]  /*1c6d0*/  STL [R1+0x14cc], R2 ;  /* 0x0014cc0201007387 */ /* 0x0003e20000100800 */
[----:B0-----:R-:W-:-:S03]  /*1c6e0*/  IADD3.X R3, R11, UR58, RZ, P2, !PT ;  /* 0x0000003a0b037c10 */ /* 0x001fc600097fe4ff */
[----:B------:R-:W-:Y:S01]  /*1c6f0*/  STL [R1+0x14d4], R4 ;  /* 0x0014d40401007387 */ /* 0x000fe20000100800 */
[----:B-1----:R-:W-:-:S03]  /*1c700*/  IADD3.X R2, R12, UR58, RZ, P3, !PT ;  /* 0x0000003a0c027c10 */ /* 0x002fc60009ffe4ff */
[----:B------:R-:W-:Y:S01]  /*1c710*/  STL [R1+0x14dc], R3 ;  /* 0x0014dc0301007387 */ /* 0x000fe20000100800 */
[----:B------:R-:W-:-:S03]  /*1c720*/  ULDC UR58, c[0x0][0x238] ;  /* 0x00008e00003a7ab9 */ /* 0x000fc60000000800 */
[----:B------:R0:W-:Y:S04]  /*1c730*/  STL [R1+0x14e4], R2 ;  /* 0x0014e40201007387 */ /* 0x0001e80000100800 */
        /* <DEDUP_REMOVED lines=503> */
[----:B------:R-:W-:Y:S01]  /*1e6b0*/  STL [R1+0x638], RZ ;  /* 0x000638ff01007387 */ /* 0x000fe20000100800 */
[----:B0-----:R-:W-:-:S03]  /*1e6c0*/  IADD3 R2, P0, R17, UR10, RZ ;  /* 0x0000000a11027c10 */ /* 0x001fc6000ff1e0ff */
[----:B------:R-:W-:Y:S04]  /*1e6d0*/  STL [R1+0x63c], RZ ;  /* 0x00063cff01007387 */ /* 0x000fe80000100800 */
[----:B------:R-:W-:Y:S04]  /*1e6e0*/  STL [R1+0x620], RZ ;  /* 0x000620ff01007387 */ /* 0x000fe80000100800 */
[----:B------:R-:W-:Y:S04]  /*1e6f0*/  STL [R1+0x624], RZ ;  /* 0x000624ff01007387 */ /* 0x000fe80000100800 */
[----:B------:R-:W-:Y:S01]  /*1e700*/  STL [R1+0x628], RZ ;  /* 0x000628ff01007387 */ /* 0x000fe20000100800 */
[----:B------:R-:W-:-:S03]  /*1e710*/  IADD3 R4, P1, R16, UR10, RZ ;  /* 0x0000000a10047c10 */ /* 0x000fc6000ff3e0ff */
[----:B------:R-:W-:Y:S01]  /*1e720*/  STL [R1+0x62c], RZ ;  /* 0x00062cff01007387 */ /* 0x000fe20000100800 */
[----:B------:R-:W-:-:S03]  /*1e730*/  IADD3 R3, P2, R15, UR10, RZ ;  /* 0x0000000a0f037c10 */ /* 0x000fc6000ff5e0ff */
[----:B------:R-:W-:Y:S04]  /*1e740*/  STL [R1+0x610], RZ ;  /* 0x000610ff01007387 */ /* 0x000fe80000100800 */
[----:B------:R-:W-:Y:S04]  /*1e750*/  STL [R1+0x614], RZ ;  /* 0x000614ff01007387 */ /* 0x000fe80000100800 */
[----:B------:R-:W-:Y:S04]  /*1e760*/  STL [R1+0x618], RZ ;  /* 0x000618ff01007387 */ /* 0x000fe80000100800 */
[----:B------:R0:W-:Y:S04]  /*1e770*/  STL [R1+0x14f0], R2 ;  /* 0x0014f00201007387 */ /* 0x0001e80000100800 */
[----:B------:R-:W-:Y:S01]  /*1e780*/  STL [R1+0x14f8], R4 ;  /* 0x0014f80401007387 */ /* 0x000fe20000100800 */
[----:B0-----:R-:W-:-:S03]  /*1e790*/  IADD3 R2, P3, R14, UR10, RZ ;  /* 0x0000000a0e027c10 */ /* 0x001fc6000ff7e0ff */
[----:B------:R0:W-:Y:S04]  /*1e7a0*/  STL [R1+0x1500], R3 ;  /* 0x0015000301007387 */ /* 0x0001e80000100800 */
[----:B------:R1:W-:Y:S04]  /*1e7b0*/  STL [R1+0x1508], R2 ;  /* 0x0015080201007387 */ /* 0x0003e80000100800 */
[----:B------:R-:W-:Y:S01]  /*1e7c0*/  STL [R1+0x61c], RZ ;  /* 0x00061cff01007387 */ /* 0x000fe20000100800 */
[----:B------:R-:W-:Y:S02]  /*1e7d0*/  UIMAD UR60, UR60, 0x31, URZ ;  /* 0x000000313c3c78a4 */ /* 0x000fe4000f8e023f */
[----:B------:R-:W-:-:S02]  /*1e7e0*/  UIMAD UR11, UR11, 0x30, URZ ;  /* 0x000000300b0b78a4 */ /* 0x000fc4000f8e023f */
[----:B------:R-:W-:Y:S02]  /*1e7f0*/  UIMAD UR12, UR12, 0x2f, URZ ;  /* 0x0000002f0c0c78a4 */ /* 0x000fe4000f8e023f */
[----:B------:R-:W-:Y:S02]  /*1e800*/  UIMAD UR13, UR13, 0x2e, URZ ;  /* 0x0000002e0d0d78a4 */ /* 0x000fe4000f8e023f */
[----:B------:R-:W-:Y:S02]  /*1e810*/  UIMAD UR14, UR14, 0x2d, URZ ;  /* 0x0000002d0e0e78a4 */ /* 0x000fe4000f8e023f */
[----:B------:R-:W-:Y:S02]  /*1e820*/  UIMAD UR15, UR15, 0x2c, URZ ;  /* 0x0000002c0f0f78a4 */ /* 0x000fe4000f8e023f */
        /* <DEDUP_REMOVED lines=11> */
[----:B------:R-:W-:Y:S02]  /*1e8e0*/  USHF.L.U32 UR26, UR26, 0x5, URZ ;  /* 0x000000051a1a7899 */ /* 0x000fe4000800063f */
        /* <DEDUP_REMOVED lines=15> */
[----:B------:R-:W-:Y:S02]  /*1e9e0*/  USHF.L.U32 UR46, UR46, 0x4, URZ ;  /* 0x000000042e2e7899 */ /* 0x000fe4000800063f */
        /* <DEDUP_REMOVED lines=10> */
[----:B------:R-:W-:Y:S02]  /*1ea90*/  USHF.L.U32 UR57, UR57, 0x2, URZ ;  /* 0x0000000239397899 */ /* 0x000fe4000800063f */
[----:B------:R-:W-:Y:S02]  /*1eaa0*/  UIMAD UR35, UR35, 0x3, URZ ;  /* 0x00000003232378a4 */ /* 0x000fe4000f8e023f */
[----:B------:R-:W-:Y:S02]  /*1eab0*/  USHF.L.U32 UR8, UR8, 0x1, URZ ;  /* 0x0000000108087899 */ /* 0x000fe4000800063f */
[----:B------:R-:W-:Y:S02]  /*1eac0*/  USHF.R.S32.HI UR10, URZ, 0x1f, UR10 ;  /* 0x0000001f3f0a7899 */ /* 0x000fe4000801140a */
[----:B------:R-:W-:-:S04]  /*1ead0*/  USHF.R.S32.HI UR59, URZ, 0x1f, UR59 ;  /* 0x0000001f3f3b7899 */ /* 0x000fc8000801143b */
[----:B0-----:R-:W-:Y:S01]  /*1eae0*/  IADD3.X R3, R13, UR10, RZ, P0, !PT ;  /* 0x0000000a0d037c10 */ /* 0x001fe200087fe4ff */
[----:B------:R-:W0:Y:S01]  /*1eaf0*/  LDC R20, c[0x0][0x230] ;  /* 0x00008c00ff147b82 */ /* 0x000e220000000800 */
[----:B------:R-:W-:Y:S01]  /*1eb00*/  IADD3.X R4, R10, UR10, RZ, P1, !PT ;  /* 0x0000000a0a047c10 */ /* 0x000fe20008ffe4ff */
[----:B------:R-:W-:Y:S01]  /*1eb10*/  UIMAD UR58, UR58, 0x6, URZ ;  /* 0x000000063a3a78a4 */ /* 0x000fe2000f8e023f */
[----:B-1----:R-:W-:Y:S01]  /*1eb20*/  IADD3.X R2, R11, UR10, RZ, P2, !PT ;  /* 0x0000000a0b027c10 */ /* 0x002fe200097fe4ff */
[----:B------:R1:W-:Y:S04]  /*1eb30*/  STL [R1+0x14ec], R3 ;  /* 0x0014ec0301007387 */ /* 0x0003e80000100800 */
[----:B------:R3:W-:Y:S04]  /*1eb40*/  STL [R1+0x14f4], R4 ;  /* 0x0014f40401007387 */ /* 0x0007e80000100800 */
[----:B------:R4:W-:Y:S01]  /*1eb50*/  STL [R1+0x14fc], R2 ;  /* 0x0014fc0201007387 */ /* 0x0009e20000100800 */
[----:B-1----:R-:W-:Y:S01]  /*1eb60*/  IADD3.X R3, R12, UR10, RZ, P3, !PT ;  /* 0x0000000a0c037c10 */ /* 0x002fe20009ffe4ff */
[----:B------:R-:W-:-:S02]  /*1eb70*/  USHF.R.S32.HI UR10, URZ, 0x1f, UR60 ;  /* 0x0000001f3f0a7899 */ /* 0x000fc4000801143c */
[----:B---3--:R-:W-:Y:S02]  /*1eb80*/  IADD3 R4, P1, R16, UR60, RZ ;  /* 0x0000003c10047c10 */ /* 0x008fe4000ff3e0ff */
[----:B------:R1:W-:Y:S01]  /*1eb90*/  STL [R1+0x1504], R3 ;  /* 0x0015040301007387 */ /* 0x0003e20000100800 */
[----:B----4-:R-:W-:-:S05]  /*1eba0*/  IADD3 R2, P0, R17, UR60, RZ ;  /* 0x0000003c11027c10 */ /* 0x010fca000ff1e0ff */
[----:B------:R3:W-:Y:S01]  /*1ebb0*/  STL [R1+0x1510], R2 ;  /* 0x0015100201007387 */ /* 0x0007e20000100800 */
[----:B-1----:R-:W-:-:S03]  /*1ebc0*/  IADD3 R3, P2, R15, UR60, RZ ;  /* 0x0000003c0f037c10 */ /* 0x002fc6000ff5e0ff */
[----:B------:R1:W-:Y:S04]  /*1ebd0*/  STL [R1+0x1518], R4 ;  /* 0x0015180401007387 */ /* 0x0003e80000100800 */
[----:B------:R4:W-:Y:S01]  /*1ebe0*/  STL [R1+0x1520], R3 ;  /* 0x0015200301007387 */ /* 0x0009e20000100800 */
[----:B---3--:R-:W-:Y:S01]  /*1ebf0*/  IADD3 R2, P3, R14, UR60, RZ ;  /* 0x0000003c0e027c10 */ /* 0x008fe2000ff7e0ff */
[----:B------:R-:W-:Y:S01]  /*1ec00*/  USHF.R.S32.HI UR60, URZ, 0x1f, UR11 ;  /* 0x0000001f3f3c7899 */ /* 0x000fe2000801140b */
[----:B-1----:R-:W-:-:S03]  /*1ec10*/  IADD3.X R4, R10, UR10, RZ, P1, !PT ;  /* 0x0000000a0a047c10 */ /* 0x002fc60008ffe4ff */
[----:B------:R1:W-:Y:S01]  /*1ec20*/  STL [R1+0x1528], R2 ;  /* 0x0015280201007387 */ /* 0x0003e20000100800 */
[----:B----4-:R-:W-:-:S05]  /*1ec30*/  IADD3.X R3, R13, UR10, RZ, P0, !PT ;  /* 0x0000000a0d037c10 */ /* 0x010fca00087fe4ff */
[----:B------:R3:W-:Y:S01]  /*1ec40*/  STL [R1+0x150c], R3 ;  /* 0x00150c0301007387 */ /* 0x0007e20000100800 */
[----:B-1----:R-:W-:-:S03]  /*1ec50*/  IADD3.X R2, R11, UR10, RZ, P2, !PT ;  /* 0x0000000a0b027c10 */ /* 0x002fc600097fe4ff */
[----:B------:R1:W-:Y:S04]  /*1ec60*/  STL [R1+0x1514], R4 ;  /* 0x0015140401007387 */ /* 0x0003e80000100800 */
[----:B------:R4:W-:Y:S01]  /*1ec70*/  STL [R1+0x151c], R2 ;  /* 0x00151c0201007387 */ /* 0x0009e20000100800 */
[----:B---3--:R-:W-:Y:S01]  /*1ec80*/  IADD3.X R3, R12, UR10, RZ, P3, !PT ;  /* 0x0000000a0c037c10 */ /* 0x008fe20009ffe4ff */
[----:B------:R-:W-:Y:S01]  /*1ec90*/  USHF.R.S32.HI UR10, URZ, 0x1f, UR12 ;  /* 0x0000001f3f0a7899 */ /* 0x000fe2000801140c */
[----:B-1----:R-:W-:-:S03]  /*1eca0*/  IADD3 R4, P1, R16, UR11, RZ ;  /* 0x0000000b10047c10 */ /* 0x002fc6000ff3e0ff */
        /* <DEDUP_REMOVED lines=187> */
[----:B0-----:R-:W-:Y:S01]  /*1f860*/  VIADD R20, R20, 0x7f ;  /* 0x0000007f14147836 */ /* 0x001fe20000000000 */
[----:B------:R-:W-:Y:S01]  /*1f870*/  USHF.R.S32.HI UR20, URZ, 0x1f, UR36 ;  /* 0x0000001f3f147899 */ /* 0x000fe20008011424 */
[----:B-1----:R-:W-:Y:S02]  /*1f880*/  IADD3.X R4, R10, UR15, RZ, P1, !PT ;  /* 0x0000000f0a047c10 */ /* 0x002fe40008ffe4ff */
[----:B------:R0:W-:Y:S01]  /*1f890*/  STL [R1+0x1688], R2 ;  /* 0x0016880201007387 */ /* 0x0001e20000100800 */
[----:B----4-:R-:W-:-:S05]  /*1f8a0*/  IADD3.X R3, R13, UR15, RZ, P0, !PT ;  /* 0x0000000f0d037c10 */ /* 0x010fca00087fe4ff */
[----:B------:R1:W-:Y:S01]  /*1f8b0*/  STL [R1+0x166c], R3 ;  /* 0x00166c0301007387 */ /* 0x0003e20000100800 */
[----:B0-----:R-:W-:-:S03]  /*1f8c0*/  IADD3.X R2, R11, UR15, RZ, P2, !PT ;  /* 0x0000000f0b027c10 */ /* 0x001fc600097fe4ff */
[----:B------:R0:W-:Y:S04]  /*1f8d0*/  STL [R1+0x1674], R4 ;  /* 0x0016740401007387 */ /* 0x0001e80000100800 */
[----:B------:R3:W-:Y:S01]  /*1f8e0*/  STL [R1+0x167c], R2 ;  /* 0x00167c0201007387 */ /* 0x0007e20000100800 */
[----:B-1----:R-:W-:Y:S01]  /*1f8f0*/  IADD3.X R3, R12, UR15, RZ, P3, !PT ;  /* 0x0000000f0c037c10 */ /* 0x002fe20009ffe4ff */
[----:B------:R-:W-:Y:S01]  /*1f900*/  USHF.R.S32.HI UR15, URZ, 0x1f, UR37 ;  /* 0x0000001f3f0f7899 */ /* 0x000fe20008011425 */
[----:B0-----:R-:W-:-:S03]  /*1f910*/  IADD3 R4, P1, R16, UR21, RZ ;  /* 0x0000001510047c10 */ /* 0x001fc6000ff3e0ff */
[----:B------:R0:W-:Y:S01]  /*1f920*/  STL [R1+0x1684], R3 ;  /* 0x0016840301007387 */ /* 0x0001e20000100800 */
[----:B---3--:R-:W-:-:S05]  /*1f930*/  IADD3 R2, P0, R17, UR21, RZ ;  /* 0x0000001511027c10 */ /* 0x008fca000ff1e0ff */
[----:B------:R1:W-:Y:S01]  /*1f940*/  STL [R1+0x1690], R2 ;  /* 0x0016900201007387 */ /* 0x0003e20000100800 */
[----:B0-----:R-:W-:-:S03]  /*1f950*/  IADD3 R3, P2, R15, UR21, RZ ;  /* 0x000000150f037c10 */ /* 0x001fc6000ff5e0ff */
[----:B------:R0:W-:Y:S04]  /*1f960*/  STL [R1+0x1698], R4 ;  /* 0x0016980401007387 */ /* 0x0001e80000100800 */
[----:B------:R3:W-:Y:S01]  /*1f970*/  STL [R1+0x16a0], R3 ;  /* 0x0016a00301007387 */ /* 0x0007e20000100800 */
[----:B-1----:R-:W-:Y:S01]  /*1f980*/  IADD3 R2, P3, R14, UR21, RZ ;  /* 0x000000150e027c10 */ /* 0x002fe2000ff7e0ff */
[----:B------:R-:W-:Y:S01]  /*1f990*/  USHF.R.S32.HI UR21, URZ, 0x1f, UR38 ;  /* 0x0000001f3f157899 */ /* 0x000fe20008011426 */
[----:B0-----:R-:W-:-:S03]  /*1f9a0*/  IADD3.X R4, R10, UR12, RZ, P1, !PT ;  /* 0x0000000c0a047c10 */ /* 0x001fc60008ffe4ff */
[----:B------:R0:W-:Y:S01]  /*1f9b0*/  STL [R1+0x16a8], R2 ;  /* 0x0016a80201007387 */ /* 0x0001e20000100800 */
[----:B---3--:R-:W-:-:S05]  /*1f9c0*/  IADD3.X R3, R13, UR12, RZ, P0, !PT ;  /* 0x0000000c0d037c10 */ /* 0x008fca00087fe4ff */
        /* <DEDUP_REMOVED lines=156> */
[----:B------:R-:W3:Y:S01]  /*20390*/  LDL R18, [R1+0xdd0] ;  /* 0x000dd00001127983 */ /* 0x000ee20000100800 */
[----:B-1----:R-:W-:-:S03]  /*203a0*/  IADD3 R2, P3, R14, UR30, RZ ;  /* 0x0000001e0e027c10 */ /* 0x002fc6000ff7e0ff */
[----:B------:R1:W-:Y:S04]  /*203b0*/  STL [R1+0x17c0], R3 ;  /* 0x0017c00301007387 */ /* 0x0003e80000100800 */
[----:B------:R4:W-:Y:S01]  /*203c0*/  STL [R1+0x17c8], R2 ;  /* 0x0017c80201007387 */ /* 0x0009e20000100800 */
[----:B0-----:R-:W-:Y:S02]  /*203d0*/  IADD3.X R4, R10, UR19, RZ, P1, !PT ;  /* 0x000000130a047c10 */ /* 0x001fe40008ffe4ff */
[----:B-1----:R-:W-:Y:S02]  /*203e0*/  IADD3.X R3, R11, UR19, RZ, P2, !PT ;  /* 0x000000130b037c10 */ /* 0x002fe400097fe4ff */
[----:B----4-:R-:W-:-:S05]  /*203f0*/  IADD3.X R2, R13, UR19, RZ, P0, !PT ;  /* 0x000000130d027c10 */ /* 0x010fca00087fe4ff */
[----:B------:R0:W-:Y:S04]  /*20400*/  STL [R1+0x17ac], R2 ;  /* 0x0017ac0201007387 */ /* 0x0001e80000100800 */
[----:B------:R1:W-:Y:S01]  /*20410*/  STL [R1+0x17b4], R4 ;  /* 0x0017b40401007387 */ /* 0x0003e20000100800 */
[----:B0-----:R-:W-:-:S03]  /*20420*/  IADD3.X R2, R12, UR19, RZ, P3, !PT ;  /* 0x000000130c027c10 */ /* 0x001fc60009ffe4ff */
[----:B------:R0:W-:Y:S01]  /*20430*/  STL [R1+0x17bc], R3 ;  /* 0x0017bc0301007387 */ /* 0x0001e20000100800 */
[----:B-1----:R-:W-:-:S03]  /*20440*/  IADD3 R4, P1, R16, UR31, RZ ;  /* 0x0000001f10047c10 */ /* 0x002fc6000ff3e0ff */
[----:B------:R1:W-:Y:S01]  /*20450*/  STL [R1+0x17c4], R2 ;  /* 0x0017c40201007387 */ /* 0x0003e20000100800 */
[----:B0-----:R-:W-:Y:S02]  /*20460*/  IADD3 R3, P0, R17, UR31, RZ ;  /* 0x0000001f11037c10 */ /* 0x001fe4000ff1e0ff */
[----:B-1----:R-:W-:-:S03]  /*20470*/  IADD3 R2, P2, R15, UR31, RZ ;  /* 0x0000001f0f027c10 */ /* 0x002fc6000ff5e0ff */
[----:B------:R0:W-:Y:S04]  /*20480*/  STL [R1+0x17d0], R3 ;  /* 0x0017d00301007387 */ /* 0x0001e80000100800 */
[----:B------:R1:W-:Y:S04]  /*20490*/  STL [R1+0x17d8], R4 ;  /* 0x0017d80401007387 */ /* 0x0003e80000100800 */
[----:B------:R4:W-:Y:S01]  /*204a0*/  STL [R1+0x17e0], R2 ;  /* 0x0017e00201007387 */ /* 0x0009e20000100800 */
[----:B0-----:R-:W-:Y:S02]  /*204b0*/  IADD3 R3, P3, R14, UR31, RZ ;  /* 0x0000001f0e037c10 */ /* 0x001fe4000ff7e0ff */
[----:B-1----:R-:W-:-:S02]  /*204c0*/  IADD3.X R4, R10, UR60, RZ, P1, !PT ;  /* 0x0000003c0a047c10 */ /* 0x002fc40008ffe4ff */
[----:B----4-:R-:W-:Y:S01]  /*204d0*/  IADD3.X R2, R13, UR60, RZ, P0, !PT ;  /* 0x0000003c0d027c10 */ /* 0x010fe200087fe4ff */
[----:B------:R0:W-:Y:S04]  /*204e0*/  STL [R1+0x17e8], R3 ;  /* 0x0017e80301007387 */ /* 0x0001e80000100800 */
[----:B------:R1:W-:Y:S01]  /*204f0*/  STL [R1+0x17cc], R2 ;  /* 0x0017cc0201007387 */ /* 0x0003e20000100800 */
[----:B0-----:R-:W-:-:S03]  /*20500*/  IADD3.X R3, R11, UR60, RZ, P2, !PT ;  /* 0x0000003c0b037c10 */ /* 0x001fc600097fe4ff */
[----:B------:R-:W-:Y:S01]  /*20510*/  STL [R1+0x17d4], R4 ;  /* 0x0017d40401007387 */ /* 0x000fe20000100800 */
[----:B-1----:R-:W-:-:S03]  /*20520*/  IADD3.X R2, R12, UR60, RZ, P3, !PT ;  /* 0x0000003c0c027c10 */ /* 0x002fc60009ffe4ff */
[----:B------:R0:W-:Y:S04]  /*20530*/  STL [R1+0x17dc], R3 ;  /* 0x0017dc0301007387 */ /* 0x0001e80000100800 */
[----:B------:R1:W-:Y:S01]  /*20540*/  STL [R1+0x17e4], R2 ;  /* 0x0017e40201007387 */ /* 0x0003e20000100800 */
[----:B0-----:R-:W-:Y:S02]  /*20550*/  IADD3 R3, P0, R17, UR36, RZ ;  /* 0x0000002411037c10 */ /* 0x001fe4000ff1e0ff */
[----:B-1----:R-:W-:-:S03]  /*20560*/  IADD3 R2, P1, R16, UR36, RZ ;  /* 0x0000002410027c10 */ /* 0x002fc6000ff3e0ff */
[----:B------:R0:W-:Y:S01]  /*20570*/  STL [R1+0x17f0], R3 ;  /* 0x0017f00301007387 */ /* 0x0001e20000100800 */
[----:B------:R-:W-:-:S03]  /*20580*/  SHF.R.S32.HI R19, RZ, 0x1f, R20 ;  /* 0x0000001fff137819 */ /* 0x000fc60000011414 */
[----:B------:R1:W-:Y:S01]  /*20590*/  STL [R1+0x17f8], R2 ;  /* 0x0017f80201007387 */ /* 0x0003e20000100800 */
[----:B0-----:R-:W-:Y:S02]  /*205a0*/  IADD3 R3, P2, R15, UR36, RZ ;  /* 0x000000240f037c10 */ /* 0x001fe4000ff5e0ff */
[----:B-1----:R-:W-:-:S03]  /*205b0*/  IADD3 R2, P3, R14, UR36, RZ ;  /* 0x000000240e027c10 */ /* 0x002fc6000ff7e0ff */
[----:B------:R0:W-:Y:S01]  /*205c0*/  STL [R1+0x1800], R3 ;  /* 0x0018000301007387 */ /* 0x0001e20000100800 */
[----:B------:R-:W-:-:S03]  /*205d0*/  LEA.HI R19, R19, R20, RZ, 0x7 ;  /* 0x0000001413137211 */ /* 0x000fc600078f38ff */
[----:B------:R1:W-:Y:S01]  /*205e0*/  STL [R1+0x1808], R2 ;  /* 0x0018080201007387 */ /* 0x0003e20000100800 */
[----:B------:R-:W-:Y:S02]  /*205f0*/  IADD3.X R4, R10, UR20, RZ, P1, !PT ;  /* 0x000000140a047c10 */ /* 0x000fe40008ffe4ff */
[----:B0-----:R-:W-:Y:S02]  /*20600*/  SHF.R.S32.HI R3, RZ, 0x7, R19 ;  /* 0x00000007ff037819 */ /* 0x001fe40000011413 */
[----:B-1----:R-:W-:Y:S02]  /*20610*/  IADD3.X R2, R13, UR20, RZ, P0, !PT ;  /* 0x000000140d027c10 */ /* 0x002fe400087fe4ff */
[----:B------:R-:W-:-:S03]  /*20620*/  IADD3.X R3, R11, UR20, RZ, P2, !PT ;  /* 0x000000140b037c10 */ /* 0x000fc600097fe4ff */
[----:B------:R0:W-:Y:S04]  /*20630*/  STL [R1+0x17ec], R2 ;  /* 0x0017ec0201007387 */ /* 0x0001e80000100800 */
[----:B------:R2:W-:Y:S01]  /*20640*/  STL [R1+0x17f4], R4 ;  /* 0x0017f40401007387 */ /* 0x0005e20000100800 */
[----:B0-----:R-:W-:-:S03]  /*20650*/  IADD3.X R2, R12, UR20, RZ, P3, !PT ;  /* 0x000000140c027c10 */ /* 0x001fc60009ffe4ff */
[----:B------:R0:W-:Y:S01]  /*20660*/  STL [R1+0x17fc], R3 ;  /* 0x0017fc0301007387 */ /* 0x0001e20000100800 */
[----:B--2---:R-:W-:-:S03]  /*20670*/  LOP3.LUT R4, R0, 0x20, RZ, 0x3c, !PT ;  /* 0x0000002000047812 */ /* 0x004fc600078e3cff */
[----:B------:R1:W-:Y:S01]  /*20680*/  STL [R1+0x1804], R2 ;  /* 0x0018040201007387 */ /* 0x0003e20000100800 */
[C---:B0-----:R-:W-:Y:S02]  /*20690*/  LOP3.LUT R3, R0.reuse, 0x40, RZ, 0x3c, !PT ;  /* 0x0000004000037812 */ /* 0x041fe400078e3cff */
[----:B------:R-:W-:Y:S02]  /*206a0*/  IADD3 R3, P2, R17, UR37, RZ ;  /* 0x0000002511037c10 */ /* 0x000fe4000ff5e0ff */
[----:B-1----:R-:W-:Y:S02]  /*206b0*/  LOP3.LUT R2, R0, 0x60, RZ, 0x3c, !PT ;  /* 0x0000006000027812 */ /* 0x002fe400078e3cff */
[----:B------:R-:W-:Y:S02]  /*206c0*/  IADD3 R2, P1, R16, UR37, RZ ;  /* 0x0000002510027c10 */ /* 0x000fe4000ff3e0ff */
[----:B---3--:R-:W-:-:S05]  /*206d0*/  LOP3.LUT R4, R18, 0x40, RZ, 0x3c, !PT ;  /* 0x0000004012047812 */ /* 0x008fca00078e3cff */
[----:B------:R0:W-:Y:S04]  /*206e0*/  STL [R1+0x375c], R4 ;  /* 0x00375c0401007387 */ /* 0x0001e80000100800 */
[----:B------:R1:W-:Y:S04]  /*206f0*/  STL [R1+0x1810], R3 ;  /* 0x0018100301007387 */ /* 0x0003e80000100800 */
[----:B------:R2:W-:Y:S01]  /*20700*/  STL [R1+0x1818], R2 ;  /* 0x0018180201007387 */ /* 0x0005e20000100800 */
[----:B0-----:R-:W-:Y:S02]  /*20710*/  IADD3 R4, P0, R15, UR37, RZ ;  /* 0x000000250f047c10 */ /* 0x001fe4000ff1e0ff */
[----:B-1----:R-:W-:-:S03]  /*20720*/  IADD3 R3, P4, R14, UR37, RZ ;  /* 0x000000250e037c10 */ /* 0x002fc6000ff9e0ff */
[----:B------:R0:W-:Y:S01]  /*20730*/  STL [R1+0x1820], R4 ;  /* 0x0018200401007387 */ /* 0x0001e20000100800 */
[----:B--2---:R-:W-:-:S03]  /*20740*/  IADD3 R2, P6, R17, UR38, RZ ;  /* 0x0000002611027c10 */ /* 0x004fc6000ffde0ff */
[----:B------:R1:W-:Y:S04]  /*20750*/  STL [R1+0x1828], R3 ;  /* 0x0018280301007387 */ /* 0x0003e80000100800 */
[----:B------:R2:W-:Y:S01]  /*20760*/  STL [R1+0x1830], R2 ;  /* 0x0018300201007387 */ /* 0x0005e20000100800 */
[----:B0-----:R-:W-:Y:S02]  /*20770*/  IADD3 R4, P5, R16, UR38, RZ ;  /* 0x0000002610047c10 */ /* 0x001fe4000ffbe0ff */
[----:B-1----:R-:W-:-:S03]  /*20780*/  IADD3 R3, P3, R15, UR38, RZ ;  /* 0x000000260f037c10 */ /* 0x002fc6000ff7e0ff */
[----:B------:R0:W-:Y:S01]  /*20790*/  STL [R1+0x1838], R4 ;  /* 0x0018380401007387 */ /* 0x0001e20000100800 */
[----:B--2---:R-:W-:-:S03]  /*207a0*/  IADD3.X R2, R13, UR15, RZ, P2, !PT ;  /* 0x0000000f0d027c10 */ /* 0x004fc600097fe4ff */
[----:B------:R1:W-:Y:S04]  /*207b0*/  STL [R1+0x1840], R3 ;  /* 0x0018400301007387 */ /* 0x0003e80000100800 */
[----:B------:R2:W-:Y:S01]  /*207c0*/  STL [R1+0x180c], R2 ;  /* 0x00180c0201007387 */ /* 0x0005e20000100800 */
[----:B0-----:R-:W-:Y:S02]  /*207d0*/  IADD3 R4, P2, R14, UR38, RZ ;  /* 0x000000260e047c10 */ /* 0x001fe4000ff5e0ff */
[----:B-1----:R-:W-:-:S03]  /*207e0*/  IADD3.X R3, R10, UR15, RZ, P1, !PT ;  /* 0x0000000f0a037c10 */ /* 0x002fc60008ffe4ff */
[----:B------:R0:W-:Y:S01]  /*207f0*/  STL [R1+0x1848], R4 ;  /* 0x0018480401007387 */ /* 0x0001e20000100800 */
[----:B--2---:R-:W-:-:S03]  /*20800*/  IADD3 R2, P1, R17, UR39, RZ ;  /* 0x0000002711027c10 */ /* 0x004fc6000ff3e0ff */
[----:B------:R1:W-:Y:S04]  /*20810*/  STL [R1+0x1814], R3 ;  /* 0x0018140301007387 */ /* 0x0003e80000100800 */
[----:B------:R2:W-:Y:S01]  /*20820*/  STL [R1+0x1850], R2 ;  /* 0x0018500201007387 */ /* 0x0005e20000100800 */
[----:B0-----:R-:W-:Y:S02]  /*20830*/  IADD3.X R4, R11, UR15, RZ, P0, !PT ;  /* 0x0000000f0b047c10 */ /* 0x001fe400087fe4ff */
        /* <DEDUP_REMOVED lines=285> */
[----:B------:R1:W-:Y:S01]  /*21a10*/  STL [R1+0x1a54], R3 ;  /* 0x001a540301007387 */ /* 0x0003e20000100800 */
[----:B------:R-:W-:-:S03]  /*21a20*/  USHF.R.S32.HI UR30, URZ, 0x1f, UR56 ;  /* 0x0000001f3f1e7899 */ /* 0x000fc60008011438 */
        /* <DEDUP_REMOVED lines=16> */
[----:B--2---:R-:W-:Y:S01]  /*21b30*/  IADD3.X R2, R11, UR30, RZ, P1, !PT ;  /* 0x0000001e0b027c10 */ /* 0x004fe20008ffe4ff */
[----:B------:R-:W-:Y:S02]  /*21b40*/  USHF.R.S32.HI UR19, URZ, 0x1f, UR57 ;  /* 0x0000001f3f137899 */ /* 0x000fe40008011439 */
        /* <DEDUP_REMOVED lines=12> */
[----:B------:R1:W-:Y:S01]  /*21c10*/  STL [R1+0x1ad0], R3 ;  /* 0x001ad00301007387 */ /* 0x0003e20000100800 */
[----:B------:R-:W-:-:S03]  /*21c20*/  USHF.R.S32.HI UR31, URZ, 0x1f, UR35 ;  /* 0x0000001f3f1f7899 */ /* 0x000fc60008011423 */
        /* <DEDUP_REMOVED lines=51> */
[----:B0-----:R-:W-:Y:S02]  /*21f60*/  IADD3.X R4, R11, UR59, RZ, P4, !PT ;  /* 0x0000003b0b047c10 */ /* 0x001fe4000a7fe4ff */
[----:B-1----:R-:W-:-:S03]  /*21f70*/  IADD3.X R3, R12, UR59, RZ, P6, !PT ;  /* 0x0000003b0c037c10 */ /* 0x002fc6000b7fe4ff */
[----:B------:R0:W-:Y:S01]  /*21f80*/  STL [R1+0x1b04], R4 ;  /* 0x001b040401007387 */ /* 0x0001e20000100800 */
[----:B--2---:R-:W-:-:S03]  /*21f90*/  IADD3.X R2, R13, UR36, RZ, P5, !PT ;  /* 0x000000240d027c10 */ /* 0x004fc6000affe4ff */
[----:B------:R1:W-:Y:S04]  /*21fa0*/  STL [R1+0x1b0c], R3 ;  /* 0x001b0c0301007387 */ /* 0x0003e80000100800 */
[----:B------:R2:W-:Y:S01]  /*21fb0*/  STL [R1+0x1a6c], R2 ;  /* 0x001a6c0201007387 */ /* 0x0005e20000100800 */
[----:B0-----:R-:W-:Y:S02]  /*21fc0*/  IADD3.X R4, R10, UR36, RZ, P3, !PT ;  /* 0x000000240a047c10 */ /* 0x001fe40009ffe4ff */
[----:B-1----:R-:W-:Y:S02]  /*21fd0*/  IADD3.X R3, R11, UR36, RZ, P2, !PT ;  /* 0x000000240b037c10 */ /* 0x002fe400097fe4ff */
[----:B--2---:R-:W-:Y:S01]  /*21fe0*/  IADD3.X R2, R12, UR36, RZ, P1, !PT ;  /* 0x000000240c027c10 */ /* 0x004fe20008ffe4ff */
[----:B------:R0:W-:Y:S04]  /*21ff0*/  STL [R1+0x1b14], R4 ;  /* 0x001b140401007387 */ /* 0x0001e80000100800 */
[----:B------:R0:W-:Y:S04]  /*22000*/  STL [R1+0x1b24], R2 ;  /* 0x001b240201007387 */ /* 0x0001e80000100800 */
[----:B------:R0:W-:Y:S01]  /*22010*/  STL [R1+0x1b1c], R3 ;  /* 0x001b1c0301007387 */ /* 0x0001e20000100800 */
[----:B------:R-:W-:-:S12]  /*22020*/  USHF.R.S32.HI UR20, URZ, 0x1f, UR9 ;  /* 0x0000001f3f147899 */ /* 0x000fd80008011409 */
.L_x_1:
[----:B0-----:R-:W2:Y:S01]  /*22030*/  LDL R3, [R1+0x13c4] ;  /* 0x0013c40001037983 */ /* 0x001ea20000100800 */
[----:B------:R-:W2:Y:S03]  /*22040*/  LDC R2, c[0x0][0x230] ;  /* 0x00008c00ff027b82 */ /* 0x000ea60000000800 */
[----:B------:R-:W3:Y:S04]  /*22050*/  LDL R5, [R1+0xfd4] ;  /* 0x000fd40001057983 */ /* 0x000ee80000100800 */
[----:B------:R-:W3:Y:S04]  /*22060*/  LDL R4, [R1+0xfd8] ;  /* 0x000fd80001047983 */ /* 0x000ee80000100800 */
[----:B------:R-:W-:Y:S04]  /*22070*/  STL [R1+0x3fa8], R30 ;  /* 0x003fa81e01007387 */ /* 0x000fe80000100800 */
        /* <DEDUP_REMOVED lines=72> */
[----:B--2---:R-:W-:-:S03]  /*22500*/  IMAD R2, R3, -0x80, R2 ;  /* 0xffffff8003027824 */ /* 0x004fc600078e0202 */
[----:B------:R-:W-:Y:S02]  /*22510*/  STL [R1+0x41f0], R30 ;  /* 0x0041f01e01007387 */ /* 0x000fe40000100800 */
[C---:B------:R-:W-:Y:S02]  /*22520*/  ISETP.GT.AND P1, PT, R2.reuse, RZ, PT ;  /* 0x000000ff0200720c */ /* 0x040fe40003f24270 */
[----:B------:R-:W-:Y:S01]  /*22530*/  STL [R1+0x41f8], R30 ;  /* 0x0041f81e01007387 */ /* 0x000fe20000100800 */
[----:B------:R-:W-:-:S03]  /*22540*/  ISETP.GT.AND P2, PT, R2, 0x1, PT ;  /* 0x000000010200780c */ /* 0x000fc60003f44270 */
        /* <DEDUP_REMOVED lines=113> */
[----:B------:R0:W-:Y:S04]  /*22c60*/  STL [R1+0x4588], R30 ;  /* 0x0045881e01007387 */ /* 0x0001e80000100800 */
[----:B------:R-:W-:Y:S04]  /*22c70*/  STL [R1+0x3fa4], R31 ;  /* 0x003fa41f01007387 */ /* 0x000fe80000100800 */
[----:B------:R-:W-:Y:S01]  /*22c80*/  STL [R1+0x3fac], R31 ;  /* 0x003fac1f01007387 */ /* 0x000fe20000100800 */
[----:B0-----:R-:W-:-:S03]  /*22c90*/  PRMT R30, RZ, 0x7610, R30 ;  /* 0x00007610ff1e7816 */ /* 0x001fc6000000001e */
        /* <DEDUP_REMOVED lines=82> */
[----:B---3--:R-:W2:Y:S04]  /*231c0*/  @P1 LDG.E.U8 R30, desc[UR32][R4.64] ;  /* 0x00000020041e1981 */ /* 0x008ea8000c1e1100 */
        /* <DEDUP_REMOVED lines=160> */
[----:B-----5:R-:W-:Y:S04]  /*23bd0*/  STL [R1+0x3760], R0 ;  /* 0x0037600001007387 */ /* 0x020fe80000100800 */
        /* <DEDUP_REMOVED lines=139> */
[----:B--2---:R0:W-:Y:S01]  /*24490*/  STL [R1+0xf3c], R30 ;  /* 0x000f3c1e01007387 */ /* 0x0041e20000100800 */
[----:B------:R-:W1:Y:S03]  /*244a0*/  S2R R3, SR_TID.X ;  /* 0x0000000000037919 */ /* 0x000e660000002100 */
[----:B0-----:R-:W2:Y:S04]  /*244b0*/  LDL.LU R30, [R1+0x4588] ;  /* 0x00458800011e7983 */ /* 0x001ea80000300800 */
[----:B------:R-:W3:Y:S04]  /*244c0*/  LDL R4, [R1+0xfdc] ;  /* 0x000fdc0001047983 */ /* 0x000ee80000100800 */
[----:B------:R-:W3:Y:S01]  /*244d0*/  LDL R5, [R1+0xfe0] ;  /* 0x000fe00001057983 */ /* 0x000ee20000100800 */
[----:B------:R-:W-:-:S02]  /*244e0*/  PRMT R15, RZ, 0x7610, R15 ;  /* 0x00007610ff0f7816 */ /* 0x000fc4000000000f */
[----:B------:R-:W-:Y:S02]  /*244f0*/  PRMT R28, RZ, 0x7610, R28 ;  /* 0x00007610ff1c7816 */ /* 0x000fe4000000001c */
[----:B------:R-:W-:Y:S02]  /*24500*/  PRMT R23, RZ, 0x7610, R23 ;  /* 0x00007610ff177816 */ /* 0x000fe40000000017 */
[----:B------:R-:W-:Y:S02]  /*24510*/  PRMT R26, RZ, 0x7610, R26 ;  /* 0x00007610ff1a7816 */ /* 0x000fe4000000001a */
[----:B------:R-:W-:Y:S02]  /*24520*/  PRMT R14, RZ, 0x7610, R14 ;  /* 0x00007610ff0e7816 */ /* 0x000fe4000000000e */
[----:B------:R-:W-:Y:S02]  /*24530*/  PRMT R12, RZ, 0x7610, R12 ;  /* 0x00007610ff0c7816 */ /* 0x000fe4000000000c */
        /* <DEDUP_REMOVED lines=48> */
[----:B------:R-:W-:-:S02]  /*24840*/  ISETP.GT.AND P3, PT, R2, 0x70, PT ;  /* 0x000000700200780c */ /* 0x000fc40003f64270 */
[----:B------:R-:W-:Y:S02]  /*24850*/  ISETP.GT.AND P4, PT, R2, 0x7c, PT ;  /* 0x0000007c0200780c */ /* 0x000fe40003f84270 */
[----:B-1----:R-:W-:-:S04]  /*24860*/  LOP3.LUT R3, R3, 0x1f, RZ, 0xc0, !PT ;  /* 0x0000001f03037812 */ /* 0x002fc800078ec0ff */
[----:B------:R-:W-:Y:S02]  /*24870*/  ISETP.GE.AND P0, PT, R3, R2, PT ;  /* 0x000000020300720c */ /* 0x000fe40003f06270 */
[----:B---3--:R-:W-:-:S04]  /*24880*/  @P1 LOP3.LUT R5, R5, R4, RZ, 0x3c, !PT ;  /* 0x0000000405051212 */ /* 0x008fc800078e3cff */
[----:B------:R-:W-:-:S04]  /*24890*/  @P1 LOP3.LUT R4, R5, R4, RZ, 0x3c, !PT ;  /* 0x0000000405041212 */ /* 0x000fc800078e3cff */
[----:B------:R-:W-:-:S05]  /*248a0*/  @P1 LOP3.LUT R5, R5, R4, RZ, 0x3c, !PT ;  /* 0x0000000405051212 */ /* 0x000fca00078e3cff */
[----:B------:R-:W3:Y:S04]  /*248b0*/  @P1 LDG.E.U8 R31, desc[UR32][R4.64] ;  /* 0x00000020041f1981 */ /* 0x000ee8000c1e1100 */
[----:B---3--:R0:W-:Y:S04]  /*248c0*/  STL [R1+0xf38], R31 ;  /* 0x000f381f01007387 */ /* 0x0081e80000100800 */
[----:B0-----:R-:W3:Y:S04]  /*248d0*/  LDL.LU R31, [R1+0x4584] ;  /* 0x00458400011f7983 */ /* 0x001ee80000300800 */
[----:B------:R-:W4:Y:S04]  /*248e0*/  LDL R4, [R1+0xfe4] ;  /* 0x000fe40001047983 */ /* 0x000f280000100800 */
[----:B------:R-:W4:Y:S01]  /*248f0*/  LDL R5, [R1+0xfe8] ;  /* 0x000fe80001057983 */ /* 0x000f220000100800 */
[----:B--2---:R-:W-:-:S02]  /*24900*/  PRMT R30, RZ, 0x7610, R30 ;  /* 0x00007610ff1e7816 */ /* 0x004fc4000000001e */
[----:B----4-:R-:W-:-:S04]  /*24910*/  @P1 LOP3.LUT R5, R5, R4, RZ, 0x3c, !PT ;  /* 0x0000000405051212 */ /* 0x010fc800078e3cff */
[----:B------:R-:W-:-:S04]  /*24920*/  @P1 LOP3.LUT R4, R5, R4, RZ, 0x3c, !PT ;  /* 0x0000000405041212 */ /* 0x000fc800078e3cff */
[----:B------:R-:W-:-:S05]  /*24930*/  @P1 LOP3.LUT R5, R5, R4, RZ, 0x3c, !PT ;  /* 0x0000000405051212 */ /* 0x000fca00078e3cff */
[----:B------:R-:W2:Y:S04]  /*24940*/  @P1 LDG.E.U8 R30, desc[UR32][R4.64] ;  /* 0x00000020041e1981 */ /* 0x000ea8000c1e1100 */
[----:B--2---:R0:W-:Y:S04]  /*24950*/  STL [R1+0xf34], R30 ;  /* 0x000f341e01007387 */ /* 0x0041e80000100800 */
[----:B0-----:R-:W2:Y:S04]  /*24960*/  LDL.LU R30, [R1+0x4580] ;  /* 0x00458000011e7983 */ /* 0x001ea80000300800 */
[----:B------:R-:W4:Y:S04]  /*24970*/  LDL R4, [R1+0xfec] ;  /* 0x000fec0001047983 */ /* 0x000f280000100800 */
[----:B------:R-:W4:Y:S01]  /*24980*/  LDL R5, [R1+0xff0] ;  /* 0x000ff00001057983 */ /* 0x000f220000100800 */
[----:B---3--:R-:W-:-:S02]  /*24990*/  PRMT R31, RZ, 0x7610, R31 ;  /* 0x00007610ff1f7816 */ /* 0x008fc4000000001f */
[----:B----4-:R-:W-:-:S04]  /*249a0*/  @P1 LOP3.LUT R5, R5, R4, RZ, 0x3c, !PT ;  /* 0x0000000405051212 */ /* 0x010fc800078e3cff */
        /* <DEDUP_REMOVED lines=38> */
[----:B------:R-:W3:Y:S01]  /*24c10*/  @P2 LDG.E.U8 R31, desc[UR32][R4.64] ;  /* 0x00000020041f2981 */ /* 0x000ee2000c1e1100 */
[----:B------:R-:W-:-:S03]  /*24c20*/  ISETP.GT.AND P1, PT, R2, 0x2, PT ;  /* 0x000000020200780c */ /* 0x000fc60003f24270 */
        /* <DEDUP_REMOVED lines=3425> */
[----:B------:R-:W4:Y:S02]  /*32240*/  LDL R5, [R1+0x2f64] ;  /* 0x002f640001057983 */ /* 0x000f240000100800 */
[----:B----4-:R-:W-:-:S04]  /*32250*/  @P1 LOP3.LUT R5, R5, R4, RZ, 0x3c, !PT ;  /* 0x0000000405051212 */ /* 0x010fc800078e3cff */
[----:B------:R-:W-:-:S04]  /*32260*/  @P1 LOP3.LUT R4, R5, R4, RZ, 0x3c, !PT ;  /* 0x0000000405041212 */ /* 0x000fc800078e3cff */
[----:B------:R-:W-:-:S05]  /*32270*/  @P1 LOP3.LUT R5, R5, R4, RZ, 0x3c, !PT ;  /* 0x0000000405051212 */ /* 0x000fca00078e3cff */
[----:B------:R-:W4:Y:S04]  /*32280*/  @P1 LDG.E.U8 R15, desc[UR32][R4.64] ;  /* 0x00000020040f1981 */ /* 0x000f28000c1e1100 */
[----:B----4-:R0:W-:Y:S04]  /*32290*/  STL [R1+0x130], R15 ;  /* 0x0001300f01007387 */ /* 0x0101e80000100800 */
[----:B0-----:R-:W4:Y:S04]  /*322a0*/  LDL.LU R15, [R1+0x3fa0] ;  /* 0x003fa000010f7983 */ /* 0x001f280000300800 */
[----:B------:R-:W2:Y:S04]  /*322b0*/  LDL R4, [R1+0x2f58] ;  /* 0x002f580001047983 */ /* 0x000ea80000100800 */
[----:B------:R-:W2:Y:S02]  /*322c0*/  LDL R5, [R1+0x2f5c] ;  /* 0x002f5c0001057983 */ /* 0x000ea40000100800 */
[----:B--2---:R-:W-:-:S04]  /*322d0*/  @P1 LOP3.LUT R5, R5, R4, RZ, 0x3c, !PT ;  /* 0x0000000405051212 */ /* 0x004fc800078e3cff */
[----:B------:R-:W-:-:S04]  /*322e0*/  @P1 LOP3.LUT R4, R5, R4, RZ, 0x3c, !PT ;  /* 0x0000000405041212 */ /* 0x000fc800078e3cff */
[----:B------:R-:W-:-:S05]  /*322f0*/  @P1 LOP3.LUT R5, R5, R4, RZ, 0x3c, !PT ;  /* 0x0000000405051212 */ /* 0x000fca00078e3cff */
[----:B------:R-:W2:Y:S01]  /*32300*/  @P1 LDG.E.U8 R28, desc[UR32][R4.64] ;  /* 0x00000020041c1981 */ /* 0x000ea2000c1e1100 */
[----:B------:R-:W-:-:S03]  /*32310*/  ISETP.GT.AND P2, PT, R2, 0x5f, PT ;  /* 0x0000005f0200780c */ /* 0x000fc60003f44270 */
[----:B--2---:R0:W-:Y:S04]  /*32320*/  STL [R1+0x12c], R28 ;  /* 0x00012c1c01007387 */ /* 0x0041e80000100800 */
[----:B0-----:R-:W2:Y:S04]  /*32330*/  LDL.LU R28, [R1+0x3f9c] ;  /* 0x003f9c00011c7983 */ /* 0x001ea80000300800 */
[----:B------:R-:W3:Y:S04]  /*32340*/  LDL R4, [R1+0x2f50] ;  /* 0x002f500001047983 */ /* 0x000ee80000100800 */
[----:B------:R-:W3:Y:S02]  /*32350*/  LDL R5, [R1+0x2f54] ;  /* 0x002f540001057983 */ /* 0x000ee40000100800 */
[----:B---3--:R-:W-:-:S04]  /*32360*/  @P2 LOP3.LUT R5, R5, R4, RZ, 0x3c, !PT ;  /* 0x0000000405052212 */ /* 0x008fc800078e3cff */
        /* <DEDUP_REMOVED lines=18> */
[----:B------:R-:W2:Y:S04]  /*32490*/  @P2 LDG.E.U8 R14, desc[UR32][R4.64] ;  /* 0x00000020040e2981 */ /* 0x000ea8000c1e1100 */
[----:B--2---:R0:W-:Y:S04]  /*324a0*/  STL [R1+0x120], R14 ;  /* 0x0001200e01007387 */ /* 0x0041e80000100800 */
[----:B0-----:R-:W2:Y:S04]  /*324b0*/  LDL.LU R14, [R1+0x3f90] ;  /* 0x003f9000010e7983 */ /* 0x001ea80000300800 */
[----:B------:R-:W3:Y:S04]  /*324c0*/  LDL R4, [R1+0x2f38] ;  /* 0x002f380001047983 */ /* 0x000ee80000100800 */
[----:B------:R-:W3:Y:S02]  /*324d0*/  LDL R5, [R1+0x2f3c] ;  /* 0x002f3c0001057983 */ /* 0x000ee40000100800 */
[----:B---3--:R-:W-:-:S04]  /*324e0*/  @P2 LOP3.LUT R5, R5, R4, RZ, 0x3c, !PT ;  /* 0x0000000405052212 */ /* 0x008fc800078e3cff */
[----:B------:R-:W-:-:S04]  /*324f0*/  @P2 LOP3.LUT R4, R5, R4, RZ, 0x3c, !PT ;  /* 0x0000000405042212 */ /* 0x000fc800078e3cff */
[----:B------:R-:W-:-:S05]  /*32500*/  @P2 LOP3.LUT R5, R5, R4, RZ, 0x3c, !PT ;  /* 0x0000000405052212 */ /* 0x000fca00078e3cff */
[----:B------:R-:W3:Y:S01]  /*32510*/  @P2 LDG.E.U8 R12, desc[UR32][R4.64] ;  /* 0x00000020040c2981 */ /* 0x000ee2000c1e1100 */
[----:B------:R-:W-:-:S03]  /*32520*/  ISETP.GT.AND P1, PT, R2, 0x60, PT ;  /* 0x000000600200780c */ /* 0x000fc60003f24270 */
        /* <DEDUP_REMOVED lines=31> */
[----:B------:R-:W4:Y:S01]  /*32720*/  @P1 LDG.E.U8 R13, desc[UR32][R4.64] ;  /* 0x00000020040d1981 */ /* 0x000f22000c1e1100 */
[----:B------:R-:W-:-:S03]  /*32730*/  ISETP.GT.AND P2, PT, R2, 0x61, PT ;  /* 0x000000610200780c */ /* 0x000fc60003f44270 */
        /* <DEDUP_REMOVED lines=243> */
[----:B------:R-:W-:-:S02]  /*33670*/  PRMT R30, RZ, 0x7610, R30 ;  /* 0x00007610ff1e7816 */ /* 0x000fc4000000001e */
[----:B----4-:R-:W-:-:S04]  /*33680*/  @P1 LOP3.LUT R5, R5, R4, RZ, 0x3c, !PT ;  /* 0x0000000405051212 */ /* 0x010fc800078e3cff */
[----:B------:R-:W-:-:S04]  /*33690*/  @P1 LOP3.LUT R4, R5, R4, RZ, 0x3c, !PT ;  /* 0x0000000405041212 */ /* 0x000fc800078e3cff */
[----:B------:R-:W-:-:S05]  /*336a0*/  @P1 LOP3.LUT R5, R5, R4, RZ, 0x3c, !PT ;  /* 0x0000000405051212 */ /* 0x000fca00078e3cff */
[----:B------:R0:W4:Y:S04]  /*336b0*/  @P1 LDG.E.U8 R30, desc[UR32][R4.64] ;  /* 0x00000020041e1981 */ /* 0x000128000c1e1100 */
[----:B------:R-:W0:Y:S04]  /*336c0*/  LDL R4, [R1+0x2e20] ;  /* 0x002e200001047983 */ /* 0x000e280000100800 */
[----:B------:R-:W0:Y:S02]  /*336d0*/  LDL R5, [R1+0x2e24] ;  /* 0x002e240001057983 */ /* 0x000e240000100800 */
[----:B0-----:R-:W-:-:S04]  /*336e0*/  @P1 LOP3.LUT R5, R5, R4, RZ, 0x3c, !PT ;  /* 0x0000000405051212 */ /* 0x001fc800078e3cff */
[----:B------:R-:W-:-:S04]  /*336f0*/  @P1 LOP3.LUT R4, R5, R4, RZ, 0x3c, !PT ;  /* 0x0000000405041212 */ /* 0x000fc800078e3cff */
[----:B------:R-:W-:-:S05]  /*33700*/  @P1 LOP3.LUT R5, R5, R4, RZ, 0x3c, !PT ;  /* 0x0000000405051212 */ /* 0x000fca00078e3cff */
[----:B------:R-:W2:Y:S04]  /*33710*/  @P1 LDG.E.U8 R11, desc[UR32][R4.64] ;  /* 0x00000020040b1981 */ /* 0x000ea8000c1e1100 */
[----:B----4-:R0:W-:Y:S04]  /*33720*/  STL [R1+0x94], R30 ;  /* 0x0000941e01007387 */ /* 0x0101e80000100800 */
[----:B0-----:R-:W4:Y:S04]  /*33730*/  LDL R30, [R1+0x2dfc] ;  /* 0x002dfc00011e7983 */ /* 0x001f280000100800 */
        /* <DEDUP_REMOVED lines=35> */
[----:B------:R-:W4:Y:S01]  /*33970*/  LDL R5, [R1+0x2df8] ;  /* 0x002df80001057983 */ /* 0x000f220000100800 */
[----:B------:R-:W-:-:S03]  /*33980*/  @P2 IMAD.MOV.U32 R4, RZ, RZ, R30 ;  /* 0x000000ffff042224 */ /* 0x000fc600078e001e */
[----:B------:R-:W2:Y:S04]  /*33990*/  LDL R30, [R1+0x2dd4] ;  /* 0x002dd400011e7983 */ /* 0x000ea80000100800 */
[----:B----4-:R-:W4:Y:S01]  /*339a0*/  @P2 LDG.E.U8 R41, desc[UR32][R4.64] ;  /* 0x0000002004292981 */ /* 0x010f22000c1e1100 */
[----:B------:R-:W-:-:S03]  /*339b0*/  ISETP.GT.AND P1, PT, R2, 0x6a, PT ;  /* 0x0000006a0200780c */ /* 0x000fc60003f24270 */
[----:B----4-:R0:W-:Y:S04]  /*339c0*/  STL [R1+0x7c], R41 ;  /* 0x00007c2901007387 */ /* 0x0101e80000100800 */
[----:B0-----:R-:W4:Y:S04]  /*339d0*/  LDL.LU R41, [R1+0x3ef0] ;  /* 0x003ef00001297983 */ /* 0x001f280000300800 */
        /* <DEDUP_REMOVED lines=33> */
[----:B------:R-:W2:Y:S02]  /*33bf0*/  LDL R5, [R1+0x2dd0] ;  /* 0x002dd00001057983 */ /* 0x000ea40000100800 */
[----:B------:R-:W-:-:S02]  /*33c00*/  @P2 IMAD.MOV.U32 R4, RZ, RZ, R30 ;  /* 0x000000ffff042224 */ /* 0x000fc400078e001e */
[----:B------:R-:W4:Y:S04]  /*33c10*/  LDL R30, [R1+0x2dac] ;  /* 0x002dac00011e7983 */ /* 0x000f280000100800 */
[----:B--2---:R-:W2:Y:S04]  /*33c20*/  @P2 LDG.E.U8 R51, desc[UR32][R4.64] ;  /* 0x0000002004332981 */ /* 0x004ea8000c1e1100 */
        /* <DEDUP_REMOVED lines=19> */
[----:B------:R-:W2:Y:S01]  /*33d60*/  LDL R5, [R1+0x2dbc] ;  /* 0x002dbc0001057983 */ /* 0x000ea20000100800 */
[----:B------:R-:W-:-:S02]  /*33d70*/  PRMT R31, RZ, 0x7610, R31 ;  /* 0x00007610ff1f7816 */ /* 0x000fc4000000001f */
[----:B--2---:R-:W-:-:S04]  /*33d80*/  @P2 LOP3.LUT R5, R5, R4, RZ, 0x3c, !PT ;  /* 0x0000000405052212 */ /* 0x004fc800078e3cff */
[----:B------:R-:W-:-:S04]  /*33d90*/  @P2 LOP3.LUT R4, R5, R4, RZ, 0x3c, !PT ;  /* 0x0000000405042212 */ /* 0x000fc800078e3cff */
[----:B------:R-:W-:-:S05]  /*33da0*/  @P2 LOP3.LUT R5, R5, R4, RZ, 0x3c, !PT ;  /* 0x0000000405052212 */ /* 0x000fca00078e3cff */
[----:B------:R0:W2:Y:S04]  /*33db0*/  @P2 LDG.E.U8 R31, desc[UR32][R4.64] ;  /* 0x00000020041f2981 */ /* 0x0000a8000c1e1100 */
[----:B------:R-:W0:Y:S04]  /*33dc0*/  LDL R4, [R1+0x2db0] ;  /* 0x002db00001047983 */ /* 0x000e280000100800 */
[----:B------:R-:W0:Y:S01]  /*33dd0*/  LDL R5, [R1+0x2db4] ;  /* 0x002db40001057983 */ /* 0x000e220000100800 */
[----:B------:R-:W-:-:S13]  /*33de0*/  ISETP.GT.AND P1, PT, R2, 0x6c, PT ;  /* 0x0000006c0200780c */ /* 0x000fda0003f24270 */
[----:B0-----:R-:W-:-:S04]  /*33df0*/  @P1 LOP3.LUT R5, R5, R4, RZ, 0x3c, !PT ;  /* 0x0000000405051212 */ /* 0x001fc800078e3cff */
[----:B------:R-:W-:-:S04]  /*33e00*/  @P1 LOP3.LUT R4, R5, R4, RZ, 0x3c, !PT ;  /* 0x0000000405041212 */ /* 0x000fc800078e3cff */
[----:B------:R-:W-:-:S05]  /*33e10*/  @P1 LOP3.LUT R5, R5, R4, RZ, 0x3c, !PT ;  /* 0x0000000405051212 */ /* 0x000fca00078e3cff */
[----:B------:R-:W3:Y:S04]  /*33e20*/  @P1 LDG.E.U8 R56, desc[UR32][R4.64] ;  /* 0x0000002004381981 */ /* 0x000ee8000c1e1100 */
[----:B--2---:R0:W-:Y:S04]  /*33e30*/  STL [R1+0x5c], R31 ;  /* 0x00005c1f01007387 */ /* 0x0041e80000100800 */
[----:B0-----:R-:W2:Y:S04]  /*33e40*/  LDL R31, [R1+0x2d94] ;  /* 0x002d9400011f7983 */ /* 0x001ea80000100800 */
[----:B---3--:R0:W-:Y:S04]  /*33e50*/  STL [R1+0x58], R56 ;  /* 0x0000583801007387 */ /* 0x0081e80000100800 */
[----:B0-----:R-:W3:Y:S04]  /*33e60*/  LDL.LU R56, [R1+0x3ed0] ;  /* 0x003ed00001387983 */ /* 0x001ee80000300800 */
[----:B------:R-:W4:Y:S01]  /*33e70*/  LDL R5, [R1+0x2da8] ;  /* 0x002da80001057983 */ /* 0x000f220000100800 */
[----:B------:R-:W-:-:S03]  /*33e80*/  @P1 IMAD.MOV.U32 R4, RZ, RZ, R30 ;  /* 0x000000ffff041224 */ /* 0x000fc600078e001e */
[----:B------:R-:W3:Y:S04]  /*33e90*/  LDL R30, [R1+0x2d8c] ;  /* 0x002d8c00011e7983 */ /* 0x000ee80000100800 */
[----:B----4-:R-:W4:Y:S04]  /*33ea0*/  @P1 LDG.E.U8 R57, desc[UR32][R4.64] ;  /* 0x0000002004391981 */ /* 0x010f28000c1e1100 */
        /* <DEDUP_REMOVED lines=11> */
[----:B------:R-:W-:Y:S02]  /*33f60*/  PRMT R28, RZ, 0x7610, R28 ;  /* 0x00007610ff1c7816 */ /* 0x000fe4000000001c */
[----:B------:R-:W-:-:S02]  /*33f70*/  ISETP.GT.AND P2, PT, R2, 0x6d, PT ;  /* 0x0000006d0200780c */ /* 0x000fc40003f44270 */
[----:B0-----:R-:W-:-:S04]  /*33f80*/  @P1 LOP3.LUT R5, R5, R4, RZ, 0x3c, !PT ;  /* 0x0000000405051212 */ /* 0x001fc800078e3cff */
[----:B------:R-:W-:-:S04]  /*33f90*/  @P1 LOP3.LUT R4, R5, R4, RZ, 0x3c, !PT ;  /* 0x0000000405041212 */ /* 0x000fc800078e3cff */
[----:B------:R-:W-:Y:S01]  /*33fa0*/  @P1 LOP3.LUT R5, R5, R4, RZ, 0x3c, !PT ;  /* 0x0000000405051212 */ /* 0x000fe200078e3cff */
[----:B--2---:R0:W-:Y:S04]  /*33fb0*/  STL [R1+0x50], R15 ;  /* 0x0000500f01007387 */ /* 0x0041e80000100800 */
[----:B------:R1:W2:Y:S01]  /*33fc0*/  @P1 LDG.E.U8 R28, desc[UR32][R4.64] ;  /* 0x00000020041c1981 */ /* 0x0002a2000c1e1100 */
[----:B------:R-:W-:-:S03]  /*33fd0*/  PRMT R23, RZ, 0x7610, R23 ;  /* 0x00007610ff177816 */ /* 0x000fc60000000017 */
[----:B0-----:R-:W4:Y:S04]  /*33fe0*/  LDL R15, [R1+0x2d84] ;  /* 0x002d8400010f7983 */ /* 0x001f280000100800 */
[----:B------:R-:W3:Y:S01]  /*33ff0*/  LDL R5, [R1+0x2d90] ;  /* 0x002d900001057983 */ /* 0x000ee20000100800 */
[----:B-1----:R-:W-:-:S03]  /*34000*/  @P2 IMAD.MOV.U32 R4, RZ, RZ, R31 ;  /* 0x000000ffff042224 */ /* 0x002fc600078e001f */
[----:B--2---:R0:W-:Y:S01]  /*34010*/  STL [R1+0x4c], R28 ;  /* 0x00004c1c01007387 */ /* 0x0041e20000100800 */
[----:B------:R-:W-:-:S03]  /*34020*/  PRMT R26, RZ, 0x7610, R26 ;  /* 0x00007610ff1a7816 */ /* 0x000fc6000000001a */
[----:B------:R-:W2:Y:S04]  /*34030*/  LDL R31, [R1+0x2d70] ;  /* 0x002d7000011f7983 */ /* 0x000ea80000100800 */
[----:B---3--:R1:W3:Y:S04]  /*34040*/  @P2 LDG.E.U8 R23, desc[UR32][R4.64] ;  /* 0x0000002004172981 */ /* 0x0082e8000c1e1100 */
[----:B0-----:R-:W2:Y:S04]  /*34050*/  LDL R28, [R1+0x2d7c] ;  /* 0x002d7c00011c7983 */ /* 0x001ea80000100800 */
[----:B------:R-:W4:Y:S01]  /*34060*/  LDL R5, [R1+0x2d88] ;  /* 0x002d880001057983 */ /* 0x000f220000100800 */
[----:B-1----:R-:W-:-:S03]  /*34070*/  @P2 IMAD.MOV.U32 R4, RZ, RZ, R30 ;  /* 0x000000ffff042224 */ /* 0x002fc600078e001e */
[----:B---3--:R0:W-:Y:S01]  /*34080*/  STL [R1+0x48], R23 ;  /* 0x0000481701007387 */ /* 0x0081e20000100800 */
[----:B------:R-:W-:-:S03]  /*34090*/  PRMT R14, RZ, 0x7610, R14 ;  /* 0x00007610ff0e7816 */ /* 0x000fc6000000000e */
[----:B------:R-:W3:Y:S04]  /*340a0*/  LDL R30, [R1+0x2d68] ;  /* 0x002d6800011e7983 */ /* 0x000ee80000100800 */
[----:B----4-:R1:W4:Y:S04]  /*340b0*/  @P2 LDG.E.U8 R26, desc[UR32][R4.64] ;  /* 0x00000020041a2981 */ /* 0x010328000c1e1100 */
[----:B0-----:R-:W3:Y:S04]  /*340c0*/  LDL R23, [R1+0x2d74] ;  /* 0x002d740001177983 */ /* 0x001ee80000100800 */
[----:B------:R-:W2:Y:S01]  /*340d0*/  LDL R5, [R1+0x2d80] ;  /* 0x002d800001057983 */ /* 0x000ea20000100800 */
[----:B-1----:R-:W-:-:S03]  /*340e0*/  @P2 IMAD.MOV.U32 R4, RZ, RZ, R15 ;  /* 0x000000ffff042224 */ /* 0x002fc600078e000f */
[----:B----4-:R0:W-:Y:S01]  /*340f0*/  STL [R1+0x44], R26 ;  /* 0x0000441a01007387 */ /* 0x0101e20000100800 */
[----:B------:R-:W-:-:S03]  /*34100*/  PRMT R12, RZ, 0x7610, R12 ;  /* 0x00007610ff0c7816 */ /* 0x000fc6000000000c */
[----:B------:R-:W4:Y:S04]  /*34110*/  LDL R15, [R1+0x2d30] ;  /* 0x002d3000010f7983 */ /* 0x000f280000100800 */
[----:B--2---:R1:W2:Y:S04]  /*34120*/  @P2 LDG.E.U8 R14, desc[UR32][R4.64] ;  /* 0x00000020040e2981 */ /* 0x0042a8000c1e1100 */
[----:B0-----:R-:W4:Y:S04]  /*34130*/  LDL R26, [R1+0x2d6c] ;  /* 0x002d6c00011a7983 */ /* 0x001f280000100800 */
[----:B------:R-:W3:Y:S01]  /*34140*/  LDL R5, [R1+0x2d78] ;  /* 0x002d780001057983 */ /* 0x000ee20000100800 */
[----:B-1----:R-:W-:-:S05]  /*34150*/  @P2 IMAD.MOV.U32 R4, RZ, RZ, R28 ;  /* 0x000000ffff042224 */ /* 0x002fca00078e001c */
[----:B---3--:R-:W3:Y:S04]  /*34160*/  @P2 LDG.E.U8 R12, desc[UR32][R4.64] ;  /* 0x00000020040c2981 */ /* 0x008ee8000c1e1100 */
[----:B--2---:R0:W-:Y:S04]  /*34170*/  STL [R1+0x40], R14 ;  /* 0x0000400e01007387 */ /* 0x0041e80000100800 */
[----:B------:R-:W2:Y:S04]  /*34180*/  LDL R28, [R1+0x2d28] ;  /* 0x002d2800011c7983 */ /* 0x000ea80000100800 */
[----:B0-----:R-:W2:Y:S01]  /*34190*/  LDL R14, [R1+0x2d34] ;  /* 0x002d3400010e7983 */ /* 0x001ea20000100800 */
[----:B------:R-:W-:-:S02]  /*341a0*/  ISETP.GT.AND P1, PT, R2, 0x6e, PT ;  /* 0x0000006e0200780c */ /* 0x000fc40003f24270 */
[----:B------:R-:W-:Y:S01]  /*341b0*/  PRMT R16, RZ, 0x7610, R16 ;  /* 0x00007610ff107816 */ /* 0x000fe20000000010 */
[----:B---3--:R0:W-:Y:S04]  /*341c0*/  STL [R1+0x3c], R12 ;  /* 0x00003c0c01007387 */ /* 0x0081e80000100800 */
[----:B0-----:R-:W3:Y:S06]  /*341d0*/  LDL R12, [R1+0x2d2c] ;  /* 0x002d2c00010c7983 */ /* 0x001eec0000100800 */
[----:B------:R-:W-:-:S02]  /*341e0*/  @P1 IMAD.MOV.U32 R4, RZ, RZ, R23 ;  /* 0x000000ffff041224 */ /* 0x000fc400078e0017 */
[----:B------:R-:W-:Y:S01]  /*341f0*/  @P1 IMAD.MOV.U32 R5, RZ, RZ, R31 ;  /* 0x000000ffff051224 */ /* 0x000fe200078e001f */
[----:B------:R-:W-:Y:S02]  /*34200*/  PRMT R25, RZ, 0x7610, R25 ;  /* 0x00007610ff197816 */ /* 0x000fe40000000019 */
[----:B------:R-:W-:Y:S02]  /*34210*/  PRMT R29, RZ, 0x7610, R29 ;  /* 0x00007610ff1d7816 */ /* 0x000fe4000000001d */
[----:B------:R-:W-:Y:S01]  /*34220*/  PRMT R13, RZ, 0x7610, R13 ;  /* 0x00007610ff0d7816 */ /* 0x000fe2000000000d */
[----:B------:R-:W3:Y:S04]  /*34230*/  LDL R23, [R1+0x2d20] ;  /* 0x002d200001177983 */ /* 0x000ee80000100800 */
[----:B------:R4:W3:Y:S02]  /*34240*/  @P1 LDG.E.U8 R16, desc[UR32][R4.64] ;  /* 0x0000002004101981 */ /* 0x0008e4000c1e1100 */
[----:B----4-:R-:W-:-:S02]  /*34250*/  @P1 IMAD.MOV.U32 R4, RZ, RZ, R26 ;  /* 0x000000ffff041224 */ /* 0x010fc400078e001a */
[----:B------:R-:W-:-:S05]  /*34260*/  @P1 IMAD.MOV.U32 R5, RZ, RZ, R30 ;  /* 0x000000ffff051224 */ /* 0x000fca00078e001e */
[----:B------:R2:W4:Y:S02]  /*34270*/  @P1 LDG.E.U8 R25, desc[UR32][R4.64] ;  /* 0x0000002004191981 */ /* 0x000524000c1e1100 */
[----:B--2---:R-:W-:Y:S02]  /*34280*/  @P3 IMAD.MOV.U32 R4, RZ, RZ, R14 ;  /* 0x000000ffff043224 */ /* 0x004fe400078e000e */
[----:B------:R-:W-:-:S05]  /*34290*/  @P3 IMAD.MOV.U32 R5, RZ, RZ, R15 ;  /* 0x000000ffff053224 */ /* 0x000fca00078e000f */
[----:B------:R0:W2:Y:S02]  /*342a0*/  @P3 LDG.E.U8 R29, desc[UR32][R4.64] ;  /* 0x00000020041d3981 */ /* 0x0000a4000c1e1100 */
[----:B0-----:R-:W-:Y:S02]  /*342b0*/  @P3 IMAD.MOV.U32 R5, RZ, RZ, R28 ;  /* 0x000000ffff053224 */ /* 0x001fe400078e001c */
[----:B---3--:R-:W-:-:S05]  /*342c0*/  @P3 IMAD.MOV.U32 R4, RZ, RZ, R12 ;  /* 0x000000ffff043224 */ /* 0x008fca00078e000c */
[----:B------:R-:W3:Y:S04]  /*342d0*/  @P3 LDG.E.U8 R13, desc[UR32][R4.64] ;  /* 0x00000020040d3981 */ /* 0x000ee8000c1e1100 */
[----:B------:R0:W-:Y:S04]  /*342e0*/  STL [R1+0x38], R16 ;  /* 0x0000381001007387 */ /* 0x0001e80000100800 */
[----:B------:R-:W2:Y:S04]  /*342f0*/  LDL R26, [R1+0x2d18] ;  /* 0x002d1800011a7983 */ /* 0x000ea80000100800 */
[----:B0-----:R-:W2:Y:S04]  /*34300*/  LDL R16, [R1+0x2d24] ;  /* 0x002d240001107983 */ /* 0x001ea80000100800 */
[----:B----4-:R0:W-:Y:S04]  /*34310*/  STL [R1+0x34], R25 ;  /* 0x0000341901007387 */ /* 0x0101e80000100800 */
[----:B------:R-:W4:Y:S04]  /*34320*/  LDL R15, [R1+0x2cb0] ;  /* 0x002cb000010f7983 */ /* 0x000f280000100800 */
[----:B------:R-:W4:Y:S04]  /*34330*/  LDL R14, [R1+0x2cb4] ;  /* 0x002cb400010e7983 */ /* 0x000f280000100800 */
[----:B------:R-:W4:Y:S04]  /*34340*/  LDL R12, [R1+0x2cac] ;  /* 0x002cac00010c7983 */ /* 0x000f280000100800 */
[----:B0-----:R-:W4:Y:S04]  /*34350*/  LDL R25, [R1+0x2d1c] ;  /* 0x002d1c0001197983 */ /* 0x001f280000100800 */
[----:B---3--:R0:W-:Y:S04]  /*34360*/  STL [R1+0x14], R13 ;  /* 0x0000140d01007387 */ /* 0x0081e80000100800 */
[----:B0-----:R-:W3:Y:S01]  /*34370*/  LDL R13, [R1+0x2ca8] ;  /* 0x002ca800010d7983 */ /* 0x001ee20000100800 */
[----:B------:R-:W-:-:S02]  /*34380*/  ISETP.GT.AND P2, PT, R2, 0x74, PT ;  /* 0x000000740200780c */ /* 0x000fc40003f44270 */
[----:B------:R-:W-:Y:S01]  /*34390*/  PRMT R27, RZ, 0x7610, R27 ;  /* 0x00007610ff1b7816 */ /* 0x000fe2000000001b */
[----:B--2---:R-:W-:Y:S02]  /*343a0*/  @P3 IMAD.MOV.U32 R4, RZ, RZ, R16 ;  /* 0x000000ffff043224 */ /* 0x004fe400078e0010 */
[----:B------:R-:W-:Y:S01]  /*343b0*/  @P3 IMAD.MOV.U32 R5, RZ, RZ, R23 ;  /* 0x000000ffff053224 */ /* 0x000fe200078e0017 */
[----:B------:R-:W-:Y:S02]  /*343c0*/  PRMT R24, RZ, 0x7610, R24 ;  /* 0x00007610ff187816 */ /* 0x000fe40000000018 */
[----:B------:R-:W-:Y:S02]  /*343d0*/  PRMT R44, RZ, 0x7610, R44 ;  /* 0x00007610ff2c7816 */ /* 0x000fe4000000002c */
[----:B------:R-:W-:Y:S01]  /*343e0*/  PRMT R42, RZ, 0x7610, R42 ;  /* 0x00007610ff2a7816 */ /* 0x000fe2000000002a */
[----:B------:R-:W2:Y:S04]  /*343f0*/  LDL R23, [R1+0x2ca0] ;  /* 0x002ca00001177983 */ /* 0x000ea80000100800 */
[----:B------:R4:W2:Y:S04]  /*34400*/  @P3 LDG.E.U8 R27, desc[UR32][R4.64] ;  /* 0x00000020041b3981 */ /* 0x0008a8000c1e1100 */
[----:B------:R-:W2:Y:S01]  /*34410*/  LDL R16, [R1+0x2ca4] ;  /* 0x002ca40001107983 */ /* 0x000ea20000100800 */
[----:B----4-:R-:W-:-:S02]  /*34420*/  @P3 IMAD.MOV.U32 R4, RZ, RZ, R25 ;  /* 0x000000ffff043224 */ /* 0x010fc400078e0019 */
[----:B------:R-:W-:-:S05]  /*34430*/  @P3 IMAD.MOV.U32 R5, RZ, RZ, R26 ;  /* 0x000000ffff053224 */ /* 0x000fca00078e001a */
[----:B------:R0:W4:Y:S02]  /*34440*/  @P3 LDG.E.U8 R24, desc[UR32][R4.64] ;  /* 0x0000002004183981 */ /* 0x000124000c1e1100 */
[----:B0-----:R-:W-:Y:S02]  /*34450*/  @P2 IMAD.MOV.U32 R4, RZ, RZ, R14 ;  /* 0x000000ffff042224 */ /* 0x001fe400078e000e */
[----:B------:R-:W-:Y:S01]  /*34460*/  @P2 IMAD.MOV.U32 R5, RZ, RZ, R15 ;  /* 0x000000ffff052224 */ /* 0x000fe200078e000f */
[----:B------:R-:W4:Y:S04]  /*34470*/  LDL R14, [R1+0x2c9c] ;  /* 0x002c9c00010e7983 */ /* 0x000f280000100800 */
[----:B------:R-:W4:Y:S04]  /*34480*/  LDL R15, [R1+0x2c98] ;  /* 0x002c9800010f7983 */ /* 0x000f280000100800 */
[----:B------:R0:W4:Y:S02]  /*34490*/  @P2 LDG.E.U8 R44, desc[UR32][R4.64] ;  /* 0x00000020042c2981 */ /* 0x000124000c1e1100 */
[----:B0-----:R-:W-:-:S02]  /*344a0*/  @P2 IMAD.MOV.U32 R4, RZ, RZ, R12 ;  /* 0x000000ffff042224 */ /* 0x001fc400078e000c */
[----:B---3--:R-:W-:-:S05]  /*344b0*/  @P2 IMAD.MOV.U32 R5, RZ, RZ, R13 ;  /* 0x000000ffff052224 */ /* 0x008fca00078e000d */
[----:B------:R2:W3:Y:S01]  /*344c0*/  @P2 LDG.E.U8 R42, desc[UR32][R4.64] ;  /* 0x00000020042a2981 */ /* 0x0004e2000c1e1100 */
[----:B------:R-:W-:Y:S01]  /*344d0*/  PRMT R40, RZ, 0x7610, R40 ;  /* 0x00007610ff287816 */ /* 0x000fe20000000028 */
[----:B--2---:R-:W-:Y:S02]  /*344e0*/  @P2 IMAD.MOV.U32 R4, RZ, RZ, R16 ;  /* 0x000000ffff042224 */ /* 0x004fe400078e0010 */
[----:B------:R-:W-:-:S05]  /*344f0*/  @P2 IMAD.MOV.U32 R5, RZ, RZ, R23 ;  /* 0x000000ffff052224 */ /* 0x000fca00078e0017 */
[----:B------:R0:W2:Y:S04]  /*34500*/  @P2 LDG.E.U8 R40, desc[UR32][R4.64] ;  /* 0x0000002004282981 */ /* 0x0000a8000c1e1100 */
[----:B----4-:R-:W-:Y:S04]  /*34510*/  STL [R1+0x3ea4], R44 ;  /* 0x003ea42c01007387 */ /* 0x010fe80000100800 */
[----:B------:R-:W4:Y:S04]  /*34520*/  LDL R13, [R1+0x2c30] ;  /* 0x002c3000010d7983 */ /* 0x000f280000100800 */
[----:B------:R-:W4:Y:S01]  /*34530*/  LDL R12, [R1+0x2c34] ;  /* 0x002c3400010c7983 */ /* 0x000f220000100800 */
[----:B------:R-:W-:Y:S01]  /*34540*/  PRMT R38, RZ, 0x7610, R38 ;  /* 0x00007610ff267816 */ /* 0x000fe20000000026 */
[----:B0-----:R-:W-:-:S02]  /*34550*/  @P2 IMAD.MOV.U32 R4, RZ, RZ, R14 ;  /* 0x000000ffff042224 */ /* 0x001fc400078e000e */
[----:B------:R-:W-:-:S05]  /*34560*/  @P2 IMAD.MOV.U32 R5, RZ, RZ, R15 ;  /* 0x000000ffff052224 */ /* 0x000fca00078e000f */
[----:B------:R4:W4:Y:S04]  /*34570*/  @P2 LDG.E.U8 R38, desc[UR32][R4.64] ;  /* 0x0000002004262981 */ /* 0x000928000c1e1100 */
[----:B---3--:R-:W-:Y:S04]  /*34580*/  STL [R1+0x3ea8], R42 ;  /* 0x003ea82a01007387 */ /* 0x008fe80000100800 */
[----:B------:R-:W3:Y:S04]  /*34590*/  LDL R25, [R1+0x2c28] ;  /* 0x002c280001197983 */ /* 0x000ee80000100800 */
[----:B------:R0:W-:Y:S04]  /*345a0*/  STL [R1+0xc], R24 ;  /* 0x00000c1801007387 */ /* 0x0001e80000100800 */
[----:B------:R-:W-:Y:S01]  /*345b0*/  STL [R1+0x18], R29 ;  /* 0x0000181d01007387 */ /* 0x000fe20000100800 */
[----:B------:R-:W-:-:S02]  /*345c0*/  ISETP.GT.AND P3, PT, R2, 0x78, PT ;  /* 0x000000780200780c */ /* 0x000fc40003f64270 */
[----:B------:R-:W-:Y:S02]  /*345d0*/  PRMT R10, RZ, 0x7610, R10 ;  /* 0x00007610ff0a7816 */ /* 0x000fe4000000000a */
[----:B------:R-:W-:Y:S01]  /*345e0*/  PRMT R9, RZ, 0x7610, R9 ;  /* 0x00007610ff097816 */ /* 0x000fe20000000009 */
[----:B------:R-:W3:Y:S04]  /*345f0*/  LDL R16, [R1+0x2c24] ;  /* 0x002c240001107983 */ /* 0x000ee80000100800 */
[----:B0-----:R-:W3:Y:S04]  /*34600*/  LDL R24, [R1+0x2c2c] ;  /* 0x002c2c0001187983 */ /* 0x001ee80000100800 */
[----:B--2---:R-:W-:Y:S04]  /*34610*/  STL [R1+0x3eac], R40 ;  /* 0x003eac2801007387 */ /* 0x004fe80000100800 */
[----:B------:R-:W2:Y:S04]  /*34620*/  LDL R23, [R1+0x2c20] ;  /* 0x002c200001177983 */ /* 0x000ea80000100800 */
[----:B------:R-:W2:Y:S04]  /*34630*/  LDL R15, [R1+0x2c18] ;  /* 0x002c1800010f7983 */ /* 0x000ea80000100800 */
[----:B------:R-:W2:Y:S01]  /*34640*/  LDL R14, [R1+0x2c1c] ;  /* 0x002c1c00010e7983 */ /* 0x000ea20000100800 */
[----:B----4-:R-:W-:-:S02]  /*34650*/  @P3 IMAD.MOV.U32 R5, RZ, RZ, R13 ;  /* 0x000000ffff053224 */ /* 0x010fc400078e000d */
[----:B------:R-:W-:-:S05]  /*34660*/  @P3 IMAD.MOV.U32 R4, RZ, RZ, R12 ;  /* 0x000000ffff043224 */ /* 0x000fca00078e000c */
[----:B------:R3:W4:Y:S04]  /*34670*/  @P3 LDG.E.U8 R10, desc[UR32][R4.64] ;  /* 0x00000020040a3981 */ /* 0x000728000c1e1100 */
[----:B------:R-:W-:Y:S04]  /*34680*/  STL [R1+0x3eb0], R38 ;  /* 0x003eb02601007387 */ /* 0x000fe80000100800 */
[----:B------:R-:W-:Y:S04]  /*34690*/  STL [R1+0x10], R27 ;  /* 0x0000101b01007387 */ /* 0x000fe80000100800 */
[----:B------:R-:W4:Y:S04]  /*346a0*/  LDL R13, [R1+0x2bb0] ;  /* 0x002bb000010d7983 */ /* 0x000f280000100800 */
[----:B------:R-:W4:Y:S01]  /*346b0*/  LDL R12, [R1+0x2bb4] ;  /* 0x002bb400010c7983 */ /* 0x000f220000100800 */
[----:B---3--:R-:W-:-:S02]  /*346c0*/  @P3 IMAD.MOV.U32 R5, RZ, RZ, R25 ;  /* 0x000000ffff053224 */ /* 0x008fc400078e0019 */
[----:B------:R-:W-:-:S05]  /*346d0*/  @P3 IMAD.MOV.U32 R4, RZ, RZ, R24 ;  /* 0x000000ffff043224 */ /* 0x000fca00078e0018 */
[----:B------:R0:W3:Y:S01]  /*346e0*/  @P3 LDG.E.U8 R9, desc[UR32][R4.64] ;  /* 0x0000002004093981 */ /* 0x0000e2000c1e1100 */
[----:B------:R-:W-:Y:S02]  /*346f0*/  PRMT R8, RZ, 0x7610, R8 ;  /* 0x00007610ff087816 */ /* 0x000fe40000000008 */
[----:B------:R-:W-:Y:S01]  /*34700*/  PRMT R7, RZ, 0x7610, R7 ;  /* 0x00007610ff077816 */ /* 0x000fe20000000007 */
[----:B0-----:R-:W-:Y:S02]  /*34710*/  @P3 IMAD.MOV.U32 R4, RZ, RZ, R16 ;  /* 0x000000ffff043224 */ /* 0x001fe400078e0010 */
[----:B--2---:R-:W-:-:S05]  /*34720*/  @P3 IMAD.MOV.U32 R5, RZ, RZ, R23 ;  /* 0x000000ffff053224 */ /* 0x004fca00078e0017 */
[----:B------:R0:W2:Y:S04]  /*34730*/  @P3 LDG.E.U8 R8, desc[UR32][R4.64] ;  /* 0x0000002004083981 */ /* 0x0000a8000c1e1100 */
[----:B----4-:R-:W-:Y:S01]  /*34740*/  STL [R1+0x3eb4], R10 ;  /* 0x003eb40a01007387 */ /* 0x010fe20000100800 */
[----:B0-----:R-:W-:Y:S02]  /*34750*/  @P3 IMAD.MOV.U32 R4, RZ, RZ, R14 ;  /* 0x000000ffff043224 */ /* 0x001fe400078e000e */
[----:B------:R-:W-:-:S05]  /*34760*/  @P3 IMAD.MOV.U32 R5, RZ, RZ, R15 ;  /* 0x000000ffff053224 */ /* 0x000fca00078e000f */
[----:B------:R0:W4:Y:S01]  /*34770*/  @P3 LDG.E.U8 R7, desc[UR32][R4.64] ;  /* 0x0000002004073981 */ /* 0x000122000c1e1100 */
[----:B------:R-:W-:-:S06]  /*34780*/  PRMT R6, RZ, 0x7610, R6 ;  /* 0x00007610ff067816 */ /* 0x000fcc0000000006 */
[----:B------:R-:W4:Y:S04]  /*34790*/  @P4 LDG.E.U8 R6, desc[UR32][R12.64] ;  /* 0x000000200c064981 */ /* 0x000f28000c1e1100 */
[----:B---3--:R1:W-:Y:S04]  /*347a0*/  STL [R1+0x3eb8], R9 ;  /* 0x003eb80901007387 */ /* 0x0083e80000100800 */
[----:B------:R-:W3:Y:S04]  /*347b0*/  LDL R25, [R1+0x2ba8] ;  /* 0x002ba80001197983 */ /* 0x000ee80000100800 */
[----:B------:R-:W3:Y:S01]  /*347c0*/  LDL R16, [R1+0x2bac] ;  /* 0x002bac0001107983 */ /* 0x000ee20000100800 */
[----:B0-----:R-:W-:-:S03]  /*347d0*/  PRMT R5, RZ, 0x7610, R5 ;  /* 0x00007610ff057816 */ /* 0x001fc60000000005 */
[----:B-1----:R-:W3:Y:S04]  /*347e0*/  LDL R9, [R1+0x2ba4] ;  /* 0x002ba40001097983 */ /* 0x002ee80000100800 */
[----:B--2---:R-:W-:Y:S04]  /*347f0*/  STL [R1+0x3ebc], R8 ;  /* 0x003ebc0801007387 */ /* 0x004fe80000100800 */
[----:B------:R-:W2:Y:S04]  /*34800*/  LDL R14, [R1+0x2ba0] ;  /* 0x002ba000010e7983 */ /* 0x000ea80000100800 */
[----:B------:R-:W2:Y:S04]  /*34810*/  LDL R24, [R1+0x2b9c] ;  /* 0x002b9c0001187983 */ /* 0x000ea80000100800 */
[----:B----4-:R0:W-:Y:S04]  /*34820*/  STL [R1+0x3ec0], R7 ;  /* 0x003ec00701007387 */ /* 0x0101e80000100800 */
[----:B------:R-:W4:Y:S04]  /*34830*/  LDL R23, [R1+0x2d60] ;  /* 0x002d600001177983 */ /* 0x000f280000100800 */
[----:B------:R-:W4:Y:S04]  /*34840*/  LDL R15, [R1+0x2d64] ;  /* 0x002d6400010f7983 */ /* 0x000f280000100800 */
[----:B0-----:R-:W4:Y:S04]  /*34850*/  LDL R7, [R1+0x2b98] ;  /* 0x002b980001077983 */ /* 0x001f280000100800 */
[----:B------:R0:W-:Y:S04]  /*34860*/  STL [R1+0x3ec4], R6 ;  /* 0x003ec40601007387 */ /* 0x0001e80000100800 */
[----:B------:R-:W4:Y:S01]  /*34870*/  LDL R8, [R1+0x2d5c] ;  /* 0x002d5c0001087983 */ /* 0x000f220000100800 */
[----:B---3--:R-:W-:-:S02]  /*34880*/  @P4 IMAD.MOV.U32 R13, RZ, RZ, R25 ;  /* 0x000000ffff0d4224 */ /* 0x008fc400078e0019 */
[----:B------:R-:W-:Y:S02]  /*34890*/  @P4 IMAD.MOV.U32 R12, RZ, RZ, R16 ;  /* 0x000000ffff0c4224 */ /* 0x000fe400078e0010 */
[----:B------:R-:W3:Y:S04]  /*348a0*/  LDL R16, [R1+0x2d58] ;  /* 0x002d580001107983 */ /* 0x000ee80000100800 */
[----:B------:R1:W3:Y:S01]  /*348b0*/  @P4 LDG.E.U8 R5, desc[UR32][R12.64] ;  /* 0x000000200c054981 */ /* 0x0002e2000c1e1100 */
[----:B------:R-:W-:Y:S02]  /*348c0*/  PRMT R4, RZ, 0x7610, R4 ;  /* 0x00007610ff047816 */ /* 0x000fe40000000004 */
[----:B------:R-:W-:Y:S01]  /*348d0*/  PRMT R3, RZ, 0x7610, R3 ;  /* 0x00007610ff037816 */ /* 0x000fe20000000003 */
[----:B-1----:R-:W-:-:S02]  /*348e0*/  @P4 IMAD.MOV.U32 R12, RZ, RZ, R9 ;  /* 0x000000ffff0c4224 */ /* 0x002fc400078e0009 */
[----:B--2---:R-:W-:-:S05]  /*348f0*/  @P4 IMAD.MOV.U32 R13, RZ, RZ, R14 ;  /* 0x000000ffff0d4224 */ /* 0x004fca00078e000e */
[----:B------:R1:W2:Y:S01]  /*34900*/  @P4 LDG.E.U8 R4, desc[UR32][R12.64] ;  /* 0x000000200c044981 */ /* 0x0002a2000c1e1100 */
[----:B------:R-:W-:Y:S01]  /*34910*/  PRMT R22, RZ, 0x7610, R22 ;  /* 0x00007610ff167816 */ /* 0x000fe20000000016 */
[----:B-1----:R-:W-:Y:S02]  /*34920*/  @P4 IMAD.MOV.U32 R12, RZ, RZ, R24 ;  /* 0x000000ffff0c4224 */ /* 0x002fe400078e0018 */
[----:B----4-:R-:W-:-:S05]  /*34930*/  @P4 IMAD.MOV.U32 R13, RZ, RZ, R7 ;  /* 0x000000ffff0d4224 */ /* 0x010fca00078e0007 */
[----:B------:R1:W4:Y:S02]  /*34940*/  @P4 LDG.E.U8 R3, desc[UR32][R12.64] ;  /* 0x000000200c034981 */ /* 0x000324000c1e1100 */
[----:B-1----:R-:W-:Y:S02]  /*34950*/  @P1 IMAD.MOV.U32 R12, RZ, RZ, R15 ;  /* 0x000000ffff0c1224 */ /* 0x002fe400078e000f */
[----:B------:R-:W-:-:S05]  /*34960*/  @P1 IMAD.MOV.U32 R13, RZ, RZ, R23 ;  /* 0x000000ffff0d1224 */ /* 0x000fca00078e0017 */
[----:B------:R1:W2:Y:S02]  /*34970*/  @P1 LDG.E.U8 R22, desc[UR32][R12.64] ;  /* 0x000000200c161981 */ /* 0x0002a4000c1e1100 */
[----:B-1----:R-:W-:Y:S02]  /*34980*/  @P1 IMAD.MOV.U32 R12, RZ, RZ, R8 ;  /* 0x000000ffff0c1224 */ /* 0x002fe400078e0008 */
[----:B---3--:R1:W-:Y:S04]  /*34990*/  STL [R1+0x3ec8], R5 ;  /* 0x003ec80501007387 */ /* 0x0083e80000100800 */
[----:B------:R-:W3:Y:S04]  /*349a0*/  LDL R14, [R1+0x2d50] ;  /* 0x002d5000010e7983 */ /* 0x000ee80000100800 */
[----:B------:R-:W4:Y:S04]  /*349b0*/  LDL R9, [R1+0x2d54] ;  /* 0x002d540001097983 */ /* 0x000f280000100800 */
[----:B------:R-:W2:Y:S04]  /*349c0*/  LDL R7, [R1+0x2d48] ;  /* 0x002d480001077983 */ /* 0x000ea80000100800 */
[----:B0-----:R-:W2:Y:S04]  /*349d0*/  LDL R6, [R1+0x2d4c] ;  /* 0x002d4c0001067983 */ /* 0x001ea80000100800 */
[----:B------:R-:W2:Y:S01]  /*349e0*/  LDL R15, [R1+0x2d40] ;  /* 0x002d4000010f7983 */ /* 0x000ea20000100800 */
[----:B------:R-:W-:-:S03]  /*349f0*/  @P1 IMAD.MOV.U32 R13, RZ, RZ, R16 ;  /* 0x000000ffff0d1224 */ /* 0x000fc600078e0010 */
[----:B------:R-:W2:Y:S04]  /*34a00*/  LDL R16, [R1+0x2d38] ;  /* 0x002d380001107983 */ /* 0x000ea80000100800 */
[----:B------:R-:W2:Y:S04]  /*34a10*/  LDL R8, [R1+0x2d3c] ;  /* 0x002d3c0001087983 */ /* 0x000ea80000100800 */
[----:B-1----:R-:W2:Y:S01]  /*34a20*/  LDL R5, [R1+0x2d44] ;  /* 0x002d440001057983 */ /* 0x002ea20000100800 */
[----:B------:R-:W-:Y:S02]  /*34a30*/  ISETP.GT.AND P2, PT, R2, 0x6f, PT ;  /* 0x0000006f0200780c */ /* 0x000fe40003f44270 */
[----:B------:R-:W-:-:S02]  /*34a40*/  PRMT R21, RZ, 0x7610, R21 ;  /* 0x00007610ff157816 */ /* 0x000fc40000000015 */
[----:B------:R-:W-:-:S04]  /*34a50*/  PRMT R20, RZ, 0x7610, R20 ;  /* 0x00007610ff147816 */ /* 0x000fc80000000014 */
[----:B------:R3:W2:Y:S01]  /*34a60*/  @P1 LDG.E.U8 R21, desc[UR32][R12.64] ;  /* 0x000000200c151981 */ /* 0x0006a2000c1e1100 */
[----:B------:R-:W-:Y:S02]  /*34a70*/  PRMT R18, RZ, 0x7610, R18 ;  /* 0x00007610ff127816 */ /* 0x000fe40000000012 */
[----:B------:R-:W-:Y:S02]  /*34a80*/  PRMT R17, RZ, 0x7610, R17 ;  /* 0x00007610ff117816 */ /* 0x000fe40000000011 */
[----:B------:R-:W-:Y:S01]  /*34a90*/  PRMT R0, RZ, 0x7610, R0 ;  /* 0x00007610ff007816 */ /* 0x000fe20000000000 */
[----:B---3--:R-:W-:Y:S02]  /*34aa0*/  @P2 IMAD.MOV.U32 R13, RZ, RZ, R14 ;  /* 0x000000ffff0d2224 */ /* 0x008fe400078e000e */
[----:B----4-:R-:W-:Y:S01]  /*34ab0*/  @P2 IMAD.MOV.U32 R12, RZ, RZ, R9 ;  /* 0x000000ffff0c2224 */ /* 0x010fe200078e0009 */
[----:B------:R-:W3:Y:S04]  /*34ac0*/  LDL R14, [R1+0x2d10] ;  /* 0x002d1000010e7983 */ /* 0x000ee80000100800 */
[----:B------:R-:W4:Y:S04]  /*34ad0*/  LDL R9, [R1+0x2d14] ;  /* 0x002d140001097983 */ /* 0x000f280000100800 */
[----:B------:R2:W4:Y:S02]  /*34ae0*/  @P2 LDG.E.U8 R20, desc[UR32][R12.64] ;  /* 0x000000200c142981 */ /* 0x000524000c1e1100 */
[----:B--2---:R-:W-:-:S02]  /*34af0*/  @P2 IMAD.MOV.U32 R12, RZ, RZ, R6 ;  /* 0x000000ffff0c2224 */ /* 0x004fc400078e0006 */
[----:B------:R-:W-:Y:S01]  /*34b00*/  @P2 IMAD.MOV.U32 R13, RZ, RZ, R7 ;  /* 0x000000ffff0d2224 */ /* 0x000fe200078e0007 */
[----:B------:R-:W2:Y:S04]  /*34b10*/  LDL R6, [R1+0x2d0c] ;  /* 0x002d0c0001067983 */ /* 0x000ea80000100800 */
[----:B------:R-:W2:Y:S04]  /*34b20*/  LDL R7, [R1+0x2d08] ;  /* 0x002d080001077983 */ /* 0x000ea80000100800 */
[----:B------:R0:W4:Y:S02]  /*34b30*/  @P2 LDG.E.U8 R18, desc[UR32][R12.64] ;  /* 0x000000200c122981 */ /* 0x000124000c1e1100 */
[----:B0-----:R-:W-:-:S02]  /*34b40*/  @P2 IMAD.MOV.U32 R12, RZ, RZ, R5 ;  /* 0x000000ffff0c2224 */ /* 0x001fc400078e0005 */
[----:B------:R-:W-:Y:S01]  /*34b50*/  @P2 IMAD.MOV.U32 R13, RZ, RZ, R15 ;  /* 0x000000ffff0d2224 */ /* 0x000fe200078e000f */
[----:B------:R-:W2:Y:S04]  /*34b60*/  LDL R5, [R1+0x2d04] ;  /* 0x002d040001057983 */ /* 0x000ea80000100800 */
[----:B------:R-:W2:Y:S04]  /*34b70*/  LDL R15, [R1+0x2d00] ;  /* 0x002d0000010f7983 */ /* 0x000ea80000100800 */
[----:B------:R0:W2:Y:S02]  /*34b80*/  @P2 LDG.E.U8 R17, desc[UR32][R12.64] ;  /* 0x000000200c112981 */ /* 0x0000a4000c1e1100 */
[----:B0-----:R-:W-:-:S02]  /*34b90*/  @P2 IMAD.MOV.U32 R12, RZ, RZ, R8 ;  /* 0x000000ffff0c2224 */ /* 0x001fc400078e0008 */
[----:B------:R-:W-:-:S05]  /*34ba0*/  @P2 IMAD.MOV.U32 R13, RZ, RZ, R16 ;  /* 0x000000ffff0d2224 */ /* 0x000fca00078e0010 */
[----:B------:R3:W2:Y:S01]  /*34bb0*/  @P2 LDG.E.U8 R0, desc[UR32][R12.64] ;  /* 0x000000200c002981 */ /* 0x0006a2000c1e1100 */
[----:B------:R-:W-:-:S13]  /*34bc0*/  ISETP.GT.AND P1, PT, R2, 0x71, PT ;  /* 0x000000710200780c */ /* 0x000fda0003f24270 */
[----:B---3--:R-:W-:Y:S01]  /*34bd0*/  @P1 IMAD.MOV.U32 R13, RZ, RZ, R14 ;  /* 0x000000ffff0d1224 */ /* 0x008fe200078e000e */
[----:B----4-:R0:W-:Y:S04]  /*34be0*/  STL [R1+0x24], R18 ;  /* 0x0000241201007387 */ /* 0x0101e80000100800 */
[----:B0-----:R-:W3:Y:S04]  /*34bf0*/  LDL R18, [R1+0x2cf8] ;  /* 0x002cf80001127983 */ /* 0x001ee80000100800 */
[----:B--2---:R0:W-:Y:S04]  /*34c00*/  STL [R1+0x20], R17 ;  /* 0x0000201101007387 */ /* 0x0041e80000100800 */
[----:B------:R-:W2:Y:S04]  /*34c10*/  LDL R8, [R1+0x2cf4] ;  /* 0x002cf40001087983 */ /* 0x000ea80000100800 */
[----:B0-----:R-:W4:Y:S04]  /*34c20*/  LDL R17, [R1+0x2cfc] ;  /* 0x002cfc0001117983 */ /* 0x001f280000100800 */
[----:B------:R0:W-:Y:S04]  /*34c30*/  STL [R1+0x3e2c], R0 ;  /* 0x003e2c0001007387 */ /* 0x0001e80000100800 */
[----:B------:R-:W-:Y:S04]  /*34c40*/  STL [R1+0x30], R22 ;  /* 0x0000301601007387 */ /* 0x000fe80000100800 */
[----:B------:R-:W2:Y:S01]  /*34c50*/  LDL R14, [R1+0x2cf0] ;  /* 0x002cf000010e7983 */ /* 0x000ea20000100800 */
[----:B------:R-:W-:Y:S01]  /*34c60*/  PRMT R10, RZ, 0x7610, R10 ;  /* 0x00007610ff0a7816 */ /* 0x000fe2000000000a */
[----:B------:R-:W-:Y:S01]  /*34c70*/  @P1 IMAD.MOV.U32 R12, RZ, RZ, R9 ;  /* 0x000000ffff0c1224 */ /* 0x000fe200078e0009 */
[----:B------:R-:W-:-:S02]  /*34c80*/  PRMT R19, RZ, 0x7610, R19 ;  /* 0x00007610ff137816 */ /* 0x000fc40000000013 */
[----:B------:R-:W-:Y:S02]  /*34c90*/  ISETP.GT.AND P2, PT, R2, 0x72, PT ;  /* 0x000000720200780c */ /* 0x000fe40003f44270 */
[----:B------:R-:W-:Y:S02]  /*34ca0*/  PRMT R61, RZ, 0x7610, R61 ;  /* 0x00007610ff3d7816 */ /* 0x000fe4000000003d */
[----:B------:R-:W-:Y:S01]  /*34cb0*/  PRMT R60, RZ, 0x7610, R60 ;  /* 0x00007610ff3c7816 */ /* 0x000fe2000000003c */
[----:B------:R1:W2:Y:S01]  /*34cc0*/  @P1 LDG.E.U8 R10, desc[UR32][R12.64] ;  /* 0x000000200c0a1981 */ /* 0x0002a2000c1e1100 */
[----:B0-----:R-:W-:-:S03]  /*34cd0*/  PRMT R0, RZ, 0x7610, R0 ;  /* 0x00007610ff007816 */ /* 0x001fc60000000000 */
[----:B------:R-:W2:Y:S04]  /*34ce0*/  LDL R16, [R1+0x2ce8] ;  /* 0x002ce80001107983 */ /* 0x000ea80000100800 */
[----:B------:R-:W2:Y:S01]  /*34cf0*/  LDL R9, [R1+0x2cec] ;  /* 0x002cec0001097983 */ /* 0x000ea20000100800 */
[----:B-1----:R-:W-:Y:S02]  /*34d00*/  @P1 IMAD.MOV.U32 R12, RZ, RZ, R6 ;  /* 0x000000ffff0c1224 */ /* 0x002fe400078e0006 */
[----:B------:R-:W-:-:S05]  /*34d10*/  @P1 IMAD.MOV.U32 R13, RZ, RZ, R7 ;  /* 0x000000ffff0d1224 */ /* 0x000fca00078e0007 */
[----:B------:R0:W2:Y:S02]  /*34d20*/  @P1 LDG.E.U8 R19, desc[UR32][R12.64] ;  /* 0x000000200c131981 */ /* 0x0000a4000c1e1100 */
[----:B0-----:R-:W-:Y:S02]  /*34d30*/  @P1 IMAD.MOV.U32 R12, RZ, RZ, R5 ;  /* 0x000000ffff0c1224 */ /* 0x001fe400078e0005 */
[----:B------:R-:W-:-:S05]  /*34d40*/  @P1 IMAD.MOV.U32 R13, RZ, RZ, R15 ;  /* 0x000000ffff0d1224 */ /* 0x000fca00078e000f */
[----:B------:R3:W2:Y:S02]  /*34d50*/  @P1 LDG.E.U8 R0, desc[UR32][R12.64] ;  /* 0x000000200c001981 */ /* 0x0006a4000c1e1100 */
[----:B---3--:R-:W-:Y:S02]  /*34d60*/  @P1 IMAD.MOV.U32 R13, RZ, RZ, R18 ;  /* 0x000000ffff0d1224 */ /* 0x008fe400078e0012 */
[----:B----4-:R-:W-:-:S05]  /*34d70*/  @P1 IMAD.MOV.U32 R12, RZ, RZ, R17 ;  /* 0x000000ffff0c1224 */ /* 0x010fca00078e0011 */
[----:B------:R2:W3:Y:S02]  /*34d80*/  @P1 LDG.E.U8 R61, desc[UR32][R12.64] ;  /* 0x000000200c3d1981 */ /* 0x0004e4000c1e1100 */
[----:B--2---:R-:W-:Y:S02]  /*34d90*/  @P2 IMAD.MOV.U32 R12, RZ, RZ, R8 ;  /* 0x000000ffff0c2224 */ /* 0x004fe400078e0008 */
[----:B------:R-:W-:-:S05]  /*34da0*/  @P2 IMAD.MOV.U32 R13, RZ, RZ, R14 ;  /* 0x000000ffff0d2224 */ /* 0x000fca00078e000e */
[----:B------:R0:W2:Y:S04]  /*34db0*/  @P2 LDG.E.U8 R60, desc[UR32][R12.64] ;  /* 0x000000200c3c2981 */ /* 0x0000a8000c1e1100 */
[----:B------:R-:W-:Y:S04]  /*34dc0*/  STL [R1+0x2c], R21 ;  /* 0x00002c1501007387 */ /* 0x000fe80000100800 */
[----:B------:R-:W4:Y:S04]  /*34dd0*/  LDL R7, [R1+0x2ce0] ;  /* 0x002ce00001077983 */ /* 0x000f280000100800 */
[----:B------:R-:W3:Y:S04]  /*34de0*/  LDL R6, [R1+0x2ce4] ;  /* 0x002ce40001067983 */ /* 0x000ee80000100800 */
[----:B------:R1:W-:Y:S04]  /*34df0*/  STL [R1+0x8], R10 ;  /* 0x0000080a01007387 */ /* 0x0003e80000100800 */
[----:B------:R-:W-:Y:S04]  /*34e00*/  STL [R1+0x28], R20 ;  /* 0x0000281401007387 */ /* 0x000fe80000100800 */
[----:B------:R-:W4:Y:S04]  /*34e10*/  LDL R15, [R1+0x2cd8] ;  /* 0x002cd800010f7983 */ /* 0x000f280000100800 */
[----:B------:R-:W4:Y:S04]  /*34e20*/  LDL R5, [R1+0x2cd4] ;  /* 0x002cd40001057983 */ /* 0x000f280000100800 */
[----:B-1----:R-:W4:Y:S04]  /*34e30*/  LDL R10, [R1+0x2cdc] ;  /* 0x002cdc00010a7983 */ /* 0x002f280000100800 */
[----:B------:R1:W-:Y:S04]  /*34e40*/  STL [R1+0x3ea0], R0 ;  /* 0x003ea00001007387 */ /* 0x0003e80000100800 */
[----:B------:R-:W4:Y:S04]  /*34e50*/  LDL R14, [R1+0x2cc8] ;  /* 0x002cc800010e7983 */ /* 0x000f280000100800 */
[----:B------:R-:W4:Y:S04]  /*34e60*/  LDL R8, [R1+0x2ccc] ;  /* 0x002ccc0001087983 */ /* 0x000f280000100800 */
[----:B-1----:R-:W4:Y:S01]  /*34e70*/  LDL R0, [R1+0x2cd0] ;  /* 0x002cd00001007983 */ /* 0x002f220000100800 */
[----:B0-----:R-:W-:-:S02]  /*34e80*/  @P2 IMAD.MOV.U32 R12, RZ, RZ, R9 ;  /* 0x000000ffff0c2224 */ /* 0x001fc400078e0009 */
[----:B------:R-:W-:Y:S01]  /*34e90*/  @P2 IMAD.MOV.U32 R13, RZ, RZ, R16 ;  /* 0x000000ffff0d2224 */ /* 0x000fe200078e0010 */
[----:B--2---:R-:W-:Y:S04]  /*34ea0*/  STL [R1+0x3e9c], R60 ;  /* 0x003e9c3c01007387 */ /* 0x004fe80000100800 */
[----:B------:R-:W2:Y:S04]  /*34eb0*/  LDL R16, [R1+0x2cc0] ;  /* 0x002cc00001107983 */ /* 0x000ea80000100800 */
[----:B------:R-:W2:Y:S01]  /*34ec0*/  LDL R9, [R1+0x2cc4] ;  /* 0x002cc40001097983 */ /* 0x000ea20000100800 */
[----:B------:R-:W-:-:S02]  /*34ed0*/  PRMT R59, RZ, 0x7610, R59 ;  /* 0x00007610ff3b7816 */ /* 0x000fc4000000003b */
[----:B------:R-:W-:Y:S02]  /*34ee0*/  ISETP.GT.AND P1, PT, R2, 0x73, PT ;  /* 0x000000730200780c */ /* 0x000fe40003f24270 */
[----:B------:R-:W-:Y:S02]  /*34ef0*/  PRMT R58, RZ, 0x7610, R58 ;  /* 0x00007610ff3a7816 */ /* 0x000fe4000000003a */
[----:B------:R-:W-:Y:S02]  /*34f00*/  PRMT R54, RZ, 0x7610, R54 ;  /* 0x00007610ff367816 */ /* 0x000fe40000000036 */
[----:B------:R-:W-:Y:S02]  /*34f10*/  PRMT R52, RZ, 0x7610, R52 ;  /* 0x00007610ff347816 */ /* 0x000fe40000000034 */
[----:B------:R-:W-:Y:S01]  /*34f20*/  PRMT R50, RZ, 0x7610, R50 ;  /* 0x00007610ff327816 */ /* 0x000fe20000000032 */
[----:B------:R3:W2:Y:S01]  /*34f30*/  @P2 LDG.E.U8 R59, desc[UR32][R12.64] ;  /* 0x000000200c3b2981 */ /* 0x0006a2000c1e1100 */
[----:B------:R-:W-:-:S02]  /*34f40*/  PRMT R48, RZ, 0x7610, R48 ;  /* 0x00007610ff307816 */ /* 0x000fc40000000030 */
[----:B------:R-:W-:Y:S01]  /*34f50*/  PRMT R46, RZ, 0x7610, R46 ;  /* 0x00007610ff2e7816 */ /* 0x000fe2000000002e */
[----:B------:R-:W2:Y:S01]  /*34f60*/  LDL R18, [R1+0x2c90] ;  /* 0x002c900001127983 */ /* 0x000ea20000100800 */
[----:B---3--:R-:W-:Y:S02]  /*34f70*/  @P2 IMAD.MOV.U32 R12, RZ, RZ, R6 ;  /* 0x000000ffff0c2224 */ /* 0x008fe400078e0006 */
[----:B----4-:R-:W-:Y:S01]  /*34f80*/  @P2 IMAD.MOV.U32 R13, RZ, RZ, R7 ;  /* 0x000000ffff0d2224 */ /* 0x010fe200078e0007 */
[----:B------:R-:W3:Y:S04]  /*34f90*/  LDL R6, [R1+0x2cbc] ;  /* 0x002cbc0001067983 */ /* 0x000ee80000100800 */
[----:B------:R-:W4:Y:S04]  /*34fa0*/  LDL R7, [R1+0x2cb8] ;  /* 0x002cb80001077983 */ /* 0x000f280000100800 */
[----:B------:R0:W4:Y:S02]  /*34fb0*/  @P2 LDG.E.U8 R58, desc[UR32][R12.64] ;  /* 0x000000200c3a2981 */ /* 0x000124000c1e1100 */
[----:B0-----:R-:W-:-:S02]  /*34fc0*/  @P2 IMAD.MOV.U32 R12, RZ, RZ, R10 ;  /* 0x000000ffff0c2224 */ /* 0x001fc400078e000a */
[----:B------:R-:W-:Y:S01]  /*34fd0*/  @P2 IMAD.MOV.U32 R13, RZ, RZ, R15 ;  /* 0x000000ffff0d2224 */ /* 0x000fe200078e000f */
[----:B------:R-:W4:Y:S04]  /*34fe0*/  LDL R10, [R1+0x2c94] ;  /* 0x002c9400010a7983 */ /* 0x000f280000100800 */
[----:B------:R0:W4:Y:S02]  /*34ff0*/  @P2 LDG.E.U8 R54, desc[UR32][R12.64] ;  /* 0x000000200c362981 */ /* 0x000124000c1e1100 */
[----:B0-----:R-:W-:Y:S02]  /*35000*/  @P1 IMAD.MOV.U32 R12, RZ, RZ, R5 ;  /* 0x000000ffff0c1224 */ /* 0x001fe400078e0005 */
[----:B------:R-:W-:-:S05]  /*35010*/  @P1 IMAD.MOV.U32 R13, RZ, RZ, R0 ;  /* 0x000000ffff0d1224 */ /* 0x000fca00078e0000 */
[----:B------:R0:W4:Y:S02]  /*35020*/  @P1 LDG.E.U8 R52, desc[UR32][R12.64] ;  /* 0x000000200c341981 */ /* 0x000124000c1e1100 */
[----:B0-----:R-:W-:Y:S02]  /*35030*/  @P1 IMAD.MOV.U32 R12, RZ, RZ, R8 ;  /* 0x000000ffff0c1224 */ /* 0x001fe400078e0008 */
[----:B------:R-:W-:-:S05]  /*35040*/  @P1 IMAD.MOV.U32 R13, RZ, RZ, R14 ;  /* 0x000000ffff0d1224 */ /* 0x000fca00078e000e */
[----:B------:R2:W4:Y:S02]  /*35050*/  @P1 LDG.E.U8 R50, desc[UR32][R12.64] ;  /* 0x000000200c321981 */ /* 0x000524000c1e1100 */
[----:B--2---:R-:W-:Y:S02]  /*35060*/  @P1 IMAD.MOV.U32 R13, RZ, RZ, R16 ;  /* 0x000000ffff0d1224 */ /* 0x004fe400078e0010 */
[----:B------:R-:W-:-:S05]  /*35070*/  @P1 IMAD.MOV.U32 R12, RZ, RZ, R9 ;  /* 0x000000ffff0c1224 */ /* 0x000fca00078e0009 */
[----:B------:R3:W2:Y:S04]  /*35080*/  @P1 LDG.E.U8 R48, desc[UR32][R12.64] ;  /* 0x000000200c301981 */ /* 0x0006a8000c1e1100 */
[----:B------:R0:W-:Y:S04]  /*35090*/  STL [R1+0x4], R19 ;  /* 0x0000041301007387 */ /* 0x0001e80000100800 */
[----:B------:R-:W2:Y:S04]  /*350a0*/  LDL R17, [R1+0x2c88] ;  /* 0x002c880001117983 */ /* 0x000ea80000100800 */
[----:B------:R-:W2:Y:S04]  /*350b0*/  LDL R0, [R1+0x2c8c] ;  /* 0x002c8c0001007983 */ /* 0x000ea80000100800 */
[----:B------:R-:W2:Y:S01]  /*350c0*/  LDL R5, [R1+0x2c84] ;  /* 0x002c840001057983 */ /* 0x000ea20000100800 */
[----:B---3--:R-:W-:-:S02]  /*350d0*/  @P1 IMAD.MOV.U32 R12, RZ, RZ, R6 ;  /* 0x000000ffff0c1224 */ /* 0x008fc400078e0006 */
[----:B----4-:R-:W-:-:S05]  /*350e0*/  @P1 IMAD.MOV.U32 R13, RZ, RZ, R7 ;  /* 0x000000ffff0d1224 */ /* 0x010fca00078e0007 */
[----:B------:R1:W3:Y:S04]  /*350f0*/  @P1 LDG.E.U8 R46, desc[UR32][R12.64] ;  /* 0x000000200c2e1981 */ /* 0x0002e8000c1e1100 */
[----:B------:R-:W-:Y:S04]  /*35100*/  STL [R1+0x3e30], R52 ;  /* 0x003e303401007387 */ /* 0x000fe80000100800 */
[----:B------:R-:W4:Y:S04]  /*35110*/  LDL R15, [R1+0x2c80] ;  /* 0x002c8000010f7983 */ /* 0x000f280000100800 */
[----:B------:R-:W4:Y:S04]  /*35120*/  LDL R14, [R1+0x2c78] ;  /* 0x002c7800010e7983 */ /* 0x000f280000100800 */
[----:B------:R-:W4:Y:S04]  /*35130*/  LDL R8, [R1+0x2c7c] ;  /* 0x002c7c0001087983 */ /* 0x000f280000100800 */
[----:B------:R-:W-:Y:S04]  /*35140*/  STL [R1+0x3e34], R50 ;  /* 0x003e343201007387 */ /* 0x000fe80000100800 */
[----:B------:R-:W4:Y:S04]  /*35150*/  LDL R9, [R1+0x2c74] ;  /* 0x002c740001097983 */ /* 0x000f280000100800 */
[----:B------:R-:W4:Y:S04]  /*35160*/  LDL R16, [R1+0x2c70] ;  /* 0x002c700001107983 */ /* 0x000f280000100800 */
[----:B--2---:R-:W-:Y:S04]  /*35170*/  STL [R1+0x3e38], R48 ;  /* 0x003e383001007387 */ /* 0x004fe80000100800 */
[----:B------:R-:W2:Y:S04]  /*35180*/  LDL R7, [R1+0x2c68] ;  /* 0x002c680001077983 */ /* 0x000ea80000100800 */
[----:B------:R-:W2:Y:S01]  /*35190*/  LDL R6, [R1+0x2c6c] ;  /* 0x002c6c0001067983 */ /* 0x000ea20000100800 */
[----:B------:R-:W-:-:S02]  /*351a0*/  ISETP.GT.AND P2, PT, R2, 0x75, PT ;  /* 0x000000750200780c */ /* 0x000fc40003f44270 */
[----:B------:R-:W-:Y:S02]  /*351b0*/  PRMT R36, RZ, 0x7610, R36 ;  /* 0x00007610ff247816 */ /* 0x000fe40000000024 */
[----:B------:R-:W-:-:S09]  /*351c0*/  PRMT R34, RZ, 0x7610, R34 ;  /* 0x00007610ff227816 */ /* 0x000fd20000000022 */
[----:B-1----:R-:W-:Y:S02]  /*351d0*/  @P2 IMAD.MOV.U32 R12, RZ, RZ, R10 ;  /* 0x000000ffff0c2224 */ /* 0x002fe400078e000a */
[----:B------:R-:W-:Y:S01]  /*351e0*/  @P2 IMAD.MOV.U32 R13, RZ, RZ, R18 ;  /* 0x000000ffff0d2224 */ /* 0x000fe200078e0012 */
[----:B---3--:R-:W-:Y:S04]  /*351f0*/  STL [R1+0x3e3c], R46 ;  /* 0x003e3c2e01007387 */ /* 0x008fe80000100800 */
[----:B------:R-:W3:Y:S04]  /*35200*/  LDL R10, [R1+0x2c64] ;  /* 0x002c6400010a7983 */ /* 0x000ee80000100800 */
[----:B0-----:R-:W3:Y:S04]  /*35210*/  LDL R19, [R1+0x2c60] ;  /* 0x002c600001137983 */ /* 0x001ee80000100800 */
[----:B------:R0:W3:Y:S04]  /*35220*/  @P2 LDG.E.U8 R36, desc[UR32][R12.64] ;  /* 0x000000200c242981 */ /* 0x0000e8000c1e1100 */
[----:B------:R-:W3:Y:S01]  /*35230*/  LDL R18, [R1+0x2c58] ;  /* 0x002c580001127983 */ /* 0x000ee20000100800 */
[----:B------:R-:W-:-:S03]  /*35240*/  ISETP.GT.AND P1, PT, R2, 0x76, PT ;  /* 0x000000760200780c */ /* 0x000fc60003f24270 */
[----:B------:R-:W3:Y:S01]  /*35250*/  LDL R20, [R1+0x2c50] ;  /* 0x002c500001147983 */ /* 0x000ee20000100800 */
[----:B------:R-:W-:Y:S02]  /*35260*/  PRMT R11, RZ, 0x7610, R11 ;  /* 0x00007610ff0b7816 */ /* 0x000fe4000000000b */
[----:B------:R-:W-:Y:S01]  /*35270*/  PRMT R32, RZ, 0x7610, R32 ;  /* 0x00007610ff207816 */ /* 0x000fe20000000020 */
[----:B------:R-:W3:Y:S04]  /*35280*/  LDL R22, [R1+0x2c38] ;  /* 0x002c380001167983 */ /* 0x000ee80000100800 */
[----:B------:R-:W3:Y:S01]  /*35290*/  LDL R24, [R1+0x2c0c] ;  /* 0x002c0c0001187983 */ /* 0x000ee20000100800 */
[----:B0-----:R-:W-:Y:S02]  /*352a0*/  @P2 IMAD.MOV.U32 R12, RZ, RZ, R0 ;  /* 0x000000ffff0c2224 */ /* 0x001fe400078e0000 */
[----:B------:R-:W-:Y:S01]  /*352b0*/  @P2 IMAD.MOV.U32 R13, RZ, RZ, R17 ;  /* 0x000000ffff0d2224 */ /* 0x000fe200078e0011 */
[----:B------:R-:W3:Y:S04]  /*352c0*/  LDL R0, [R1+0x2c5c] ;  /* 0x002c5c0001007983 */ /* 0x000ee80000100800 */
[----:B------:R0:W3:Y:S02]  /*352d0*/  @P2 LDG.E.U8 R34, desc[UR32][R12.64] ;  /* 0x000000200c222981 */ /* 0x0000e4000c1e1100 */
[----:B0-----:R-:W-:-:S02]  /*352e0*/  @P2 IMAD.MOV.U32 R12, RZ, RZ, R5 ;  /* 0x000000ffff0c2224 */ /* 0x001fc400078e0005 */
[----:B------:R-:W3:Y:S01]  /*352f0*/  LDL R5, [R1+0x2c54] ;  /* 0x002c540001057983 */ /* 0x000ee20000100800 */
[----:B----4-:R-:W-:Y:S02]  /*35300*/  @P2 IMAD.MOV.U32 R13, RZ, RZ, R15 ;  /* 0x000000ffff0d2224 */ /* 0x010fe400078e000f */
[----:B------:R-:W-:Y:S02]  /*35310*/  @P2 IMAD.MOV.U32 R15, RZ, RZ, R14 ;  /* 0x000000ffff0f2224 */ /* 0x000fe400078e000e */
[----:B------:R-:W-:Y:S02]  /*35320*/  @P2 IMAD.MOV.U32 R14, RZ, RZ, R8 ;  /* 0x000000ffff0e2224 */ /* 0x000fe400078e0008 */
[----:B------:R-:W4:Y:S04]  /*35330*/  LDL R8, [R1+0x2c4c] ;  /* 0x002c4c0001087983 */ /* 0x000f280000100800 */
[----:B------:R0:W4:Y:S04]  /*35340*/  @P2 LDG.E.U8 R11, desc[UR32][R14.64] ;  /* 0x000000200e0b2981 */ /* 0x000128000c1e1100 */
[----:B------:R1:W4:Y:S01]  /*35350*/  @P2 LDG.E.U8 R32, desc[UR32][R12.64] ;  /* 0x000000200c202981 */ /* 0x000322000c1e1100 */
[----:B0-----:R-:W-:-:S03]  /*35360*/  @P1 IMAD.MOV.U32 R14, RZ, RZ, R9 ;  /* 0x000000ffff0e1224 */ /* 0x001fc600078e0009 */
[----:B------:R-:W4:Y:S01]  /*35370*/  LDL R9, [R1+0x2c48] ;  /* 0x002c480001097983 */ /* 0x000f220000100800 */
[----:B------:R-:W-:Y:S02]  /*35380*/  @P1 IMAD.MOV.U32 R15, RZ, RZ, R16 ;  /* 0x000000ffff0f1224 */ /* 0x000fe400078e0010 */
[----:B--2---:R-:W-:Y:S02]  /*35390*/  @P1 IMAD.MOV.U32 R17, RZ, RZ, R7 ;  /* 0x000000ffff111224 */ /* 0x004fe400078e0007 */
[----:B------:R-:W-:Y:S01]  /*353a0*/  @P1 IMAD.MOV.U32 R16, RZ, RZ, R6 ;  /* 0x000000ffff101224 */ /* 0x000fe200078e0006 */
[----:B------:R-:W2:Y:S04]  /*353b0*/  LDL R7, [R1+0x2c40] ;  /* 0x002c400001077983 */ /* 0x000ea80000100800 */
[----:B------:R-:W2:Y:S01]  /*353c0*/  LDL R6, [R1+0x2c44] ;  /* 0x002c440001067983 */ /* 0x000ea20000100800 */
[----:B-1----:R-:W-:-:S02]  /*353d0*/  PRMT R13, RZ, 0x7610, R13 ;  /* 0x00007610ff0d7816 */ /* 0x002fc4000000000d */
[----:B------:R-:W-:Y:S02]  /*353e0*/  PRMT R12, RZ, 0x7610, R12 ;  /* 0x00007610ff0c7816 */ /* 0x000fe4000000000c */
[----:B------:R-:W-:Y:S02]  /*353f0*/  ISETP.GT.AND P2, PT, R2, 0x77, PT ;  /* 0x000000770200780c */ /* 0x000fe40003f44270 */
[----:B------:R3:W2:Y:S04]  /*35400*/  @P1 LDG.E.U8 R13, desc[UR32][R16.64] ;  /* 0x00000020100d1981 */ /* 0x0006a8000c1e1100 */
[----:B------:R0:W2:Y:S01]  /*35410*/  @P1 LDG.E.U8 R12, desc[UR32][R14.64] ;  /* 0x000000200e0c1981 */ /* 0x0000a2000c1e1100 */
[----:B---3--:R-:W-:-:S03]  /*35420*/  @P1 IMAD.MOV.U32 R16, RZ, RZ, R10 ;  /* 0x000000ffff101224 */ /* 0x008fc600078e000a */
[----:B------:R-:W3:Y:S01]  /*35430*/  LDL R10, [R1+0x2c3c] ;  /* 0x002c3c00010a7983 */ /* 0x000ee20000100800 */
[----:B0-----:R-:W-:Y:S01]  /*35440*/  PRMT R14, RZ, 0x7610, R14 ;  /* 0x00007610ff0e7816 */ /* 0x001fe2000000000e */
[----:B------:R-:W-:Y:S01]  /*35450*/  @P1 IMAD.MOV.U32 R17, RZ, RZ, R19 ;  /* 0x000000ffff111224 */ /* 0x000fe200078e0013 */
[----:B------:R-:W-:Y:S01]  /*35460*/  PRMT R15, RZ, 0x7610, R15 ;  /* 0x00007610ff0f7816 */ /* 0x000fe2000000000f */
[----:B------:R-:W-:-:S03]  /*35470*/  @P1 IMAD.MOV.U32 R19, RZ, RZ, R18 ;  /* 0x000000ffff131224 */ /* 0x000fc600078e0012 */
[----:B------:R0:W3:Y:S01]  /*35480*/  @P1 LDG.E.U8 R14, desc[UR32][R16.64] ;  /* 0x00000020100e1981 */ /* 0x0000e2000c1e1100 */
[----:B------:R-:W-:Y:S02]  /*35490*/  @P1 IMAD.MOV.U32 R18, RZ, RZ, R0 ;  /* 0x000000ffff121224 */ /* 0x000fe400078e0000 */
[----:B------:R-:W-:Y:S01]  /*354a0*/  @P2 IMAD.MOV.U32 R23, RZ, RZ, R22 ;  /* 0x000000ffff172224 */ /* 0x000fe200078e0016 */
[----:B------:R-:W3:Y:S04]  /*354b0*/  LDL R0, [R1+0x2c14] ;  /* 0x002c140001007983 */ /* 0x000ee80000100800 */
[----:B------:R1:W3:Y:S01]  /*354c0*/  @P1 LDG.E.U8 R15, desc[UR32][R18.64] ;  /* 0x00000020120f1981 */ /* 0x0002e2000c1e1100 */
[----:B0-----:R-:W-:Y:S01]  /*354d0*/  PRMT R16, RZ, 0x7610, R16 ;  /* 0x00007610ff107816 */ /* 0x001fe20000000010 */
[----:B-1----:R-:W-:-:S02]  /*354e0*/  @P2 IMAD.MOV.U32 R19, RZ, RZ, R20 ;  /* 0x000000ffff132224 */ /* 0x002fc400078e0014 */
[----:B------:R-:W-:Y:S01]  /*354f0*/  @P2 IMAD.MOV.U32 R18, RZ, RZ, R5 ;  /* 0x000000ffff122224 */ /* 0x000fe200078e0005 */
[----:B------:R-:W-:Y:S01]  /*35500*/  PRMT R17, RZ, 0x7610, R17 ;  /* 0x00007610ff117816 */ /* 0x000fe20000000011 */
[----:B------:R-:W3:Y:S04]  /*35510*/  LDL R5, [R1+0x2c10] ;  /* 0x002c100001057983 */ /* 0x000ee80000100800 */
[----:B------:R0:W3:Y:S01]  /*35520*/  @P2 LDG.E.U8 R16, desc[UR32][R18.64] ;  /* 0x0000002012102981 */ /* 0x0000e2000c1e1100 */
[----:B----4-:R-:W-:Y:S02]  /*35530*/  @P2 IMAD.MOV.U32 R20, RZ, RZ, R8 ;  /* 0x000000ffff142224 */ /* 0x010fe400078e0008 */
[----:B------:R-:W-:Y:S01]  /*35540*/  @P2 IMAD.MOV.U32 R21, RZ, RZ, R9 ;  /* 0x000000ffff152224 */ /* 0x000fe200078e0009 */
[----:B0-----:R-:W-:-:S04]  /*35550*/  PRMT R18, RZ, 0x7610, R18 ;  /* 0x00007610ff127816 */ /* 0x001fc80000000012 */
[----:B------:R2:W4:Y:S02]  /*35560*/  @P2 LDG.E.U8 R17, desc[UR32][R20.64] ;  /* 0x0000002014112981 */ /* 0x000524000c1e1100 */
[----:B--2---:R-:W-:Y:S02]  /*35570*/  @P2 IMAD.MOV.U32 R21, RZ, RZ, R7 ;  /* 0x000000ffff152224 */ /* 0x004fe400078e0007 */
[----:B------:R-:W-:-:S05]  /*35580*/  @P2 IMAD.MOV.U32 R20, RZ, RZ, R6 ;  /* 0x000000ffff142224 */ /* 0x000fca00078e0006 */
[----:B------:R-:W2:Y:S01]  /*35590*/  @P2 LDG.E.U8 R18, desc[UR32][R20.64] ;  /* 0x0000002014122981 */ /* 0x000ea2000c1e1100 */
[----:B------:R-:W-:Y:S01]  /*355a0*/  PRMT R19, RZ, 0x7610, R19 ;  /* 0x00007610ff137816 */ /* 0x000fe20000000013 */
[----:B---3--:R-:W-:-:S05]  /*355b0*/  @P2 IMAD.MOV.U32 R22, RZ, RZ, R10 ;  /* 0x000000ffff162224 */ /* 0x008fca00078e000a */
[----:B------:R0:W3:Y:S04]  /*355c0*/  @P2 LDG.E.U8 R19, desc[UR32][R22.64] ;  /* 0x0000002016132981 */ /* 0x0000e8000c1e1100 */
[----:B------:R1:W-:Y:S04]  /*355d0*/  STL [R1+0x3e40], R16 ;  /* 0x003e401001007387 */ /* 0x0003e80000100800 */
[----:B------:R-:W3:Y:S04]  /*355e0*/  LDL R25, [R1+0x2c08] ;  /* 0x002c080001197983 */ /* 0x000ee80000100800 */
[----:B------:R-:W3:Y:S04]  /*355f0*/  LDL R9, [R1+0x2c00] ;  /* 0x002c000001097983 */ /* 0x000ee80000100800 */
[----:B------:R-:W3:Y:S04]  /*35600*/  LDL R8, [R1+0x2c04] ;  /* 0x002c040001087983 */ /* 0x000ee80000100800 */
[----:B----4-:R-:W-:Y:S04]  /*35610*/  STL [R1+0x3e44], R17 ;  /* 0x003e441101007387 */ /* 0x010fe80000100800 */
[----:B------:R-:W4:Y:S04]  /*35620*/  LDL R7, [R1+0x2bf8] ;  /* 0x002bf80001077983 */ /* 0x000f280000100800 */
[----:B------:R-:W4:Y:S04]  /*35630*/  LDL R6, [R1+0x2bfc] ;  /* 0x002bfc0001067983 */ /* 0x000f280000100800 */
[----:B--2---:R-:W-:Y:S04]  /*35640*/  STL [R1+0x3e48], R18 ;  /* 0x003e481201007387 */ /* 0x004fe80000100800 */
[----:B-1----:R-:W2:Y:S04]  /*35650*/  LDL R16, [R1+0x2bf0] ;  /* 0x002bf00001107983 */ /* 0x002ea80000100800 */
[----:B------:R-:W2:Y:S01]  /*35660*/  LDL R10, [R1+0x2bf4] ;  /* 0x002bf400010a7983 */ /* 0x000ea20000100800 */
[----:B------:R-:W-:-:S02]  /*35670*/  ISETP.GT.AND P1, PT, R2, 0x79, PT ;  /* 0x000000790200780c */ /* 0x000fc40003f24270 */
[----:B------:R-:W-:-:S11]  /*35680*/  PRMT R21, RZ, 0x7610, R21 ;  /* 0x00007610ff157816 */ /* 0x000fd60000000015 */
[----:B0-----:R-:W-:Y:S02]  /*35690*/  @P1 IMAD.MOV.U32 R22, RZ, RZ, R0 ;  /* 0x000000ffff161224 */ /* 0x001fe400078e0000 */
[----:B------:R-:W-:Y:S01]  /*356a0*/  @P1 IMAD.MOV.U32 R23, RZ, RZ, R5 ;  /* 0x000000ffff171224 */ /* 0x000fe200078e0005 */
[----:B---3--:R-:W-:Y:S04]  /*356b0*/  STL [R1+0x3e4c], R19 ;  /* 0x003e4c1301007387 */ /* 0x008fe80000100800 */
[----:B------:R-:W3:Y:S04]  /*356c0*/  LDL R5, [R1+0x2be8] ;  /* 0x002be80001057983 */ /* 0x000ee80000100800 */
[----:B------:R-:W3:Y:S01]  /*356d0*/  LDL R0, [R1+0x2bec] ;  /* 0x002bec0001007983 */ /* 0x000ee20000100800 */
[----:B------:R-:W-:-:S02]  /*356e0*/  PRMT R20, RZ, 0x7610, R20 ;  /* 0x00007610ff147816 */ /* 0x000fc40000000014 */
[----:B------:R-:W-:-:S04]  /*356f0*/  ISETP.GT.AND P2, PT, R2, 0x7a, PT ;  /* 0x0000007a0200780c */ /* 0x000fc80003f44270 */
[----:B------:R-:W3:Y:S04]  /*35700*/  @P1 LDG.E.U8 R20, desc[UR32][R22.64] ;  /* 0x0000002016141981 */ /* 0x000ee8000c1e1100 */
[----:B------:R0:W3:Y:S02]  /*35710*/  @P1 LDG.E.U8 R21, desc[UR32][R24.64] ;  /* 0x0000002018151981 */ /* 0x0000e4000c1e1100 */
[----:B0-----:R-:W-:Y:S02]  /*35720*/  @P1 IMAD.MOV.U32 R24, RZ, RZ, R8 ;  /* 0x000000ffff181224 */ /* 0x001fe400078e0008 */
[----:B------:R-:W-:Y:S01]  /*35730*/  @P1 IMAD.MOV.U32 R25, RZ, RZ, R9 ;  /* 0x000000ffff191224 */ /* 0x000fe200078e0009 */
[----:B------:R-:W3:Y:S04]  /*35740*/  LDL R8, [R1+0x2b94] ;  /* 0x002b940001087983 */ /* 0x000ee80000100800 */
[----:B------:R-:W3:Y:S01]  /*35750*/  LDL R9, [R1+0x2b90] ;  /* 0x002b900001097983 */ /* 0x000ee20000100800 */
[----:B------:R-:W-:Y:S01]  /*35760*/  PRMT R23, RZ, 0x7610, R23 ;  /* 0x00007610ff177816 */ /* 0x000fe20000000017 */
[----:B----4-:R-:W-:-:S02]  /*35770*/  @P1 IMAD.MOV.U32 R27, RZ, RZ, R7 ;  /* 0x000000ffff1b1224 */ /* 0x010fc400078e0007 */
[----:B------:R-:W-:Y:S01]  /*35780*/  @P1 IMAD.MOV.U32 R26, RZ, RZ, R6 ;  /* 0x000000ffff1a1224 */ /* 0x000fe200078e0006 */
[----:B------:R-:W4:Y:S04]  /*35790*/  LDL R7, [R1+0x2b88] ;  /* 0x002b880001077983 */ /* 0x000f280000100800 */
[----:B------:R-:W4:Y:S04]  /*357a0*/  LDL R6, [R1+0x2b8c] ;  /* 0x002b8c0001067983 */ /* 0x000f280000100800 */
[----:B------:R2:W4:Y:S02]  /*357b0*/  @P1 LDG.E.U8 R23, desc[UR32][R26.64] ;  /* 0x000000201a171981 */ /* 0x000524000c1e1100 */
[----:B--2---:R-:W-:-:S02]  /*357c0*/  @P2 IMAD.MOV.U32 R27, RZ, RZ, R16 ;  /* 0x000000ffff1b2224 */ /* 0x004fc400078e0010 */
[----:B------:R-:W-:Y:S01]  /*357d0*/  @P2 IMAD.MOV.U32 R26, RZ, RZ, R10 ;  /* 0x000000ffff1a2224 */ /* 0x000fe200078e000a */
[----:B------:R-:W2:Y:S04]  /*357e0*/  LDL R16, [R1+0x2b80] ;  /* 0x002b800001107983 */ /* 0x000ea80000100800 */
[----:B------:R-:W2:Y:S01]  /*357f0*/  LDL R10, [R1+0x2b84] ;  /* 0x002b8400010a7983 */ /* 0x000ea20000100800 */
[----:B------:R-:W-:Y:S02]  /*35800*/  PRMT R22, RZ, 0x7610, R22 ;  /* 0x00007610ff167816 */ /* 0x000fe40000000016 */
[----:B------:R-:W-:-:S04]  /*35810*/  ISETP.GT.AND P3, PT, R2, 0x7d, PT ;  /* 0x0000007d0200780c */ /* 0x000fc80003f64270 */
[----:B------:R0:W2:Y:S01]  /*35820*/  @P1 LDG.E.U8 R22, desc[UR32][R24.64] ;  /* 0x0000002018161981 */ /* 0x0000a2000c1e1100 */
[----:B---3--:R-:W-:Y:S02]  /*35830*/  @P2 IMAD.MOV.U32 R29, RZ, RZ, R5 ;  /* 0x000000ffff1d2224 */ /* 0x008fe400078e0005 */
[----:B------:R-:W-:Y:S01]  /*35840*/  @P2 IMAD.MOV.U32 R28, RZ, RZ, R0 ;  /* 0x000000ffff1c2224 */ /* 0x000fe200078e0000 */
[----:B------:R-:W3:Y:S04]  /*35850*/  LDL R5, [R1+0x2b78] ;  /* 0x002b780001057983 */ /* 0x000ee80000100800 */
[----:B------:R-:W3:Y:S01]  /*35860*/  LDL R0, [R1+0x2b7c] ;  /* 0x002b7c0001007983 */ /* 0x000ee20000100800 */
[----:B0-----:R-:W-:Y:S02]  /*35870*/  PRMT R25, RZ, 0x7610, R25 ;  /* 0x00007610ff197816 */ /* 0x001fe40000000019 */
[----:B------:R-:W-:-:S04]  /*35880*/  PRMT R24, RZ, 0x7610, R24 ;  /* 0x00007610ff187816 */ /* 0x000fc80000000018 */
[----:B------:R-:W3:Y:S04]  /*35890*/  @P2 LDG.E.U8 R25, desc[UR32][R28.64] ;  /* 0x000000201c192981 */ /* 0x000ee8000c1e1100 */
[----:B------:R0:W3:Y:S02]  /*358a0*/  @P2 LDG.E.U8 R24, desc[UR32][R26.64] ;  /* 0x000000201a182981 */ /* 0x0000e4000c1e1100 */
[----:B0-----:R-:W-:Y:S01]  /*358b0*/  PRMT R27, RZ, 0x7610, R27 ;  /* 0x00007610ff1b7816 */ /* 0x001fe2000000001b */
[----:B------:R-:W-:Y:S02]  /*358c0*/  @P3 IMAD.MOV.U32 R28, RZ, RZ, R8 ;  /* 0x000000ffff1c3224 */ /* 0x000fe400078e0008 */
[----:B------:R-:W-:Y:S01]  /*358d0*/  @P3 IMAD.MOV.U32 R29, RZ, RZ, R9 ;  /* 0x000000ffff1d3224 */ /* 0x000fe200078e0009 */
[----:B------:R-:W3:Y:S04]  /*358e0*/  LDL R8, [R1+0x2be4] ;  /* 0x002be40001087983 */ /* 0x000ee80000100800 */
[----:B------:R-:W3:Y:S01]  /*358f0*/  LDL R9, [R1+0x2be0] ;  /* 0x002be00001097983 */ /* 0x000ee20000100800 */
        /* <DEDUP_REMOVED lines=9> */
[----:B------:R-:W-:-:S06]  /*35990*/  PRMT R26, RZ, 0x7610, R26 ;  /* 0x00007610ff1a7816 */ /* 0x000fcc000000001a */
[----:B------:R0:W2:Y:S02]  /*359a0*/  @P3 LDG.E.U8 R26, desc[UR32][R28.64] ;  /* 0x000000201c1a3981 */ /* 0x0000a4000c1e1100 */
[----:B0-----:R-:W-:-:S06]  /*359b0*/  PRMT R28, RZ, 0x7610, R28 ;  /* 0x00007610ff1c7816 */ /* 0x001fcc000000001c */
[----:B------:R3:W2:Y:S01]  /*359c0*/  @P3 LDG.E.U8 R28, desc[UR32][R30.64] ;  /* 0x000000201e1c3981 */ /* 0x0006a2000c1e1100 */
[----:B------:R-:W-:Y:S01]  /*359d0*/  PRMT R29, RZ, 0x7610, R29 ;  /* 0x00007610ff1d7816 */ /* 0x000fe2000000001d */
[----:B---3--:R-:W-:Y:S02]  /*359e0*/  @P3 IMAD.MOV.U32 R30, RZ, RZ, R0 ;  /* 0x000000ffff1e3224 */ /* 0x008fe400078e0000 */
[----:B------:R-:W-:Y:S01]  /*359f0*/  @P3 IMAD.MOV.U32 R31, RZ, RZ, R5 ;  /* 0x000000ffff1f3224 */ /* 0x000fe200078e0005 */
[----:B------:R-:W3:Y:S04]  /*35a00*/  LDL R0, [R1+0x2bcc] ;  /* 0x002bcc0001007983 */ /* 0x000ee80000100800 */
[----:B------:R-:W3:Y:S04]  /*35a10*/  LDL R5, [R1+0x2bc8] ;  /* 0x002bc80001057983 */ /* 0x000ee80000100800 */
[----:B------:R0:W3:Y:S01]  /*35a20*/  @P3 LDG.E.U8 R29, desc[UR32][R30.64] ;  /* 0x000000201e1d3981 */ /* 0x0000e2000c1e1100 */
[----:B------:R-:W-:-:S02]  /*35a30*/  PRMT R33, RZ, 0x7610, R33 ;  /* 0x00007610ff217816 */ /* 0x000fc40000000021 */
[----:B------:R-:W-:Y:S02]  /*35a40*/  ISETP.GT.AND P1, PT, R2, 0x7b, PT ;  /* 0x0000007b0200780c */ /* 0x000fe40003f24270 */
[----:B------:R-:W-:Y:S01]  /*35a50*/  PRMT R35, RZ, 0x7610, R35 ;  /* 0x00007610ff237816 */ /* 0x000fe20000000023 */
[----:B0-----:R-:W-:Y:S02]  /*35a60*/  @P2 IMAD.MOV.U32 R30, RZ, RZ, R8 ;  /* 0x000000ffff1e2224 */ /* 0x001fe400078e0008 */
[----:B------:R-:W-:Y:S01]  /*35a70*/  @P2 IMAD.MOV.U32 R31, RZ, RZ, R9 ;  /* 0x000000ffff1f2224 */ /* 0x000fe200078e0009 */
[----:B------:R-:W3:Y:S04]  /*35a80*/  LDL R8, [R1+0x2bc4] ;  /* 0x002bc40001087983 */ /* 0x000ee80000100800 */
[----:B------:R-:W3:Y:S04]  /*35a90*/  LDL R9, [R1+0x2bc0] ;  /* 0x002bc00001097983 */ /* 0x000ee80000100800 */
[----:B------:R4:W3:Y:S01]  /*35aa0*/  @P2 LDG.E.U8 R33, desc[UR32][R30.64] ;  /* 0x000000201e212981 */ /* 0x0008e2000c1e1100 */
[----:B------:R-:W-:Y:S01]  /*35ab0*/  PRMT R37, RZ, 0x7610, R37 ;  /* 0x00007610ff257816 */ /* 0x000fe20000000025 */
[----:B----4-:R-:W-:-:S02]  /*35ac0*/  @P2 IMAD.MOV.U32 R30, RZ, RZ, R6 ;  /* 0x000000ffff1e2224 */ /* 0x010fc400078e0006 */
[----:B------:R-:W-:Y:S01]  /*35ad0*/  @P2 IMAD.MOV.U32 R31, RZ, RZ, R7 ;  /* 0x000000ffff1f2224 */ /* 0x000fe200078e0007 */
[----:B------:R-:W4:Y:S04]  /*35ae0*/  LDL R6, [R1+0x2bbc] ;  /* 0x002bbc0001067983 */ /* 0x000f280000100800 */
[----:B------:R-:W4:Y:S04]  /*35af0*/  LDL R7, [R1+0x2bb8] ;  /* 0x002bb80001077983 */ /* 0x000f280000100800 */
[----:B------:R2:W4:Y:S02]  /*35b00*/  @P2 LDG.E.U8 R35, desc[UR32][R30.64] ;  /* 0x000000201e232981 */ /* 0x000524000c1e1100 */
[----:B--2---:R-:W-:-:S02]  /*35b10*/  @P1 IMAD.MOV.U32 R31, RZ, RZ, R16 ;  /* 0x000000ffff1f1224 */ /* 0x004fc400078e0010 */
[----:B------:R-:W-:-:S05]  /*35b20*/  @P1 IMAD.MOV.U32 R30, RZ, RZ, R10 ;  /* 0x000000ffff1e1224 */ /* 0x000fca00078e000a */
[----:B------:R3:W2:Y:S01]  /*35b30*/  @P1 LDG.E.U8 R37, desc[UR32][R30.64] ;  /* 0x000000201e251981 */ /* 0x0006a2000c1e1100 */
[----:B------:R-:W-:Y:S02]  /*35b40*/  PRMT R39, RZ, 0x7610, R39 ;  /* 0x00007610ff277816 */ /* 0x000fe40000000027 */
[----:B------:R-:W-:Y:S02]  /*35b50*/  PRMT R41, RZ, 0x7610, R41 ;  /* 0x00007610ff297816 */ /* 0x000fe40000000029 */
[----:B------:R-:W-:Y:S01]  /*35b60*/  PRMT R43, RZ, 0x7610, R43 ;  /* 0x00007610ff2b7816 */ /* 0x000fe2000000002b */
[----:B---3--:R-:W-:Y:S02]  /*35b70*/  @P1 IMAD.MOV.U32 R30, RZ, RZ, R0 ;  /* 0x000000ffff1e1224 */ /* 0x008fe400078e0000 */
[----:B------:R-:W-:-:S05]  /*35b80*/  @P1 IMAD.MOV.U32 R31, RZ, RZ, R5 ;  /* 0x000000ffff1f1224 */ /* 0x000fca00078e0005 */
[----:B------:R0:W3:Y:S02]  /*35b90*/  @P1 LDG.E.U8 R39, desc[UR32][R30.64] ;  /* 0x000000201e271981 */ /* 0x0000e4000c1e1100 */
[----:B0-----:R-:W-:Y:S02]  /*35ba0*/  @P1 IMAD.MOV.U32 R30, RZ, RZ, R8 ;  /* 0x000000ffff1e1224 */ /* 0x001fe400078e0008 */
[----:B------:R-:W-:-:S05]  /*35bb0*/  @P1 IMAD.MOV.U32 R31, RZ, RZ, R9 ;  /* 0x000000ffff1f1224 */ /* 0x000fca00078e0009 */
[----:B------:R4:W3:Y:S02]  /*35bc0*/  @P1 LDG.E.U8 R41, desc[UR32][R30.64] ;  /* 0x000000201e291981 */ /* 0x0008e4000c1e1100 */
[----:B----4-:R-:W-:Y:S02]  /*35bd0*/  @P1 IMAD.MOV.U32 R30, RZ, RZ, R6 ;  /* 0x000000ffff1e1224 */ /* 0x010fe400078e0006 */
[----:B------:R-:W-:-:S05]  /*35be0*/  @P1 IMAD.MOV.U32 R31, RZ, RZ, R7 ;  /* 0x000000ffff1f1224 */ /* 0x000fca00078e0007 */
[----:B------:R-:W4:Y:S04]  /*35bf0*/  @P1 LDG.E.U8 R43, desc[UR32][R30.64] ;  /* 0x000000201e2b1981 */ /* 0x000f28000c1e1100 */
[----:B--2---:R0:W-:Y:S04]  /*35c00*/  STL [R1+0x3e50], R37 ;  /* 0x003e502501007387 */ /* 0x0041e80000100800 */
[----:B------:R-:W2:Y:S04]  /*35c10*/  LDL R5, [R1+0x2b70] ;  /* 0x002b700001057983 */ /* 0x000ea80000100800 */
[----:B------:R-:W2:Y:S01]  /*35c20*/  LDL R0, [R1+0x2b74] ;  /* 0x002b740001007983 */ /* 0x000ea20000100800 */
[----:B------:R-:W-:-:S03]  /*35c30*/  ISETP.GT.AND P2, PT, R2, 0x7e, PT ;  /* 0x0000007e0200780c */ /* 0x000fc60003f44270 */
[----:B---3--:R-:W-:Y:S04]  /*35c40*/  STL [R1+0x3e54], R39 ;  /* 0x003e542701007387 */ /* 0x008fe80000100800 */
[----:B------:R-:W3:Y:S04]  /*35c50*/  LDL R38, [R1+0x2b68] ;  /* 0x002b680001267983 */ /* 0x000ee80000100800 */
[----:B0-----:R-:W3:Y:S04]  /*35c60*/  LDL R37, [R1+0x2b6c] ;  /* 0x002b6c0001257983 */ /* 0x001ee80000100800 */
[----:B------:R-:W3:Y:S04]  /*35c70*/  LDL R19, [R1+0x2b60] ;  /* 0x002b600001137983 */ /* 0x000ee80000100800 */
[----:B------:R-:W3:Y:S04]  /*35c80*/  LDL R18, [R1+0x2b64] ;  /* 0x002b640001127983 */ /* 0x000ee80000100800 */
[----:B------:R-:W-:Y:S04]  /*35c90*/  STL [R1+0x3e58], R41 ;  /* 0x003e582901007387 */ /* 0x000fe80000100800 */
[----:B------:R-:W3:Y:S04]  /*35ca0*/  LDL R17, [R1+0x2b58] ;  /* 0x002b580001117983 */ /* 0x000ee80000100800 */
[----:B------:R-:W3:Y:S04]  /*35cb0*/  LDL R16, [R1+0x2b5c] ;  /* 0x002b5c0001107983 */ /* 0x000ee80000100800 */
[----:B------:R-:W3:Y:S04]  /*35cc0*/  LDL R10, [R1+0x2b50] ;  /* 0x002b5000010a7983 */ /* 0x000ee80000100800 */
[----:B------:R-:W3:Y:S04]  /*35cd0*/  LDL R9, [R1+0x2b54] ;  /* 0x002b540001097983 */ /* 0x000ee80000100800 */
[----:B------:R-:W3:Y:S04]  /*35ce0*/  LDL R7, [R1+0x2b4c] ;  /* 0x002b4c0001077983 */ /* 0x000ee80000100800 */
[----:B----4-:R-:W-:Y:S04]  /*35cf0*/  STL [R1+0x3e5c], R43 ;  /* 0x003e5c2b01007387 */ /* 0x010fe80000100800 */
[----:B------:R0:W-:Y:S04]  /*35d00*/  STL [R1+0x3e60], R2 ;  /* 0x003e600201007387 */ /* 0x0001e80000100800 */
[----:B------:R-:W4:Y:S04]  /*35d10*/  LDL R8, [R1+0x2b48] ;  /* 0x002b480001087983 */ /* 0x000f280000100800 */
[----:B------:R-:W4:Y:S01]  /*35d20*/  LDL R6, [R1+0x2b40] ;  /* 0x002b400001067983 */ /* 0x000f220000100800 */
[----:B------:R-:W-:-:S03]  /*35d30*/  ISETP.GT.AND P1, PT, R2, 0x7f, PT ;  /* 0x0000007f0200780c */ /* 0x000fc60003f24270 */
[----:B0-----:R-:W4:Y:S01]  /*35d40*/  LDL R2, [R1+0x2b38] ;  /* 0x002b380001027983 */ /* 0x001f220000100800 */
[----:B--2---:R-:W-:-:S03]  /*35d50*/  @P2 IMAD.MOV.U32 R31, RZ, RZ, R5 ;  /* 0x000000ffff1f2224 */ /* 0x004fc600078e0005 */
[----:B------:R-:W2:Y:S01]  /*35d60*/  LDL R5, [R1+0x2b44] ;  /* 0x002b440001057983 */ /* 0x000ea20000100800 */
[----:B------:R-:W-:-:S03]  /*35d70*/  @P2 IMAD.MOV.U32 R30, RZ, RZ, R0 ;  /* 0x000000ffff1e2224 */ /* 0x000fc600078e0000 */
[----:B------:R-:W2:Y:S01]  /*35d80*/  LDL R0, [R1+0x2b3c] ;  /* 0x002b3c0001007983 */ /* 0x000ea20000100800 */
[----:B------:R-:W-:Y:S02]  /*35d90*/  PRMT R45, RZ, 0x7610, R45 ;  /* 0x00007610ff2d7816 */ /* 0x000fe4000000002d */
[----:B------:R-:W-:-:S04]  /*35da0*/  PRMT R47, RZ, 0x7610, R47 ;  /* 0x00007610ff2f7816 */ /* 0x000fc8000000002f */
        /* <DEDUP_REMOVED lines=10> */
[----:B0-----:R-:W-:Y:S02]  /*35e50*/  @P2 IMAD.MOV.U32 R30, RZ, RZ, R16 ;  /* 0x000000ffff1e2224 */ /* 0x001fe400078e0010 */
[----:B------:R-:W-:-:S05]  /*35e60*/  @P2 IMAD.MOV.U32 R31, RZ, RZ, R17 ;  /* 0x000000ffff1f2224 */ /* 0x000fca00078e0011 */
[----:B------:R0:W3:Y:S01]  /*35e70*/  @P2 LDG.E.U8 R51, desc[UR32][R30.64] ;  /* 0x000000201e332981 */ /* 0x0000e2000c1e1100 */
[----:B------:R-:W-:Y:S01]  /*35e80*/  PRMT R55, RZ, 0x7610, R55 ;  /* 0x00007610ff377816 */ /* 0x000fe20000000037 */
[----:B0-----:R-:W-:Y:S02]  /*35e90*/  @P1 IMAD.MOV.U32 R30, RZ, RZ, R9 ;  /* 0x000000ffff1e1224 */ /* 0x001fe400078e0009 */
[----:B------:R-:W-:-:S05]  /*35ea0*/  @P1 IMAD.MOV.U32 R31, RZ, RZ, R10 ;  /* 0x000000ffff1f1224 */ /* 0x000fca00078e000a */
[----:B------:R0:W3:Y:S01]  /*35eb0*/  @P1 LDG.E.U8 R53, desc[UR32][R30.64] ;  /* 0x000000201e351981 */ /* 0x0000e2000c1e1100 */
[----:B------:R-:W-:Y:S01]  /*35ec0*/  PRMT R56, RZ, 0x7610, R56 ;  /* 0x00007610ff387816 */ /* 0x000fe20000000038 */
[----:B0-----:R-:W-:Y:S02]  /*35ed0*/  @P1 IMAD.MOV.U32 R30, RZ, RZ, R7 ;  /* 0x000000ffff1e1224 */ /* 0x001fe400078e0007 */
[----:B----4-:R-:W-:-:S05]  /*35ee0*/  @P1 IMAD.MOV.U32 R31, RZ, RZ, R8 ;  /* 0x000000ffff1f1224 */ /* 0x010fca00078e0008 */
[----:B------:R0:W4:Y:S02]  /*35ef0*/  @P1 LDG.E.U8 R55, desc[UR32][R30.64] ;  /* 0x000000201e371981 */ /* 0x000124000c1e1100 */
[----:B0-----:R-:W-:Y:S01]  /*35f00*/  @P1 IMAD.MOV.U32 R31, RZ, RZ, R6 ;  /* 0x000000ffff1f1224 */ /* 0x001fe200078e0006 */
[----:B------:R-:W-:Y:S01]  /*35f10*/  PRMT R57, RZ, 0x7610, R57 ;  /* 0x00007610ff397816 */ /* 0x000fe20000000039 */
[----:B--2---:R-:W-:-:S05]  /*35f20*/  @P1 IMAD.MOV.U32 R30, RZ, RZ, R5 ;  /* 0x000000ffff1e1224 */ /* 0x004fca00078e0005 */
[----:B------:R0:W2:Y:S02]  /*35f30*/  @P1 LDG.E.U8 R56, desc[UR32][R30.64] ;  /* 0x000000201e381981 */ /* 0x0000a4000c1e1100 */
[----:B0-----:R-:W-:Y:S02]  /*35f40*/  @P1 IMAD.MOV.U32 R30, RZ, RZ, R0 ;  /* 0x000000ffff1e1224 */ /* 0x001fe400078e0000 */
[----:B------:R-:W-:-:S05]  /*35f50*/  @P1 IMAD.MOV.U32 R31, RZ, RZ, R2 ;  /* 0x000000ffff1f1224 */ /* 0x000fca00078e0002 */
[----:B------:R-:W2:Y:S01]  /*35f60*/  @P1 LDG.E.U8 R57, desc[UR32][R30.64] ;  /* 0x000000201e391981 */ /* 0x000ea2000c1e1100 */
[----:B------:R-:W0:Y:S01]  /*35f70*/  S2R R43, SR_TID.X ;  /* 0x00000000002b7919 */ /* 0x000e220000002100 */
[----:B------:R-:W-:Y:S06]  /*35f80*/  BAR.SYNC.DEFER_BLOCKING 0x0 ;  /* 0x0000000000007b1d */ /* 0x000fec0000010000 */
[----:B---3--:R-:W-:Y:S04]  /*35f90*/  STL [R1+0x3e64], R53 ;  /* 0x003e643501007387 */ /* 0x008fe80000100800 */
[----:B----4-:R-:W-:Y:S04]  /*35fa0*/  STL [R1+0x3e68], R55 ;  /* 0x003e683701007387 */ /* 0x010fe80000100800 */
[----:B--2---:R-:W-:Y:S04]  /*35fb0*/  STL [R1+0x3e6c], R56 ;  /* 0x003e6c3801007387 */ /* 0x004fe80000100800 */
[----:B------:R-:W2:Y:S04]  /*35fc0*/  LDL.LU R41, [R1+0xf3c] ;  /* 0x000f3c0001297983 */ /* 0x000ea80000300800 */
[----:B------:R-:W3:Y:S04]  /*35fd0*/  LDL.LU R39, [R1+0xf38] ;  /* 0x000f380001277983 */ /* 0x000ee80000300800 */
[----:B------:R-:W4:Y:S04]  /*35fe0*/  LDL.LU R37, [R1+0xf34] ;  /* 0x000f340001257983 */ /* 0x000f280000300800 */
        /* <DEDUP_REMOVED lines=232> */
[----:B------:R0:W-:Y:S02]  /*36e70*/  STL [R1+0x3e28], R30 ;  /* 0x003e281e01007387 */ /* 0x0001e40000100800 */
[----:B0-----:R-:W-:-:S02]  /*36e80*/  LOP3.LUT R30, R43, 0x1f, RZ, 0xc0, !PT ;  /* 0x0000001f2b1e7812 */ /* 0x001fc400078ec0ff */
[----:B------:R-:W-:Y:S04]  /*36e90*/  STL [R1+0x3768], R31 ;  /* 0x0037681f01007387 */ /* 0x000fe80000100800 */
[----:B------:R-:W-:Y:S04]  /*36ea0*/  STL [R1+0x3770], R31 ;  /* 0x0037701f01007387 */ /* 0x000fe80000100800 */
[----:B------:R-:W-:Y:S04]  /*36eb0*/  STL [R1+0x377c], R31 ;  /* 0x00377c1f01007387 */ /* 0x000fe80000100800 */
[----:B------:R-:W-:Y:S04]  /*36ec0*/  STL [R1+0x3784], R31 ;  /* 0x0037841f01007387 */ /* 0x000fe80000100800 */
[----:B------:R-:W-:Y:S04]  /*36ed0*/  STL [R1+0x3bb0], R31 ;  /* 0x003bb01f01007387 */ /* 0x000fe80000100800 */
[----:B--2---:R-:W-:Y:S04]  /*36ee0*/  STS.U8 [R30+UR4], R41 ;  /* 0x000000291e007988 */ /* 0x004fe80008000004 */
[----:B---3--:R-:W-:Y:S04]  /*36ef0*/  STS.U8 [R30+UR4+0x20], R39 ;  /* 0x000020271e007988 */ /* 0x008fe80008000004 */
[----:B----4-:R-:W-:Y:S04]  /*36f00*/  STS.U8 [R30+UR4+0x40], R37 ;  /* 0x000040251e007988 */ /* 0x010fe80008000004 */
[----:B------:R-:W-:Y:S04]  /*36f10*/  STS.U8 [R30+UR4+0x60], R19 ;  /* 0x000060131e007988 */ /* 0x000fe80008000004 */
        /* <DEDUP_REMOVED lines=17> */
[----:B------:R0:W-:Y:S04]  /*37030*/  STS.U8 [R30+UR4+0xa00], R42 ;  /* 0x000a002a1e007988 */ /* 0x0001e80008000004 */
[----:B0-----:R-:W2:Y:S04]  /*37040*/  LDL.LU R42, [R1+0xde4] ;  /* 0x000de400012a7983 */ /* 0x001ea80000300800 */
        /* <DEDUP_REMOVED lines=27> */
[----:B------:R0:W-:Y:S04]  /*37200*/  STS.U8 [R30+UR4+0xa60], R44 ;  /* 0x000a602c1e007988 */ /* 0x0001e80008000004 */
[----:B------:R-:W4:Y:S04]  /*37210*/  LDL.LU R40, [R1+0xaac] ;  /* 0x000aac0001287983 */ /* 0x000f280000300800 */
[----:B0-----:R-:W4:Y:S04]  /*37220*/  LDL.LU R44, [R1+0xa78] ;  /* 0x000a7800012c7983 */ /* 0x001f280000300800 */
[----:B--2---:R0:W-:Y:S04]  /*37230*/  STS.U8 [R30+UR4+0xa40], R42 ;  /* 0x000a402a1e007988 */ /* 0x0041e80008000004 */
        /* <DEDUP_REMOVED lines=27> */
[----:B0-----:R-:W2:Y:S04]  /*373f0*/  LDL.LU R42, [R1+0xa74] ;  /* 0x000a7400012a7983 */ /* 0x001ea80000300800 */
[----:B------:R-:W-:Y:S04]  /*37400*/  STS.U8 [R30+UR4+0x1860], R40 ;  /* 0x001860281e007988 */ /* 0x000fe80008000004 */
[----:B------:R0:W-:Y:S04]  /*37410*/  STS.U8 [R30+UR4+0x1a20], R44 ;  /* 0x001a202c1e007988 */ /* 0x0001e80008000004 */
[----:B0-----:R-:W3:Y:S04]  /*37420*/  LDL.LU R44, [R1+0xa70] ;  /* 0x000a7000012c7983 */ /* 0x001ee80000300800 */
        /* <DEDUP_REMOVED lines=28> */
[----:B--2---:R0:W-:Y:S04]  /*375f0*/  STS.U8 [R30+UR4+0x1a00], R42 ;  /* 0x001a002a1e007988 */ /* 0x0041e80008000004 */
[----:B0-----:R-:W2:Y:S04]  /*37600*/  LDL.LU R42, [R1+0x20c] ;  /* 0x00020c00012a7983 */ /* 0x001ea80000300800 */
[----:B---3--:R0:W-:Y:S04]  /*37610*/  STS.U8 [R30+UR4+0x1a60], R44 ;  /* 0x001a602c1e007988 */ /* 0x0081e80008000004 */
[----:B0-----:R-:W3:Y:S04]  /*37620*/  LDL.LU R44, [R1+0x1d8] ;  /* 0x0001d800012c7983 */ /* 0x001ee80000300800 */
        /* <DEDUP_REMOVED lines=20> */
[----:B------:R1:W-:Y:S04]  /*37770*/  STS.U8 [R30+UR4+0x2420], R5 ;  /* 0x002420051e007988 */ /* 0x0003e80008000004 */
[----:B------:R4:W-:Y:S04]  /*37780*/  STS.U8 [R30+UR4+0x2660], R6 ;  /* 0x002660061e007988 */ /* 0x0009e80008000004 */
[----:B------:R4:W-:Y:S04]  /*37790*/  STS.U8 [R30+UR4+0x2640], R7 ;  /* 0x002640071e007988 */ /* 0x0009e80008000004 */
[----:B------:R4:W-:Y:S04]  /*377a0*/  STS.U8 [R30+UR4+0x2620], R8 ;  /* 0x002620081e007988 */ /* 0x0009e80008000004 */
[----:B------:R4:W-:Y:S04]  /*377b0*/  STS.U8 [R30+UR4+0x2600], R9 ;  /* 0x002600091e007988 */ /* 0x0009e80008000004 */
[----:B0-----:R-:W3:Y:S04]  /*377c0*/  LDL.LU R0, [R1+0x1d4] ;  /* 0x0001d40001007983 */ /* 0x001ee80000300800 */
[----:B-1----:R-:W3:Y:S04]  /*377d0*/  LDL.LU R5, [R1+0x1d0] ;  /* 0x0001d00001057983 */ /* 0x002ee80000300800 */
[----:B----4-:R-:W4:Y:S04]  /*377e0*/  LDL.LU R6, [R1+0x1cc] ;  /* 0x0001cc0001067983 */ /* 0x010f280000300800 */
[----:B------:R-:W4:Y:S04]  /*377f0*/  LDL.LU R7, [R1+0x198] ;  /* 0x0001980001077983 */ /* 0x000f280000300800 */
[----:B------:R-:W4:Y:S04]  /*37800*/  LDL.LU R8, [R1+0x194] ;  /* 0x0001940001087983 */ /* 0x000f280000300800 */
[----:B------:R0:W-:Y:S04]  /*37810*/  STS.U8 [R30+UR4+0x2800], R10 ;  /* 0x0028000a1e007988 */ /* 0x0001e80008000004 */
[----:B------:R-:W4:Y:S04]  /*37820*/  LDL.LU R9, [R1+0x190] ;  /* 0x0001900001097983 */ /* 0x000f280000300800 */
[----:B------:R1:W-:Y:S04]  /*37830*/  STS.U8 [R30+UR4+0x2820], R38 ;  /* 0x002820261e007988 */ /* 0x0003e80008000004 */
[----:B------:R1:W-:Y:S04]  /*37840*/  STS.U8 [R30+UR4+0x2840], R40 ;  /* 0x002840281e007988 */ /* 0x0003e80008000004 */
[----:B0-----:R-:W4:Y:S04]  /*37850*/  LDL.LU R10, [R1+0x18c] ;  /* 0x00018c00010a7983 */ /* 0x001f280000300800 */
[----:B-1----:R-:W4:Y:S04]  /*37860*/  LDL.LU R38, [R1+0x158] ;  /* 0x0001580001267983 */ /* 0x002f280000300800 */
[----:B------:R-:W4:Y:S04]  /*37870*/  LDL.LU R40, [R1+0x154] ;  /* 0x0001540001287983 */ /* 0x000f280000300800 */
[----:B--2---:R0:W-:Y:S04]  /*37880*/  STS.U8 [R30+UR4+0x2860], R42 ;  /* 0x0028602a1e007988 */ /* 0x0041e80008000004 */
[----:B0-----:R-:W2:Y:S04]  /*37890*/  LDL.LU R42, [R1+0x150] ;  /* 0x00015000012a7983 */ /* 0x001ea80000300800 */
[----:B---3--:R0:W-:Y:S04]  /*378a0*/  STS.U8 [R30+UR4+0x2a20], R44 ;  /* 0x002a202c1e007988 */ /* 0x0081e80008000004 */
[----:B0-----:R-:W3:Y:S04]  /*378b0*/  LDL.LU R44, [R1+0x14c] ;  /* 0x00014c00012c7983 */ /* 0x001ee80000300800 */
[----:B------:R-:W3:Y:S04]  /*378c0*/  LDL.LU R31, [R1+0x118] ;  /* 0x00011800011f7983 */ /* 0x000ee80000300800 */
        /* <DEDUP_REMOVED lines=18> */
[----:B------:R0:W-:Y:S04]  /*379f0*/  STS.U8 [R30+UR4+0x2a00], R0 ;  /* 0x002a00001e007988 */ /* 0x0001e80008000004 */
[----:B------:R1:W-:Y:S04]  /*37a00*/  STS.U8 [R30+UR4+0x2a60], R5 ;  /* 0x002a60051e007988 */ /* 0x0003e80008000004 */
[----:B----4-:R4:W-:Y:S04]  /*37a10*/  STS.U8 [R30+UR4+0x2a40], R6 ;  /* 0x002a40061e007988 */ /* 0x0109e80008000004 */
        /* <DEDUP_REMOVED lines=8> */
[----:B------:R-:W4:Y:S04]  /*37aa0*/  LDL.LU R9, [R1+0x3eb8] ;  /* 0x003eb80001097983 */ /* 0x000f280000300800 */
[----:B------:R0:W-:Y:S04]  /*37ab0*/  STS.U8 [R30+UR4+0x2c20], R10 ;  /* 0x002c200a1e007988 */ /* 0x0001e80008000004 */
        /* <DEDUP_REMOVED lines=9> */
[----:B------:R0:W-:Y:S04]  /*37b50*/  STS.U8 [R30+UR4+0x3000], R31 ;  /* 0x0030001f1e007988 */ /* 0x0001e80008000004 */
        /* <DEDUP_REMOVED lines=18> */
[----:B------:R4:W-:Y:S01]  /*37c80*/  STS.U8 [R30+UR4+0x3860], R0 ;  /* 0x003860001e007988 */ /* 0x0009e20008000004 */
[----:B0-----:R-:W0:Y:S03]  /*37c90*/  S2R R31, SR_TID.X ;  /* 0x00000000001f7919 */ /* 0x001e260000002100 */
[----:B---3--:R-:W-:Y:S04]  /*37ca0*/  STL [R1+0x3bb8], R44 ;  /* 0x003bb82c01007387 */ /* 0x008fe80000100800 */
[----:B-1----:R-:W3:Y:S04]  /*37cb0*/  LDL.LU R57, [R1+0xf24] ;  /* 0x000f240001397983 */ /* 0x002ee80000300800 */
        /* <DEDUP_REMOVED lines=17> */
[----:B----4-:R-:W4:Y:S04]  /*37dd0*/  LDL.LU R0, [R1+0xde0] ;  /* 0x000de00001007983 */ /* 0x010f280000300800 */
[----:B--2---:R-:W-:Y:S04]  /*37de0*/  STL [R1+0x3bbc], R42 ;  /* 0x003bbc2a01007387 */ /* 0x004fe80000100800 */
        /* <DEDUP_REMOVED lines=70> */
[----:B------:R0:W-:Y:S04]  /*38250*/  STS.U8 [R30+UR4+0x3a20], R44 ;  /* 0x003a202c1e007988 */ /* 0x0001e80008000004 */
[----:B------:R-:W-:Y:S04]  /*38260*/  STL [R1+0x3df8], R42 ;  /* 0x003df82a01007387 */ /* 0x000fe80000100800 */
[----:B------:R-:W-:Y:S04]  /*38270*/  STL [R1+0x3e00], R42 ;  /* 0x003e002a01007387 */ /* 0x000fe80000100800 */
[----:B------:R-:W-:Y:S04]  /*38280*/  STL [R1+0x3e08], R42 ;  /* 0x003e082a01007387 */ /* 0x000fe80000100800 */
[----:B------:R-:W-:Y:S04]  /*38290*/  STL [R1+0x3e10], R42 ;  /* 0x003e102a01007387 */ /* 0x000fe80000100800 */
[----:B------:R-:W-:Y:S04]  /*382a0*/  STL [R1+0x3e18], R42 ;  /* 0x003e182a01007387 */ /* 0x000fe80000100800 */
[----:B------:R-:W-:Y:S01]  /*382b0*/  STL [R1+0x3e20], R42 ;  /* 0x003e202a01007387 */ /* 0x000fe20000100800 */
[----:B0-----:R-:W-:-:S03]  /*382c0*/  LOP3.LUT R44, R31, 0x1f, RZ, 0xc0, !PT ;  /* 0x0000001f1f2c7812 */ /* 0x001fc600078ec0ff */
[----:B------:R-:W-:Y:S04]  /*382d0*/  STL [R1+0x3e74], R42 ;  /* 0x003e742a01007387 */ /* 0x000fe80000100800 */
[----:B------:R0:W-:Y:S04]  /*382e0*/  STS.U8 [R44+UR4+0x3a00], R42 ;  /* 0x003a002a2c007988 */ /* 0x0001e80008000004 */
[----:B------:R-:W-:Y:S04]  /*382f0*/  STS.U8 [R44+UR4+0x3a60], R40 ;  /* 0x003a60282c007988 */ /* 0x000fe80008000004 */
[----:B0-----:R-:W2:Y:S04]  /*38300*/  LDL.LU R42, [R1+0xf28] ;  /* 0x000f2800012a7983 */ /* 0x001ea80000300800 */
[----:B------:R0:W-:Y:S04]  /*38310*/  STL [R1+0x3e78], R40 ;  /* 0x003e782801007387 */ /* 0x0001e80000100800 */
[----:B0-----:R-:W3:Y:S04]  /*38320*/  LDL.LU R40, [R1+0xf2c] ;  /* 0x000f2c0001287983 */ /* 0x001ee80000300800 */
[----:B------:R-:W-:Y:S04]  /*38330*/  STS.U8 [R44+UR4+0x3a40], R38 ;  /* 0x003a40262c007988 */ /* 0x000fe80008000004 */
[----:B------:R-:W-:Y:S04]  /*38340*/  STL [R1+0x3e7c], R38 ;  /* 0x003e7c2601007387 */ /* 0x000fe80000100800 */
        /* <DEDUP_REMOVED lines=11> */
[----:B------:R-:W-:Y:S04]  /*38400*/  STS.U8 [R44+UR4+0x3e20], R4 ;  /* 0x003e20042c007988 */ /* 0x000fe80008000004 */
[----:B------:R-:W-:Y:S04]  /*38410*/  STL [R1+0x3e98], R3 ;  /* 0x003e980301007387 */ /* 0x000fe80000100800 */
[----:B------:R-:W-:Y:S04]  /*38420*/  STS.U8 [R44+UR4+0x3e00], R3 ;  /* 0x003e00032c007988 */ /* 0x000fe80008000004 */
[----:B------:R0:W-:Y:S01]  /*38430*/  STL [R1+0x3e94], R44 ;  /* 0x003e942c01007387 */ /* 0x0001e20000100800 */
[----:B------:R-:W-:-:S04]  /*38440*/  LOP3.LUT R31, R31, 0x1f, RZ, 0xc0, !PT ;  /* 0x0000001f1f1f7812 */ /* 0x000fc800078ec0ff */
[----:B------:R-:W-:Y:S01]  /*38450*/  LOP3.LUT R31, R31, 0x8, RZ, 0x3c, !PT ;  /* 0x000000081f1f7812 */ /* 0x000fe200078e3cff */
[----:B0-----:R-:W4:Y:S04]  /*38460*/  LDL.LU R44, [R1+0xddc] ;  /* 0x000ddc00012c7983 */ /* 0x001f280000300800 */
        /* <DEDUP_REMOVED lines=9> */
[----:B---3--:R0:W-:Y:S04]  /*38500*/  STS.U8 [R31+UR4+0x80], R40 ;  /* 0x000080281f007988 */ /* 0x0081e80008000004 */
[----:B--2---:R1:W-:Y:S04]  /*38510*/  STS.U8 [R31+UR4+0xa0], R42 ;  /* 0x0000a02a1f007988 */ /* 0x0043e80008000004 */
[----:B------:R2:W-:Y:S04]  /*38520*/  STS.U8 [R31+UR4+0xc0], R57 ;  /* 0x0000c0391f007988 */ /* 0x0005e80008000004 */
[----:B------:R3:W-:Y:S04]  /*38530*/  STS.U8 [R31+UR4+0xe0], R56 ;  /* 0x0000e0381f007988 */ /* 0x0007e80008000004 */
[----:B------:R3:W-:Y:S04]  /*38540*/  STS.U8 [R31+UR4+0x2a0], R55 ;  /* 0x0002a0371f007988 */ /* 0x0007e80008000004 */
[----:B------:R3:W-:Y:S04]  /*38550*/  STS.U8 [R31+UR4+0x280], R53 ;  /* 0x000280351f007988 */ /* 0x0007e80008000004 */
[----:B0-----:R-:W4:Y:S04]  /*38560*/  LDL.LU R40, [R1+0xd4c] ;  /* 0x000d4c0001287983 */ /* 0x001f280000300800 */
[----:B-1----:R-:W4:Y:S04]  /*38570*/  LDL.LU R42, [R1+0xd18] ;  /* 0x000d1800012a7983 */ /* 0x002f280000300800 */
[----:B--2---:R-:W2:Y:S04]  /*38580*/  LDL.LU R57, [R1+0xd14] ;  /* 0x000d140001397983 */ /* 0x004ea80000300800 */
[----:B---3--:R-:W3:Y:S04]  /*38590*/  LDL.LU R56, [R1+0xd10] ;  /* 0x000d100001387983 */ /* 0x008ee80000300800 */
[----:B------:R-:W3:Y:S04]  /*385a0*/  LDL.LU R55, [R1+0xd0c] ;  /* 0x000d0c0001377983 */ /* 0x000ee80000300800 */
[----:B------:R0:W-:Y:S04]  /*385b0*/  STS.U8 [R31+UR4+0x2e0], R2 ;  /* 0x0002e0021f007988 */ /* 0x0001e80008000004 */
[----:B------:R-:W3:Y:S04]  /*385c0*/  LDL.LU R53, [R1+0xcd8] ;  /* 0x000cd80001357983 */ /* 0x000ee80000300800 */
[----:B------:R1:W-:Y:S04]  /*385d0*/  STS.U8 [R31+UR4+0x2c0], R43 ;  /* 0x0002c02b1f007988 */ /* 0x0003e80008000004 */
[----:B------:R1:W-:Y:S04]  /*385e0*/  STS.U8 [R31+UR4+0x4c0], R41 ;  /* 0x0004c0291f007988 */ /* 0x0003e80008000004 */
[----:B------:R1:W-:Y:S04]  /*385f0*/  STS.U8 [R31+UR4+0x4e0], R39 ;  /* 0x0004e0271f007988 */ /* 0x0003e80008000004 */
[----:B------:R1:W-:Y:S04]  /*38600*/  STS.U8 [R31+UR4+0x480], R37 ;  /* 0x000480251f007988 */ /* 0x0003e80008000004 */
[----:B------:R1:W-:Y:S04]  /*38610*/  STS.U8 [R31+UR4+0x4a0], R19 ;  /* 0x0004a0131f007988 */ /* 0x0003e80008000004 */
[----:B0-----:R-:W3:Y:S04]  /*38620*/  LDL.LU R2, [R1+0xcd4] ;  /* 0x000cd40001027983 */ /* 0x001ee80000300800 */
[----:B-1----:R-:W3:Y:S04]  /*38630*/  LDL.LU R43, [R1+0xcd0] ;  /* 0x000cd000012b7983 */ /* 0x002ee80000300800 */
[----:B------:R-:W3:Y:S04]  /*38640*/  LDL.LU R41, [R1+0xb5c] ;  /* 0x000b5c0001297983 */ /* 0x000ee80000300800 */
[----:B------:R-:W3:Y:S04]  /*38650*/  LDL.LU R39, [R1+0xb28] ;  /* 0x000b280001277983 */ /* 0x000ee80000300800 */
        /* <DEDUP_REMOVED lines=16> */
[----:B----4-:R4:W-:Y:S04]  /*38760*/  STS.U8 [R31+UR4+0xaa0], R0 ;  /* 0x000aa0001f007988 */ /* 0x0109e80008000004 */
[----:B0-----:R-:W3:Y:S04]  /*38770*/  LDL.LU R52, [R1+0xaa4] ;  /* 0x000aa40001347983 */ /* 0x001ee80000300800 */
[----:B-1----:R-:W3:Y:S04]  /*38780*/  LDL.LU R60, [R1+0xaa0] ;  /* 0x000aa000013c7983 */ /* 0x002ee80000300800 */
[----:B----4-:R-:W4:Y:S04]  /*38790*/  LDL.LU R0, [R1+0xa9c] ;  /* 0x000a9c0001007983 */ /* 0x010f280000300800 */
[----:B------:R0:W-:Y:S04]  /*387a0*/  STS.U8 [R31+UR4+0xa80], R44 ;  /* 0x000a802c1f007988 */ /* 0x0001e80008000004 */
[----:B------:R1:W-:Y:S04]  /*387b0*/  STS.U8 [R31+UR4+0xae0], R3 ;  /* 0x000ae0031f007988 */ /* 0x0003e80008000004 */
[----:B------:R1:W-:Y:S04]  /*387c0*/  STS.U8 [R31+UR4+0xac0], R4 ;  /* 0x000ac0041f007988 */ /* 0x0003e80008000004 */
[----:B------:R1:W-:Y:S04]  /*387d0*/  STS.U8 [R31+UR4+0xcc0], R5 ;  /* 0x000cc0051f007988 */ /* 0x0003e80008000004 */
[----:B------:R1:W-:Y:S04]  /*387e0*/  STS.U8 [R31+UR4+0xce0], R6 ;  /* 0x000ce0061f007988 */ /* 0x0003e80008000004 */
[----:B------:R1:W-:Y:S04]  /*387f0*/  STS.U8 [R31+UR4+0xc80], R7 ;  /* 0x000c80071f007988 */ /* 0x0003e80008000004 */
[----:B0-----:R-:W4:Y:S04]  /*38800*/  LDL.LU R44, [R1+0xa68] ;  /* 0x000a6800012c7983 */ /* 0x001f280000300800 */
[----:B-1----:R-:W4:Y:S04]  /*38810*/  LDL.LU R3, [R1+0xa64] ;  /* 0x000a640001037983 */ /* 0x002f280000300800 */
[----:B------:R-:W4:Y:S04]  /*38820*/  LDL.LU R4, [R1+0xa60] ;  /* 0x000a600001047983 */ /* 0x000f280000300800 */
[----:B------:R-:W4:Y:S04]  /*38830*/  LDL.LU R5, [R1+0x49c] ;  /* 0x00049c0001057983 */ /* 0x000f280000300800 */
[----:B------:R-:W4:Y:S04]  /*38840*/  LDL.LU R6, [R1+0x468] ;  /* 0x0004680001067983 */ /* 0x000f280000300800 */
[----:B------:R0:W-:Y:S04]  /*38850*/  STS.U8 [R31+UR4+0xca0], R8 ;  /* 0x000ca0081f007988 */ /* 0x0001e80008000004 */
[----:B------:R-:W4:Y:S04]  /*38860*/  LDL.LU R7, [R1+0x464] ;  /* 0x0004640001077983 */ /* 0x000f280000300800 */
[----:B------:R1:W-:Y:S04]  /*38870*/  STS.U8 [R31+UR4+0xee0], R9 ;  /* 0x000ee0091f007988 */ /* 0x0003e80008000004 */
[----:B------:R1:W-:Y:S04]  /*38880*/  STS.U8 [R31+UR4+0xec0], R10 ;  /* 0x000ec00a1f007988 */ /* 0x0003e80008000004 */
[----:B------:R1:W-:Y:S04]  /*38890*/  STS.U8 [R31+UR4+0xea0], R38 ;  /* 0x000ea0261f007988 */ /* 0x0003e80008000004 */
[----:B0-----:R-:W4:Y:S04]  /*388a0*/  LDL.LU R8, [R1+0x460] ;  /* 0x0004600001087983 */ /* 0x001f280000300800 */
[----:B-1----:R-:W4:Y:S04]  /*388b0*/  LDL.LU R9, [R1+0x37c] ;  /* 0x00037c0001097983 */ /* 0x002f280000300800 */
[----:B------:R-:W4:Y:S04]  /*388c0*/  LDL.LU R10, [R1+0x348] ;  /* 0x00034800010a7983 */ /* 0x000f280000300800 */
[----:B------:R-:W4:Y:S04]  /*388d0*/  LDL.LU R38, [R1+0x344] ;  /* 0x0003440001267983 */ /* 0x000f280000300800 */
[----:B------:R0:W-:Y:S04]  /*388e0*/  STS.U8 [R31+UR4+0xe80], R40 ;  /* 0x000e80281f007988 */ /* 0x0001e80008000004 */
[----:B------:R1:W-:Y:S04]  /*388f0*/  STS.U8 [R31+UR4+0x1080], R42 ;  /* 0x0010802a1f007988 */ /* 0x0003e80008000004 */
[----:B--2---:R2:W-:Y:S04]  /*38900*/  STS.U8 [R31+UR4+0x10a0], R57 ;  /* 0x0010a0391f007988 */ /* 0x0045e80008000004 */
[----:B---3--:R3:W-:Y:S04]  /*38910*/  STS.U8 [R31+UR4+0x10c0], R56 ;  /* 0x0010c0381f007988 */ /* 0x0087e80008000004 */
        /* <DEDUP_REMOVED lines=50> */
[----:B--2---:R-:W-:Y:S04]  /*38c40*/  STS.U8 [R31+UR4+0x2080], R57 ;  /* 0x002080391f007988 */ /* 0x004fe80008000004 */
[----:B---3--:R-:W-:Y:S04]  /*38c50*/  STS.U8 [R31+UR4+0x20a0], R56 ;  /* 0x0020a0381f007988 */ /* 0x008fe80008000004 */
        /* <DEDUP_REMOVED lines=16> */
[----:B----4-:R0:W-:Y:S04]  /*38d60*/  STS.U8 [R31+UR4+0x28c0], R0 ;  /* 0x0028c0001f007988 */ /* 0x0101e80008000004 */
        /* <DEDUP_REMOVED lines=51> */
[----:B0-----:R-:W2:Y:S04]  /*390a0*/  LDL.LU R57, [R1+0xf1c] ;  /* 0x000f1c0001397983 */ /* 0x001ea80000300800 */
[----:B-1----:R-:W2:Y:S04]  /*390b0*/  LDL.LU R56, [R1+0xf18] ;  /* 0x000f180001387983 */ /* 0x002ea80000300800 */
[----:B---3--:R-:W3:Y:S04]  /*390c0*/  LDL.LU R55, [R1+0xf14] ;  /* 0x000f140001377983 */ /* 0x008ee80000300800 */
[----:B----4-:R-:W4:Y:S04]  /*390d0*/  LDL.LU R53, [R1+0xf10] ;  /* 0x000f100001357983 */ /* 0x010f280000300800 */
[----:B------:R-:W4:Y:S04]  /*390e0*/  LDL.LU R2, [R1+0xedc] ;  /* 0x000edc0001027983 */ /* 0x000f280000300800 */
[----:B------:R0:W-:Y:S04]  /*390f0*/  STS.U8 [R31+UR4+0x32e0], R41 ;  /* 0x0032e0291f007988 */ /* 0x0001e80008000004 */
[----:B------:R-:W4:Y:S04]  /*39100*/  LDL.LU R43, [R1+0xed8] ;  /* 0x000ed800012b7983 */ /* 0x000f280000300800 */
        /* <DEDUP_REMOVED lines=22> */
[----:B------:R-:W4:Y:S01]  /*39270*/  LDL.LU R60, [R1+0xe0c] ;  /* 0x000e0c00013c7983 */ /* 0x000f220000300800 */
[----:B------:R-:W-:-:S03]  /*39280*/  LOP3.LUT R3, R30, 0x10, RZ, 0x3c, !PT ;  /* 0x000000101e037812 */ /* 0x000fc600078e3cff */
[----:B--2---:R0:W-:Y:S04]  /*39290*/  STS.U8 [R31+UR4+0x38c0], R0 ;  /* 0x0038c0001f007988 */ /* 0x0041e80008000004 */
[----:B0-----:R-:W2:Y:S04]  /*392a0*/  LDL.LU R0, [R1+0xe08] ;  /* 0x000e080001007983 */ /* 0x001ea80000300800 */
[----:B------:R-:W-:Y:S04]  /*392b0*/  STS.U8 [R31+UR4+0x38e0], R61 ;  /* 0x0038e03d1f007988 */ /* 0x000fe80008000004 */
[----:B------:R-:W-:Y:S04]  /*392c0*/  STS.U8 [R31+UR4+0x3aa0], R36 ;  /* 0x003aa0241f007988 */ /* 0x000fe80008000004 */
[----:B------:R-:W-:Y:S04]  /*392d0*/  STS.U8 [R31+UR4+0x3a80], R34 ;  /* 0x003a80221f007988 */ /* 0x000fe80008000004 */
[----:B------:R-:W2:Y:S04]  /*392e0*/  LDL.LU R44, [R1+0xe04] ;  /* 0x000e0400012c7983 */ /* 0x000ea80000300800 */
        /* <DEDUP_REMOVED lines=18> */
[----:B------:R0:W-:Y:S04]  /*39410*/  STS.U8 [R31+UR4+0x3e80], R29 ;  /* 0x003e801d1f007988 */ /* 0x0001e80008000004 */
[----:B------:R-:W2:Y:S04]  /*39420*/  LDL.LU R42, [R1+0xd44] ;  /* 0x000d4400012a7983 */ /* 0x000ea80000300800 */
[----:B------:R1:W-:Y:S04]  /*39430*/  STS.U8 [R3+UR4+0x100], R57 ;  /* 0x0001003903007988 */ /* 0x0003e80008000004 */
[----:B------:R1:W-:Y:S04]  /*39440*/  STS.U8 [R3+UR4+0x120], R56 ;  /* 0x0001203803007988 */ /* 0x0003e80008000004 */
[----:B---3--:R3:W-:Y:S04]  /*39450*/  STS.U8 [R3+UR4+0x140], R55 ;  /* 0x0001403703007988 */ /* 0x0087e80008000004 */
[----:B----4-:R4:W-:Y:S04]  /*39460*/  STS.U8 [R3+UR4+0x160], R53 ;  /* 0x0001603503007988 */ /* 0x0109e80008000004 */
[----:B------:R4:W-:Y:S04]  /*39470*/  STS.U8 [R3+UR4+0x320], R2 ;  /* 0x0003200203007988 */ /* 0x0009e80008000004 */
[----:B0-----:R-:W2:Y:S04]  /*39480*/  LDL.LU R31, [R1+0xd40] ;  /* 0x000d4000011f7983 */ /* 0x001ea80000300800 */
[----:B-1----:R-:W2:Y:S04]  /*39490*/  LDL.LU R57, [R1+0xd3c] ;  /* 0x000d3c0001397983 */ /* 0x002ea80000300800 */
[----:B------:R-:W2:Y:S04]  /*394a0*/  LDL.LU R56, [R1+0xd08] ;  /* 0x000d080001387983 */ /* 0x000ea80000300800 */
[----:B---3--:R-:W3:Y:S04]  /*394b0*/  LDL.LU R55, [R1+0xd04] ;  /* 0x000d040001377983 */ /* 0x008ee80000300800 */
[----:B----4-:R-:W4:Y:S04]  /*394c0*/  LDL.LU R53, [R1+0xd00] ;  /* 0x000d000001357983 */ /* 0x010f280000300800 */
        /* <DEDUP_REMOVED lines=26> */
[----:B0-----:R-:W4:Y:S04]  /*39670*/  LDL.LU R60, [R1+0xa98] ;  /* 0x000a9800013c7983 */ /* 0x001f280000300800 */
[----:B--2---:R0:W-:Y:S04]  /*39680*/  STS.U8 [R3+UR4+0x940], R0 ;  /* 0x0009400003007988 */ /* 0x0041e80008000004 */
[----:B0-----:R-:W2:Y:S04]  /*39690*/  LDL.LU R0, [R1+0xa94] ;  /* 0x000a940001007983 */ /* 0x001ea80000300800 */
        /* <DEDUP_REMOVED lines=8> */
[----:B------:R-:W2:Y:S04]  /*39720*/  LDL.LU R5, [R1+0x498] ;  /* 0x0004980001057983 */ /* 0x000ea80000300800 */
[----:B------:R-:W2:Y:S04]  /*39730*/  LDL.LU R6, [R1+0x494] ;  /* 0x0004940001067983 */ /* 0x000ea80000300800 */
[----:B------:R-:W2:Y:S04]  /*39740*/  LDL.LU R7, [R1+0x490] ;  /* 0x0004900001077983 */ /* 0x000ea80000300800 */
[----:B------:R0:W-:Y:S04]  /*39750*/  STS.U8 [R3+UR4+0xd60], R9 ;  /* 0x000d600903007988 */ /* 0x0001e80008000004 */
[----:B------:R-:W2:Y:S04]  /*39760*/  LDL.LU R8, [R1+0x48c] ;  /* 0x00048c0001087983 */ /* 0x000ea80000300800 */
        /* <DEDUP_REMOVED lines=11> */
[----:B---3--:R-:W3:Y:S04]  /*39820*/  LDL.LU R31, [R1+0x334] ;  /* 0x00033400011f7983 */ /* 0x008ee80000300800 */
[----:B------:R1:W-:Y:S04]  /*39830*/  STS.U8 [R3+UR4+0x1100], R56 ;  /* 0x0011003803007988 */ /* 0x0003e80008000004 */
[----:B------:R1:W-:Y:S04]  /*39840*/  STS.U8 [R3+UR4+0x1120], R55 ;  /* 0x0011203703007988 */ /* 0x0003e80008000004 */
[----:B----4-:R4:W-:Y:S04]  /*39850*/  STS.U8 [R3+UR4+0x1140], R53 ;  /* 0x0011403503007988 */ /* 0x0109e80008000004 */
[----:B------:R4:W-:Y:S04]  /*39860*/  STS.U8 [R3+UR4+0x1160], R2 ;  /* 0x0011600203007988 */ /* 0x0009e80008000004 */
[----:B------:R4:W-:Y:S04]  /*39870*/  STS.U8 [R3+UR4+0x1320], R43 ;  /* 0x0013202b03007988 */ /* 0x0009e80008000004 */
[----:B0-----:R-:W3:Y:S04]  /*39880*/  LDL.LU R57, [R1+0x330] ;  /* 0x0003300001397983 */ /* 0x001ee80000300800 */
[----:B-1----:R-:W3:Y:S04]  /*39890*/  LDL.LU R56, [R1+0x32c] ;  /* 0x00032c0001387983 */ /* 0x002ee80000300800 */
[----:B------:R-:W3:Y:S04]  /*398a0*/  LDL.LU R55, [R1+0x2f8] ;  /* 0x0002f80001377983 */ /* 0x000ee80000300800 */
        /* <DEDUP_REMOVED lines=26> */
[----:B------:R-:W4:Y:S04]  /*39a50*/  LDL.LU R60, [R1+0x22c] ;  /* 0x00022c00013c7983 */ /* 0x000f280000300800 */
[----:B--2---:R0:W-:Y:S04]  /*39a60*/  STS.U8 [R3+UR4+0x1920], R0 ;  /* 0x0019200003007988 */ /* 0x0041e80008000004 */
[----:B0-----:R-:W2:Y:S04]  /*39a70*/  LDL.LU R0, [R1+0x1f8] ;  /* 0x0001f80001007983 */ /* 0x001ea80000300800 */
        /* <DEDUP_REMOVED lines=11> */
[----:B---3--:R-:W-:Y:S04]  /*39b30*/  STS.U8 [R3+UR4+0x1f40], R31 ;  /* 0x001f401f03007988 */ /* 0x008fe80008000004 */
[----:B------:R-:W-:Y:S04]  /*39b40*/  STS.U8 [R3+UR4+0x1f20], R57 ;  /* 0x001f203903007988 */ /* 0x000fe80008000004 */
[----:B------:R-:W-:Y:S04]  /*39b50*/  STS.U8 [R3+UR4+0x1f00], R56 ;  /* 0x001f003803007988 */ /* 0x000fe80008000004 */
[----:B------:R-:W-:Y:S04]  /*39b60*/  STS.U8 [R3+UR4+0x2100], R55 ;  /* 0x0021003703007988 */ /* 0x000fe80008000004 */
        /* <DEDUP_REMOVED lines=81> */
[----:B--2---:R-:W2:Y:S04]  /*3a080*/  LDL.LU R37, [R1+0xe8c] ;  /* 0x000e8c0001257983 */ /* 0x004ea80000300800 */
        /* <DEDUP_REMOVED lines=14> */
[----:B0-----:R-:W2:Y:S04]  /*3a170*/  LDL.LU R0, [R1+0xdfc] ;  /* 0x000dfc0001007983 */ /* 0x001ea80000300800 */
[----:B------:R-:W2:Y:S01]  /*3a180*/  LDL.LU R44, [R1+0xdf8] ;  /* 0x000df800012c7983 */ /* 0x000ea20000300800 */
[----:B------:R-:W-:-:S03]  /*3a190*/  LOP3.LUT R30, R30, 0x18, RZ, 0x3c, !PT ;  /* 0x000000181e1e7812 */ /* 0x000fc600078e3cff */
        /* <DEDUP_REMOVED lines=28> */
[----:B------:R-:W3:Y:S04]  /*3a360*/  LDL.LU R31, [R1+0xd30] ;  /* 0x000d3000011f7983 */ /* 0x000ee80000300800 */
        /* <DEDUP_REMOVED lines=13> */
[----:B--2---:R2:W-:Y:S04]  /*3a440*/  STS.U8 [R30+UR4+0x5c0], R37 ;  /* 0x0005c0251e007988 */ /* 0x0045e80008000004 */
        /* <DEDUP_REMOVED lines=21> */
[----:B------:R0:W-:Y:S04]  /*3a5a0*/  STS.U8 [R30+UR4+0x9c0], R44 ;  /* 0x0009c02c1e007988 */ /* 0x0001e80008000004 */
[----:B0-----:R-:W2:Y:S04]  /*3a5b0*/  LDL.LU R44, [R1+0xa84] ;  /* 0x000a8400012c7983 */ /* 0x001ea80000300800 */
[----:B---3--:R0:W-:Y:S04]  /*3a5c0*/  STS.U8 [R30+UR4+0x9e0], R3 ;  /* 0x0009e0031e007988 */ /* 0x0081e80008000004 */
        /* <DEDUP_REMOVED lines=59> */
[----:B------:R-:W-:Y:S04]  /*3a980*/  STS.U8 [R30+UR4+0x19a0], R44 ;  /* 0x0019a02c1e007988 */ /* 0x000fe80008000004 */
[----:B------:R0:W-:Y:S04]  /*3a990*/  STS.U8 [R30+UR4+0x19c0], R3 ;  /* 0x0019c0031e007988 */ /* 0x0001e80008000004 */
[----:B------:R-:W-:Y:S04]  /*3a9a0*/  STS.U8 [R30+UR4+0x19e0], R4 ;  /* 0x0019e0041e007988 */ /* 0x000fe80008000004 */
[----:B---3--:R-:W-:Y:S04]  /*3a9b0*/  STS.U8 [R30+UR4+0x1ba0], R5 ;  /* 0x001ba0051e007988 */ /* 0x008fe80008000004 */
[----:B------:R1:W-:Y:S04]  /*3a9c0*/  STS.U8 [R30+UR4+0x1b80], R6 ;  /* 0x001b80061e007988 */ /* 0x0003e80008000004 */
[----:B------:R3:W-:Y:S04]  /*3a9d0*/  STS.U8 [R30+UR4+0x1be0], R7 ;  /* 0x001be0071e007988 */ /* 0x0007e80008000004 */
[----:B------:R3:W-:Y:S04]  /*3a9e0*/  STS.U8 [R30+UR4+0x1bc0], R8 ;  /* 0x001bc0081e007988 */ /* 0x0007e80008000004 */
[----:B0-----:R-:W2:Y:S04]  /*3a9f0*/  LDL.LU R3, [R1+0x1e8] ;  /* 0x0001e80001037983 */ /* 0x001ea80000300800 */
[----:B------:R-:W2:Y:S04]  /*3aa00*/  LDL.LU R44, [R1+0x1e4] ;  /* 0x0001e400012c7983 */ /* 0x000ea80000300800 */
[----:B-1----:R-:W2:Y:S04]  /*3aa10*/  LDL.LU R6, [R1+0x1e0] ;  /* 0x0001e00001067983 */ /* 0x002ea80000300800 */
[----:B---3--:R-:W3:Y:S04]  /*3aa20*/  LDL.LU R7, [R1+0x1dc] ;  /* 0x0001dc0001077983 */ /* 0x008ee80000300800 */
[----:B------:R0:W-:Y:S04]  /*3aa30*/  STS.U8 [R30+UR4+0x1dc0], R9 ;  /* 0x001dc0091e007988 */ /* 0x0001e80008000004 */
[----:B------:R1:W-:Y:S04]  /*3aa40*/  STS.U8 [R30+UR4+0x1de0], R10 ;  /* 0x001de00a1e007988 */ /* 0x0003e80008000004 */
[----:B------:R-:W3:Y:S04]  /*3aa50*/  LDL.LU R8, [R1+0x1a8] ;  /* 0x0001a80001087983 */ /* 0x000ee80000300800 */
[----:B------:R1:W-:Y:S04]  /*3aa60*/  STS.U8 [R30+UR4+0x1d80], R38 ;  /* 0x001d80261e007988 */ /* 0x0003e80008000004 */
[----:B------:R1:W-:Y:S04]  /*3aa70*/  STS.U8 [R30+UR4+0x1da0], R40 ;  /* 0x001da0281e007988 */ /* 0x0003e80008000004 */
[----:B------:R1:W-:Y:S04]  /*3aa80*/  STS.U8 [R30+UR4+0x1fe0], R42 ;  /* 0x001fe02a1e007988 */ /* 0x0003e80008000004 */
[----:B------:R-:W-:Y:S04]  /*3aa90*/  STS.U8 [R30+UR4+0x1fc0], R31 ;  /* 0x001fc01f1e007988 */ /* 0x000fe80008000004 */
[----:B0-----:R-:W3:Y:S04]  /*3aaa0*/  LDL.LU R9, [R1+0x1a4] ;  /* 0x0001a40001097983 */ /* 0x001ee80000300800 */
[----:B-1----:R-:W3:Y:S04]  /*3aab0*/  LDL.LU R10, [R1+0x1a0] ;  /* 0x0001a000010a7983 */ /* 0x002ee80000300800 */
        /* <DEDUP_REMOVED lines=8> */
[----:B0-----:R-:W3:Y:S04]  /*3ab40*/  LDL.LU R57, [R1+0x160] ;  /* 0x0001600001397983 */ /* 0x001ee80000300800 */
[----:B-1----:R-:W3:Y:S04]  /*3ab50*/  LDL.LU R56, [R1+0x15c] ;  /* 0x00015c0001387983 */ /* 0x002ee80000300800 */
[----:B----4-:R-:W4:Y:S04]  /*3ab60*/  LDL.LU R55, [R1+0x128] ;  /* 0x0001280001377983 */ /* 0x010f280000300800 */
[----:B------:R0:W-:Y:S04]  /*3ab70*/  STS.U8 [R30+UR4+0x21e0], R43 ;  /* 0x0021e02b1e007988 */ /* 0x0001e80008000004 */
[----:B------:R-:W4:Y:S04]  /*3ab80*/  LDL.LU R53, [R1+0x124] ;  /* 0x0001240001357983 */ /* 0x000f280000300800 */
[----:B------:R-:W4:Y:S04]  /*3ab90*/  LDL.LU R2, [R1+0x120] ;  /* 0x0001200001027983 */ /* 0x000f280000300800 */
[----:B------:R1:W-:Y:S04]  /*3aba0*/  STS.U8 [R30+UR4+0x23a0], R41 ;  /* 0x0023a0291e007988 */ /* 0x0003e80008000004 */
[----:B------:R1:W-:Y:S04]  /*3abb0*/  STS.U8 [R30+UR4+0x2380], R39 ;  /* 0x002380271e007988 */ /* 0x0003e80008000004 */
[----:B--2---:R2:W-:Y:S04]  /*3abc0*/  STS.U8 [R30+UR4+0x23e0], R37 ;  /* 0x0023e0251e007988 */ /* 0x0045e80008000004 */
[----:B0-----:R-:W4:Y:S04]  /*3abd0*/  LDL.LU R43, [R1+0x11c] ;  /* 0x00011c00012b7983 */ /* 0x001f280000300800 */
[----:B------:R0:W-:Y:S04]  /*3abe0*/  STS.U8 [R30+UR4+0x23c0], R19 ;  /* 0x0023c0131e007988 */ /* 0x0001e80008000004 */
[----:B-1----:R-:W4:Y:S04]  /*3abf0*/  LDL.LU R41, [R1+0xe8] ;  /* 0x0000e80001297983 */ /* 0x002f280000300800 */
[----:B------:R-:W4:Y:S04]  /*3ac00*/  LDL.LU R39, [R1+0xe4] ;  /* 0x0000e40001277983 */ /* 0x000f280000300800 */
[----:B------:R1:W-:Y:S04]  /*3ac10*/  STS.U8 [R30+UR4+0x25c0], R18 ;  /* 0x0025c0121e007988 */ /* 0x0003e80008000004 */
[----:B--2---:R-:W2:Y:S04]  /*3ac20*/  LDL.LU R37, [R1+0xe0] ;  /* 0x0000e00001257983 */ /* 0x004ea80000300800 */
[----:B------:R1:W-:Y:S04]  /*3ac30*/  STS.U8 [R30+UR4+0x25e0], R17 ;  /* 0x0025e0111e007988 */ /* 0x0003e80008000004 */
[----:B0-----:R-:W2:Y:S04]  /*3ac40*/  LDL.LU R19, [R1+0xdc] ;  /* 0x0000dc0001137983 */ /* 0x001ea80000300800 */
[----:B-1----:R-:W2:Y:S04]  /*3ac50*/  LDL.LU R18, [R1+0xa8] ;  /* 0x0000a80001127983 */ /* 0x002ea80000300800 */
[----:B------:R0:W-:Y:S04]  /*3ac60*/  STS.U8 [R30+UR4+0x2580], R16 ;  /* 0x002580101e007988 */ /* 0x0001e80008000004 */
[----:B------:R1:W-:Y:S04]  /*3ac70*/  STS.U8 [R30+UR4+0x25a0], R46 ;  /* 0x0025a02e1e007988 */ /* 0x0003e80008000004 */
[----:B------:R1:W-:Y:S04]  /*3ac80*/  STS.U8 [R30+UR4+0x27e0], R48 ;  /* 0x0027e0301e007988 */ /* 0x0003e80008000004 */
[----:B------:R-:W2:Y:S04]  /*3ac90*/  LDL.LU R17, [R1+0xa4] ;  /* 0x0000a40001117983 */ /* 0x000ea80000300800 */
        /* <DEDUP_REMOVED lines=9> */
[----:B------:R-:W2:Y:S04]  /*3ad30*/  LDL.LU R4, [R1+0x28] ;  /* 0x0000280001047983 */ /* 0x000ea80000300800 */
[----:B------:R-:W2:Y:S04]  /*3ad40*/  LDL.LU R5, [R1+0x24] ;  /* 0x0000240001057983 */ /* 0x000ea80000300800 */
[----:B------:R-:W2:Y:S04]  /*3ad50*/  LDL.LU R31, [R1+0x20] ;  /* 0x00002000011f7983 */ /* 0x000ea80000300800 */
[----:B------:R0:W-:Y:S04]  /*3ad60*/  STS.U8 [R30+UR4+0x2980], R3 ;  /* 0x002980031e007988 */ /* 0x0001e80008000004 */
[----:B------:R1:W-:Y:S04]  /*3ad70*/  STS.U8 [R30+UR4+0x29a0], R44 ;  /* 0x0029a02c1e007988 */ /* 0x0003e80008000004 */
[----:B------:R1:W-:Y:S04]  /*3ad80*/  STS.U8 [R30+UR4+0x29c0], R6 ;  /* 0x0029c0061e007988 */ /* 0x0003e80008000004 */
[----:B---3--:R3:W-:Y:S04]  /*3ad90*/  STS.U8 [R30+UR4+0x29e0], R7 ;  /* 0x0029e0071e007988 */ /* 0x0087e80008000004 */
[----:B------:R3:W-:Y:S04]  /*3ada0*/  STS.U8 [R30+UR4+0x2ba0], R8 ;  /* 0x002ba0081e007988 */ /* 0x0007e80008000004 */
[----:B0-----:R-:W2:Y:S04]  /*3adb0*/  LDL.LU R3, [R1+0x3e98] ;  /* 0x003e980001037983 */ /* 0x001ea80000300800 */
[----:B-1----:R-:W2:Y:S04]  /*3adc0*/  LDL.LU R44, [R1+0x3e94] ;  /* 0x003e9400012c7983 */ /* 0x002ea80000300800 */
[----:B------:R-:W2:Y:S04]  /*3add0*/  LDL.LU R6, [R1+0x3e90] ;  /* 0x003e900001067983 */ /* 0x000ea80000300800 */
[----:B---3--:R-:W3:Y:S04]  /*3ade0*/  LDL.LU R7, [R1+0x3e8c] ;  /* 0x003e8c0001077983 */ /* 0x008ee80000300800 */
        /* <DEDUP_REMOVED lines=20> */
[----:B------:R-:W3:Y:S04]  /*3af30*/  LDL.LU R53, [R1+0x3e64] ;  /* 0x003e640001357983 */ /* 0x000ee80000300800 */
[----:B------:R-:W4:Y:S04]  /*3af40*/  LDL.LU R2, [R1+0x3e60] ;  /* 0x003e600001027983 */ /* 0x000f280000300800 */
[----:B------:R1:W-:Y:S04]  /*3af50*/  STS.U8 [R30+UR4+0x3180], R41 ;  /* 0x003180291e007988 */ /* 0x0003e80008000004 */
[----:B------:R1:W-:Y:S04]  /*3af60*/  STS.U8 [R30+UR4+0x31a0], R39 ;  /* 0x0031a0271e007988 */ /* 0x0003e80008000004 */
[----:B--2---:R2:W-:Y:S04]  /*3af70*/  STS.U8 [R30+UR4+0x31c0], R37 ;  /* 0x0031c0251e007988 */ /* 0x0045e80008000004 */
[----:B0-----:R-:W3:Y:S04]  /*3af80*/  LDL.LU R43, [R1+0x3e5c] ;  /* 0x003e5c00012b7983 */ /* 0x001ee80000300800 */
[----:B-1----:R-:W4:Y:S04]  /*3af90*/  LDL.LU R41, [R1+0x3e58] ;  /* 0x003e580001297983 */ /* 0x002f280000300800 */
[----:B------:R0:W-:Y:S04]  /*3afa0*/  STS.U8 [R30+UR4+0x31e0], R19 ;  /* 0x0031e0131e007988 */ /* 0x0001e80008000004 */
[----:B------:R-:W3:Y:S04]  /*3afb0*/  LDL.LU R39, [R1+0x3e54] ;  /* 0x003e540001277983 */ /* 0x000ee80000300800 */
[----:B--2---:R-:W2:Y:S04]  /*3afc0*/  LDL.LU R37, [R1+0x3e50] ;  /* 0x003e500001257983 */ /* 0x004ea80000300800 */
[----:B------:R1:W-:Y:S04]  /*3afd0*/  STS.U8 [R30+UR4+0x33a0], R18 ;  /* 0x0033a0121e007988 */ /* 0x0003e80008000004 */
[----:B------:R1:W-:Y:S04]  /*3afe0*/  STS.U8 [R30+UR4+0x3380], R17 ;  /* 0x003380111e007988 */ /* 0x0003e80008000004 */
[----:B0-----:R-:W4:Y:S04]  /*3aff0*/  LDL.LU R19, [R1+0x3e4c] ;  /* 0x003e4c0001137983 */ /* 0x001f280000300800 */
[----:B-1----:R-:W3:Y:S04]  /*3b000*/  LDL.LU R18, [R1+0x3e48] ;  /* 0x003e480001127983 */ /* 0x002ee80000300800 */
[----:B------:R0:W-:Y:S04]  /*3b010*/  STS.U8 [R30+UR4+0x33e0], R16 ;  /* 0x0033e0101e007988 */ /* 0x0001e80008000004 */
[----:B------:R-:W2:Y:S04]  /*3b020*/  LDL.LU R17, [R1+0x3e44] ;  /* 0x003e440001117983 */ /* 0x000ea80000300800 */
[----:B------:R1:W-:Y:S04]  /*3b030*/  STS.U8 [R30+UR4+0x33c0], R46 ;  /* 0x0033c02e1e007988 */ /* 0x0003e80008000004 */
[----:B------:R1:W-:Y:S04]  /*3b040*/  STS.U8 [R30+UR4+0x35c0], R48 ;  /* 0x0035c0301e007988 */ /* 0x0003e80008000004 */
[----:B------:R1:W-:Y:S04]  /*3b050*/  STS.U8 [R30+UR4+0x35e0], R50 ;  /* 0x0035e0321e007988 */ /* 0x0003e80008000004 */
[----:B------:R1:W-:Y:S04]  /*3b060*/  STS.U8 [R30+UR4+0x3580], R52 ;  /* 0x003580341e007988 */ /* 0x0003e80008000004 */
[----:B0-----:R-:W4:Y:S04]  /*3b070*/  LDL.LU R16, [R1+0x3e40] ;  /* 0x003e400001107983 */ /* 0x001f280000300800 */
[----:B-1----:R-:W3:Y:S04]  /*3b080*/  LDL.LU R46, [R1+0x3e3c] ;  /* 0x003e3c00012e7983 */ /* 0x002ee80000300800 */
[----:B------:R-:W2:Y:S04]  /*3b090*/  LDL.LU R48, [R1+0x3e38] ;  /* 0x003e380001307983 */ /* 0x000ea80000300800 */
[----:B------:R-:W4:Y:S04]  /*3b0a0*/  LDL.LU R50, [R1+0x3e34] ;  /* 0x003e340001327983 */ /* 0x000f280000300800 */
[----:B------:R-:W3:Y:S04]  /*3b0b0*/  LDL.LU R52, [R1+0x3e30] ;  /* 0x003e300001347983 */ /* 0x000ee80000300800 */
[----:B------:R0:W-:Y:S04]  /*3b0c0*/  STS.U8 [R30+UR4+0x35a0], R0 ;  /* 0x0035a0001e007988 */ /* 0x0001e80008000004 */
[----:B0-----:R-:W2:Y:S04]  /*3b0d0*/  LDL.LU R0, [R1+0x3e2c] ;  /* 0x003e2c0001007983 */ /* 0x001ea80000300800 */
[----:B------:R0:W-:Y:S04]  /*3b0e0*/  STS.U8 [R30+UR4+0x37e0], R4 ;  /* 0x0037e0041e007988 */ /* 0x0001e80008000004 */
[----:B------:R1:W-:Y:S04]  /*3b0f0*/  STS.U8 [R30+UR4+0x37c0], R5 ;  /* 0x0037c0051e007988 */ /* 0x0003e80008000004 */
[----:B------:R-:W-:Y:S04]  /*3b100*/  STS.U8 [R30+UR4+0x37a0], R31 ;  /* 0x0037a01f1e007988 */ /* 0x000fe80008000004 */
[----:B0-----:R-:W4:Y:S04]  /*3b110*/  LDL R4, [R1+0x2b1c] ;  /* 0x002b1c0001047983 */ /* 0x001f280000100800 */
[----:B-1----:R-:W4:Y:S04]  /*3b120*/  LDL R5, [R1+0x2b18] ;  /* 0x002b180001057983 */ /* 0x002f280000100800 */
[----:B--2---:R-:W-:Y:S04]  /*3b130*/  STS.U8 [R30+UR4+0x3780], R0 ;  /* 0x003780001e007988 */ /* 0x004fe80008000004 */
        /* <DEDUP_REMOVED lines=15> */
[----:B------:R0:W-:Y:S01]  /*3b230*/  STS.U8 [R30+UR4+0x3f80], R57 ;  /* 0x003f80391e007988 */ /* 0x0001e20008000004 */
[----:B------:R-:W-:Y:S06]  /*3b240*/  BAR.SYNC.DEFER_BLOCKING 0x0 ;  /* 0x0000000000007b1d */ /* 0x000fec0000010000 */
[----:B0-----:R-:W2:Y:S01]  /*3b250*/  LDL.LU R30, [R1+0x3e28] ;  /* 0x003e2800011e7983 */ /* 0x001ea20000300800 */
[----:B------:R-:W-:-:S04]  /*3b260*/  LOP3.LUT R0, R44, 0x60, RZ, 0xfc, !PT ;  /* 0x000000602c007812 */ /* 0x000fc800078efcff */
[----:B------:R-:W-:Y:S02]  /*3b270*/  ISETP.GE.AND P2, PT, R0, R2, PT ;  /* 0x000000020000720c */ /* 0x000fe40003f46270 */
[----:B--2---:R-:W-:-:S11]  /*3b280*/  PRMT R30, RZ, 0x7610, R30 ;  /* 0x00007610ff1e7816 */ /* 0x004fd6000000001e */
[----:B------:R-:W2:Y:S01]  /*3b290*/  @!P2 LDG.E.U8 R30, desc[UR32][R4.64] ;  /* 0x00000020041ea981 */ /* 0x000ea2000c1e1100 */
[----:B------:R-:W-:-:S04]  /*3b2a0*/  LOP3.LUT R31, R44, 0x40, RZ, 0xfc, !PT ;  /* 0x000000402c1f7812 */ /* 0x000fc800078efcff */
[----:B------:R-:W-:Y:S01]  /*3b2b0*/  ISETP.GE.AND P1, PT, R31, R2, PT ;  /* 0x000000021f00720c */ /* 0x000fe20003f26270 */
[----:B--2---:R0:W-:Y:S04]  /*3b2c0*/  STL [R1+0xfb0], R30 ;  /* 0x000fb01e01007387 */ /* 0x0041e80000100800 */
[----:B0-----:R-:W2:Y:S04]  /*3b2d0*/  LDL.LU R30, [R1+0x3e24] ;  /* 0x003e2400011e7983 */ /* 0x001ea80000300800 */
[----:B------:R-:W3:Y:S04]  /*3b2e0*/  LDL R4, [R1+0x2754] ;  /* 0x0027540001047983 */ /* 0x000ee80000100800 */
[----:B------:R-:W3:Y:S01]  /*3b2f0*/  LDL R5, [R1+0x2758] ;  /* 0x0027580001057983 */ /* 0x000ee20000100800 */
[----:B------:R-:W-:-:S02]  /*3b300*/  PRMT R42, RZ, 0x7610, R42 ;  /* 0x00007610ff2a7816 */ /* 0x000fc4000000002a */
[----:B---3--:R-:W-:-:S04]  /*3b310*/  @!P1 LOP3.LUT R5, R5, R4, RZ, 0x3c, !PT ;  /* 0x0000000405059212 */ /* 0x008fc800078e3cff */
[----:B------:R-:W-:-:S04]  /*3b320*/  @!P1 LOP3.LUT R4, R5, R4, RZ, 0x3c, !PT ;  /* 0x0000000405049212 */ /* 0x000fc800078e3cff */
[----:B------:R-:W-:-:S05]  /*3b330*/  @!P1 LOP3.LUT R5, R5, R4, RZ, 0x3c, !PT ;  /* 0x0000000405059212 */ /* 0x000fca00078e3cff */
[----:B------:R-:W3:Y:S01]  /*3b340*/  @!P1 LDG.E.U8 R42, desc[UR32][R4.64] ;  /* 0x00000020042a9981 */ /* 0x000ee2000c1e1100 */
[----:B------:R-:W-:-:S03]  /*3b350*/  ISETP.GE.AND P5, PT, R31, R2, PT ;  /* 0x000000021f00720c */ /* 0x000fc60003fa6270 */
[----:B---3--:R0:W-:Y:S04]  /*3b360*/  STL [R1+0xfac], R42 ;  /* 0x000fac2a01007387 */ /* 0x0081e80000100800 */
[----:B0-----:R-:W3:Y:S04]  /*3b370*/  LDL.LU R42, [R1+0x3e20] ;  /* 0x003e2000012a7983 */ /* 0x001ee80000300800 */
[----:B------:R-:W4:Y:S04]  /*3b380*/  LDL R4, [R1+0x2774] ;  /* 0x0027740001047983 */ /* 0x000f280000100800 */
[----:B------:R-:W4:Y:S01]  /*3b390*/  LDL R5, [R1+0x2778] ;  /* 0x0027780001057983 */ /* 0x000f220000100800 */
[----:B--2---:R-:W-:-:S02]  /*3b3a0*/  PRMT R30, RZ, 0x7610, R30 ;  /* 0x00007610ff1e7816 */ /* 0x004fc4000000001e */
[----:B----4-:R-:W-:-:S04]  /*3b3b0*/  @!P5 LOP3.LUT R5, R5, R4, RZ, 0x3c, !PT ;  /* 0x000000040505d212 */ /* 0x010fc800078e3cff */
[----:B------:R-:W-:-:S04]  /*3b3c0*/  @!P5 LOP3.LUT R4, R5, R4, RZ, 0x3c, !PT ;  /* 0x000000040504d212 */ /* 0x000fc800078e3cff */
[----:B------:R-:W-:-:S05]  /*3b3d0*/  @!P5 LOP3.LUT R5, R5, R4, RZ, 0x3c, !PT ;  /* 0x000000040505d212 */ /* 0x000fca00078e3cff */
[----:B------:R-:W2:Y:S01]  /*3b3e0*/  @!P5 LDG.E.U8 R30, desc[UR32][R4.64] ;  /* 0x00000020041ed981 */ /* 0x000ea2000c1e1100 */
[----:B------:R-:W-:-:S03]  /*3b3f0*/  ISETP.GE.AND P3, PT, R31, R2, PT ;  /* 0x000000021f00720c */ /* 0x000fc60003f66270 */
[----:B--2---:R0:W-:Y:S04]  /*3b400*/  STL [R1+0xfa8], R30 ;  /* 0x000fa81e01007387 */ /* 0x0041e80000100800 */
[----:B0-----:R-:W2:Y:S04]  /*3b410*/  LDL.LU R30, [R1+0x3e1c] ;  /* 0x003e1c00011e7983 */ /* 0x001ea80000300800 */
[----:B------:R-:W4:Y:S04]  /*3b420*/  LDL R4, [R1+0x2794] ;  /* 0x0027940001047983 */ /* 0x000f280000100800 */
[----:B------:R-:W4:Y:S01]  /*3b430*/  LDL R5, [R1+0x2798] ;  /* 0x0027980001057983 */ /* 0x000f220000100800 */
[----:B---3--:R-:W-:-:S02]  /*3b440*/  PRMT R42, RZ, 0x7610, R42 ;  /* 0x00007610ff2a7816 */ /* 0x008fc4000000002a */
[----:B----4-:R-:W-:-:S04]  /*3b450*/  @!P3 LOP3.LUT R5, R5, R4, RZ, 0x3c, !PT ;  /* 0x000000040505b212 */ /* 0x010fc800078e3cff */
        /* <DEDUP_REMOVED lines=1498> */
[----:B------:R-:W-:-:S02]  /*41200*/  PRMT R3, RZ, 0x7610, R3 ;  /* 0x00007610ff037816 */ /* 0x000fc40000000003 */
[----:B----4-:R-:W-:-:S04]  /*41210*/  @!P3 LOP3.LUT R5, R5, R4, RZ, 0x3c, !PT ;  /* 0x000000040505b212 */ /* 0x010fc800078e3cff */
[----:B------:R-:W-:-:S04]  /*41220*/  @!P3 LOP3.LUT R4, R5, R4, RZ, 0x3c, !PT ;  /* 0x000000040504b212 */ /* 0x000fc800078e3cff */
[----:B------:R-:W-:-:S05]  /*41230*/  @!P3 LOP3.LUT R5, R5, R4, RZ, 0x3c, !PT ;  /* 0x000000040505b212 */ /* 0x000fca00078e3cff */
[----:B------:R0:W4:Y:S04]  /*41240*/  @!P3 LDG.E.U8 R3, desc[UR32][R4.64] ;  /* 0x000000200403b981 */ /* 0x000128000c1e1100 */
[----:B------:R-:W0:Y:S04]  /*41250*/  LDL R4, [R1+0x1c2c] ;  /* 0x001c2c0001047983 */ /* 0x000e280000100800 */
[----:B------:R-:W0:Y:S01]  /*41260*/  LDL R5, [R1+0x1c30] ;  /* 0x001c300001057983 */ /* 0x000e220000100800 */
[----:B------:R-:W-:Y:S02]  /*41270*/  ISETP.GE.AND P5, PT, R0, R2, PT ;  /* 0x000000020000720c */ /* 0x000fe40003fa6270 */
[----:B--2---:R-:W-:-:S11]  /*41280*/  PRMT R30, RZ, 0x7610, R30 ;  /* 0x00007610ff1e7816 */ /* 0x004fd6000000001e */
[----:B0-----:R-:W-:-:S04]  /*41290*/  @!P5 LOP3.LUT R5, R5, R4, RZ, 0x3c, !PT ;  /* 0x000000040505d212 */ /* 0x001fc800078e3cff */
[----:B------:R-:W-:-:S04]  /*412a0*/  @!P5 LOP3.LUT R4, R5, R4, RZ, 0x3c, !PT ;  /* 0x000000040504d212 */ /* 0x000fc800078e3cff */
[----:B------:R-:W-:-:S05]  /*412b0*/  @!P5 LOP3.LUT R5, R5, R4, RZ, 0x3c, !PT ;  /* 0x000000040505d212 */ /* 0x000fca00078e3cff */
[----:B------:R-:W2:Y:S04]  /*412c0*/  @!P5 LDG.E.U8 R30, desc[UR32][R4.64] ;  /* 0x00000020041ed981 */ /* 0x000ea8000c1e1100 */
[----:B----4-:R0:W-:Y:S04]  /*412d0*/  STL [R1+0xcf8], R3 ;  /* 0x000cf80301007387 */ /* 0x0101e80000100800 */
[----:B0-----:R-:W4:Y:S04]  /*412e0*/  LDL R3, [R1+0x2b34] ;  /* 0x002b340001037983 */ /* 0x001f280000100800 */
[----:B--2---:R0:W-:Y:S04]  /*412f0*/  STL [R1+0xcf4], R30 ;  /* 0x000cf41e01007387 */ /* 0x0041e80000100800 */
[----:B0-----:R-:W2:Y:S04]  /*41300*/  LDL.LU R30, [R1+0x3bc0] ;  /* 0x003bc000011e7983 */ /* 0x001ea80000300800 */
[----:B------:R-:W4:Y:S04]  /*41310*/  LDL R4, [R1+0x1c0c] ;  /* 0x001c0c0001047983 */ /* 0x000f280000100800 */
[----:B------:R-:W4:Y:S01]  /*41320*/  LDL R5, [R1+0x1c10] ;  /* 0x001c100001057983 */ /* 0x000f220000100800 */
[----:B------:R-:W-:-:S02]  /*41330*/  ISETP.GE.AND P1, PT, R0, R2, PT ;  /* 0x000000020000720c */ /* 0x000fc40003f26270 */
[----:B---3--:R-:W-:-:S11]  /*41340*/  PRMT R42, RZ, 0x7610, R42 ;  /* 0x00007610ff2a7816 */ /* 0x008fd6000000002a */
        /* <DEDUP_REMOVED lines=14> */
[----:B------:R-:W-:Y:S02]  /*41430*/  LOP3.LUT R44, R44, 0x20, RZ, 0xfc, !PT ;  /* 0x000000202c2c7812 */ /* 0x000fe400078efcff */
[-C--:B------:R-:W-:Y:S02]  /*41440*/  ISETP.GE.AND P2, PT, R31, R2.reuse, PT ;  /* 0x000000021f00720c */ /* 0x080fe40003f46270 */
[-C--:B------:R-:W-:Y:S02]  /*41450*/  ISETP.GE.AND P1, PT, R44, R2.reuse, PT ;  /* 0x000000022c00720c */ /* 0x080fe40003f26270 */
[----:B------:R-:W4:Y:S01]  /*41460*/  LDL.LU R44, [R1+0x3bb8] ;  /* 0x003bb800012c7983 */ /* 0x000f220000300800 */
[CC--:B------:R-:W-:Y:S02]  /*41470*/  ISETP.GE.AND P3, PT, R0.reuse, R2.reuse, PT ;  /* 0x000000020000720c */ /* 0x0c0fe40003f66270 */
[----:B------:R-:W-:-:S02]  /*41480*/  ISETP.GE.AND P4, PT, R0, R2, PT ;  /* 0x000000020000720c */ /* 0x000fc40003f86270 */
[CC--:B------:R-:W-:Y:S02]  /*41490*/  ISETP.GE.AND P5, PT, R0.reuse, R2.reuse, PT ;  /* 0x000000020000720c */ /* 0x0c0fe40003fa6270 */
[----:B------:R-:W-:Y:S01]  /*414a0*/  ISETP.GE.AND P6, PT, R0, R2, PT ;  /* 0x000000020000720c */ /* 0x000fe20003fc6270 */
[----:B--2---:R0:W-:Y:S04]  /*414b0*/  STL [R1+0xb5c], R30 ;  /* 0x000b5c1e01007387 */ /* 0x0041e80000100800 */
[----:B0-----:R-:W2:Y:S04]  /*414c0*/  LDL.LU R30, [R1+0x3bb4] ;  /* 0x003bb400011e7983 */ /* 0x001ea80000300800 */
[----:B------:R-:W3:Y:S04]  /*414d0*/  LDL.LU R31, [R1+0x3bb0] ;  /* 0x003bb000011f7983 */ /* 0x000ee80000300800 */
[----:B------:R-:W4:Y:S04]  /*414e0*/  LDL.LU R0, [R1+0x3bac] ;  /* 0x003bac0001007983 */ /* 0x000f280000300800 */
[----:B------:R-:W2:Y:S02]  /*414f0*/  LDL R2, [R1+0x2b30] ;  /* 0x002b300001027983 */ /* 0x000ea40000100800 */
[----:B--2---:R-:W-:-:S02]  /*41500*/  @!P0 LOP3.LUT R3, R3, R2, RZ, 0x3c, !PT ;  /* 0x0000000203038212 */ /* 0x004fc400078e3cff */
[----:B------:R-:W-:Y:S02]  /*41510*/  PRMT R30, RZ, 0x7610, R30 ;  /* 0x00007610ff1e7816 */ /* 0x000fe4000000001e */
[----:B------:R-:W-:-:S04]  /*41520*/  @!P0 LOP3.LUT R2, R3, R2, RZ, 0x3c, !PT ;  /* 0x0000000203028212 */ /* 0x000fc800078e3cff */
[----:B------:R-:W-:-:S05]  /*41530*/  @!P0 LOP3.LUT R3, R3, R2, RZ, 0x3c, !PT ;  /* 0x0000000203038212 */ /* 0x000fca00078e3cff */
[----:B------:R-:W2:Y:S04]  /*41540*/  @!P0 LDG.E.U8 R30, desc[UR32][R2.64] ;  /* 0x00000020021e8981 */ /* 0x000ea8000c1e1100 */
[----:B--2---:R0:W-:Y:S04]  /*41550*/  STL [R1+0xb58], R30 ;  /* 0x000b581e01007387 */ /* 0x0041e80000100800 */
[----:B0-----:R-:W2:Y:S04]  /*41560*/  LDL.LU R30, [R1+0x3ba8] ;  /* 0x003ba800011e7983 */ /* 0x001ea80000300800 */
[----:B------:R-:W3:Y:S04]  /*41570*/  LDL R2, [R1+0x2b28] ;  /* 0x002b280001027983 */ /* 0x000ee80000100800 */
[----:B------:R-:W3:Y:S01]  /*41580*/  LDL R3, [R1+0x2b2c] ;  /* 0x002b2c0001037983 */ /* 0x000ee20000100800 */
[----:B----4-:R-:W-:-:S02]  /*41590*/  PRMT R0, RZ, 0x7610, R0 ;  /* 0x00007610ff007816 */ /* 0x010fc40000000000 */
[----:B---3--:R-:W-:-:S04]  /*415a0*/  @!P1 LOP3.LUT R3, R3, R2, RZ, 0x3c, !PT ;  /* 0x0000000203039212 */ /* 0x008fc800078e3cff */
[----:B------:R-:W-:-:S04]  /*415b0*/  @!P1 LOP3.LUT R2, R3, R2, RZ, 0x3c, !PT ;  /* 0x0000000203029212 */ /* 0x000fc800078e3cff */
[----:B------:R-:W-:-:S05]  /*415c0*/  @!P1 LOP3.LUT R3, R3, R2, RZ, 0x3c, !PT ;  /* 0x0000000203039212 */ /* 0x000fca00078e3cff */
[----:B------:R-:W3:Y:S04]  /*415d0*/  @!P1 LDG.E.U8 R0, desc[UR32][R2.64] ;  /* 0x0000002002009981 */ /* 0x000ee8000c1e1100 */
        /* <DEDUP_REMOVED lines=8> */
[----:B------:R-:W2:Y:S04]  /*41660*/  @!P0 LDG.E.U8 R30, desc[UR32][R2.64] ;  /* 0x00000020021e8981 */ /* 0x000ea8000c1e1100 */
        /* <DEDUP_REMOVED lines=2288> */
[----:B---3--:R-:W-:Y:S02]  /*4a570*/  PRMT R0, RZ, 0x7610, R0 ;  /* 0x00007610ff007816 */ /* 0x008fe40000000000 */
[----:B0-----:R-:W-:-:S04]  /*4a580*/  @!P2 LOP3.LUT R3, R3, R2, RZ, 0x3c, !PT ;  /* 0x000000020303a212 */ /* 0x001fc800078e3cff */
[----:B------:R-:W-:-:S04]  /*4a590*/  @!P2 LOP3.LUT R2, R3, R2, RZ, 0x3c, !PT ;  /* 0x000000020302a212 */ /* 0x000fc800078e3cff */
[----:B------:R-:W-:-:S05]  /*4a5a0*/  @!P2 LOP3.LUT R3, R3, R2, RZ, 0x3c, !PT ;  /* 0x000000020303a212 */ /* 0x000fca00078e3cff */
[----:B------:R-:W3:Y:S04]  /*4a5b0*/  @!P2 LDG.E.U8 R0, desc[UR32][R2.64] ;  /* 0x000000200200a981 */ /* 0x000ee8000c1e1100 */
[----:B----4-:R0:W-:Y:S04]  /*4a5c0*/  STL [R1+0xb8], R61 ;  /* 0x0000b83d01007387 */ /* 0x0101e80000100800 */
[----:B0-----:R-:W4:Y:S04]  /*4a5d0*/  LDL R61, [R1+0x1f20] ;  /* 0x001f2000013d7983 */ /* 0x001f280000100800 */
        /* <DEDUP_REMOVED lines=36> */
[----:B------:R-:W-:-:S03]  /*4a820*/  PRMT R60, RZ, 0x7610, R60 ;  /* 0x00007610ff3c7816 */ /* 0x000fc6000000003c */
[----:B---3--:R0:W-:Y:S04]  /*4a830*/  STL [R1+0xa4], R0 ;  /* 0x0000a40001007387 */ /* 0x0081e80000100800 */
[----:B0-----:R-:W3:Y:S04]  /*4a840*/  LDL.LU R0, [R1+0x3798] ;  /* 0x0037980001007983 */ /* 0x001ee80000300800 */
[----:B------:R-:W4:Y:S01]  /*4a850*/  LDL R3, [R1+0x1f1c] ;  /* 0x001f1c0001037983 */ /* 0x000f220000100800 */
[----:B------:R-:W-:Y:S01]  /*4a860*/  @!P1 IMAD.MOV.U32 R2, RZ, RZ, R61 ;  /* 0x000000ffff029224 */ /* 0x000fe200078e003d */
[----:B--2---:R-:W-:-:S02]  /*4a870*/  PRMT R30, RZ, 0x7610, R30 ;  /* 0x00007610ff1e7816 */ /* 0x004fc4000000001e */
[----:B------:R-:W2:Y:S04]  /*4a880*/  LDL R61, [R1+0x1edc] ;  /* 0x001edc00013d7983 */ /* 0x000ea80000100800 */
[----:B----4-:R0:W4:Y:S04]  /*4a890*/  @!P1 LDG.E.U8 R60, desc[UR32][R2.64] ;  /* 0x00000020023c9981 */ /* 0x010128000c1e1100 */
[----:B------:R-:W0:Y:S04]  /*4a8a0*/  LDL R2, [R1+0x1f14] ;  /* 0x001f140001027983 */ /* 0x000e280000100800 */
[----:B------:R-:W0:Y:S02]  /*4a8b0*/  LDL R3, [R1+0x1f18] ;  /* 0x001f180001037983 */ /* 0x000e240000100800 */
        /* <DEDUP_REMOVED lines=8> */
[----:B------:R-:W2:Y:S04]  /*4a940*/  LDL R2, [R1+0x1f04] ;  /* 0x001f040001027983 */ /* 0x000ea80000100800 */
[----:B------:R-:W2:Y:S01]  /*4a950*/  LDL R3, [R1+0x1f08] ;  /* 0x001f080001037983 */ /* 0x000ea20000100800 */
[----:B------:R-:W-:-:S02]  /*4a960*/  PRMT R0, RZ, 0x7610, R0 ;  /* 0x00007610ff007816 */ /* 0x000fc40000000000 */
[----:B--2---:R-:W-:-:S04]  /*4a970*/  @!P0 LOP3.LUT R3, R3, R2, RZ, 0x3c, !PT ;  /* 0x0000000203038212 */ /* 0x004fc800078e3cff */
        /* <DEDUP_REMOVED lines=26> */
[----:B------:R-:W-:Y:S02]  /*4ab20*/  PRMT R31, RZ, 0x7610, R31 ;  /* 0x00007610ff1f7816 */ /* 0x000fe4000000001f */
[----:B----4-:R-:W-:-:S04]  /*4ab30*/  @!P0 LOP3.LUT R3, R3, R2, RZ, 0x3c, !PT ;  /* 0x0000000203038212 */ /* 0x010fc800078e3cff */
[----:B------:R-:W-:-:S04]  /*4ab40*/  @!P0 LOP3.LUT R2, R3, R2, RZ, 0x3c, !PT ;  /* 0x0000000203028212 */ /* 0x000fc800078e3cff */
[----:B------:R-:W-:-:S05]  /*4ab50*/  @!P0 LOP3.LUT R3, R3, R2, RZ, 0x3c, !PT ;  /* 0x0000000203038212 */ /* 0x000fca00078e3cff */
[----:B------:R0:W3:Y:S02]  /*4ab60*/  @!P0 LDG.E.U8 R30, desc[UR32][R2.64] ;  /* 0x00000020021e8981 */ /* 0x0000e4000c1e1100 */
[----:B0-----:R-:W-:Y:S02]  /*4ab70*/  @!P1 IMAD.MOV.U32 R2, RZ, RZ, R60 ;  /* 0x000000ffff029224 */ /* 0x001fe400078e003c */
[----:B------:R-:W-:-:S05]  /*4ab80*/  @!P1 IMAD.MOV.U32 R3, RZ, RZ, R61 ;  /* 0x000000ffff039224 */ /* 0x000fca00078e003d */
[----:B------:R-:W4:Y:S04]  /*4ab90*/  @!P1 LDG.E.U8 R31, desc[UR32][R2.64] ;  /* 0x00000020021f9981 */ /* 0x000f28000c1e1100 */
[----:B---3--:R0:W-:Y:S04]  /*4aba0*/  STL [R1+0x8c], R30 ;  /* 0x00008c1e01007387 */ /* 0x0081e80000100800 */
[----:B------:R-:W3:Y:S04]  /*4abb0*/  LDL R61, [R1+0x1ea4] ;  /* 0x001ea400013d7983 */ /* 0x000ee80000100800 */
[----:B------:R-:W3:Y:S04]  /*4abc0*/  LDL R60, [R1+0x1ea8] ;  /* 0x001ea800013c7983 */ /* 0x000ee80000100800 */
[----:B0-----:R-:W3:Y:S04]  /*4abd0*/  LDL R30, [R1+0x1eb8] ;  /* 0x001eb800011e7983 */ /* 0x001ee80000100800 */
[----:B----4-:R0:W-:Y:S04]  /*4abe0*/  STL [R1+0x88], R31 ;  /* 0x0000881f01007387 */ /* 0x0101e80000100800 */
[----:B0-----:R-:W4:Y:S04]  /*4abf0*/  LDL.LU R31, [R1+0x3784] ;  /* 0x00378400011f7983 */ /* 0x001f280000300800 */
[----:B------:R-:W3:Y:S04]  /*4ac00*/  LDL R2, [R1+0x1ed4] ;  /* 0x001ed40001027983 */ /* 0x000ee80000100800 */
[----:B------:R-:W3:Y:S01]  /*4ac10*/  LDL R3, [R1+0x1ed8] ;  /* 0x001ed80001037983 */ /* 0x000ee20000100800 */
[----:B--2---:R-:W-:-:S02]  /*4ac20*/  PRMT R0, RZ, 0x7610, R0 ;  /* 0x00007610ff007816 */ /* 0x004fc40000000000 */
[----:B---3--:R-:W-:-:S04]  /*4ac30*/  @!P2 LOP3.LUT R3, R3, R2, RZ, 0x3c, !PT ;  /* 0x000000020303a212 */ /* 0x008fc800078e3cff */
[----:B------:R-:W-:-:S04]  /*4ac40*/  @!P2 LOP3.LUT R2, R3, R2, RZ, 0x3c, !PT ;  /* 0x000000020302a212 */ /* 0x000fc800078e3cff */
[----:B------:R-:W-:-:S05]  /*4ac50*/  @!P2 LOP3.LUT R3, R3, R2, RZ, 0x3c, !PT ;  /* 0x000000020303a212 */ /* 0x000fca00078e3cff */
[----:B------:R-:W2:Y:S04]  /*4ac60*/  @!P2 LDG.E.U8 R0, desc[UR32][R2.64] ;  /* 0x000000200200a981 */ /* 0x000ea8000c1e1100 */
        /* <DEDUP_REMOVED lines=8> */
[----:B------:R0:W3:Y:S04]  /*4acf0*/  @!P0 LDG.E.U8 R11, desc[UR32][R2.64] ;  /* 0x00000020020b8981 */ /* 0x0000e8000c1e1100 */
[----:B------:R-:W0:Y:S04]  /*4ad00*/  LDL R2, [R1+0x1ebc] ;  /* 0x001ebc0001027983 */ /* 0x000e280000100800 */
[----:B------:R-:W0:Y:S01]  /*4ad10*/  LDL R3, [R1+0x1ec0] ;  /* 0x001ec00001037983 */ /* 0x000e220000100800 */
[----:B----4-:R-:W-:Y:S02]  /*4ad20*/  PRMT R31, RZ, 0x7610, R31 ;  /* 0x00007610ff1f7816 */ /* 0x010fe4000000001f */
[----:B0-----:R-:W-:-:S04]  /*4ad30*/  @!P1 LOP3.LUT R3, R3, R2, RZ, 0x3c, !PT ;  /* 0x0000000203039212 */ /* 0x001fc800078e3cff */
[----:B------:R-:W-:-:S04]  /*4ad40*/  @!P1 LOP3.LUT R2, R3, R2, RZ, 0x3c, !PT ;  /* 0x0000000203029212 */ /* 0x000fc800078e3cff */
[----:B------:R-:W-:-:S05]  /*4ad50*/  @!P1 LOP3.LUT R3, R3, R2, RZ, 0x3c, !PT ;  /* 0x0000000203039212 */ /* 0x000fca00078e3cff */
[----:B------:R-:W4:Y:S04]  /*4ad60*/  @!P1 LDG.E.U8 R31, desc[UR32][R2.64] ;  /* 0x00000020021f9981 */ /* 0x000f28000c1e1100 */
[----:B---3--:R0:W-:Y:S04]  /*4ad70*/  STL [R1+0x80], R11 ;  /* 0x0000800b01007387 */ /* 0x0081e80000100800 */
[----:B0-----:R-:W3:Y:S04]  /*4ad80*/  LDL R11, [R1+0x1e98] ;  /* 0x001e9800010b7983 */ /* 0x001ee80000100800 */
[----:B----4-:R0:W-:Y:S04]  /*4ad90*/  STL [R1+0x7c], R31 ;  /* 0x00007c1f01007387 */ /* 0x0101e80000100800 */
[----:B0-----:R-:W4:Y:S04]  /*4ada0*/  LDL.LU R31, [R1+0x377c] ;  /* 0x00377c00011f7983 */ /* 0x001f280000300800 */
[----:B------:R-:W3:Y:S01]  /*4adb0*/  LDL R3, [R1+0x1eb4] ;  /* 0x001eb40001037983 */ /* 0x000ee20000100800 */
[----:B--2---:R-:W-:Y:S01]  /*4adc0*/  PRMT R0, RZ, 0x7610, R0 ;  /* 0x00007610ff007816 */ /* 0x004fe20000000000 */
[----:B------:R-:W-:Y:S01]  /*4add0*/  @!P2 IMAD.MOV.U32 R2, RZ, RZ, R30 ;  /* 0x000000ffff02a224 */ /* 0x000fe200078e001e */
[----:B------:R-:W-:Y:S01]  /*4ade0*/  PRMT R58, RZ, 0x7610, R58 ;  /* 0x00007610ff3a7816 */ /* 0x000fe2000000003a */
[----:B------:R-:W2:Y:S04]  /*4adf0*/  LDL R30, [R1+0x1bd0] ;  /* 0x001bd000011e7983 */ /* 0x000ea80000100800 */
[----:B---3--:R0:W3:Y:S02]  /*4ae00*/  @!P2 LDG.E.U8 R0, desc[UR32][R2.64] ;  /* 0x000000200200a981 */ /* 0x0080e4000c1e1100 */
[----:B0-----:R-:W-:-:S02]  /*4ae10*/  @!P0 IMAD.MOV.U32 R2, RZ, RZ, R60 ;  /* 0x000000ffff028224 */ /* 0x001fc400078e003c */
[----:B------:R-:W-:-:S05]  /*4ae20*/  @!P0 IMAD.MOV.U32 R3, RZ, RZ, R61 ;  /* 0x000000ffff038224 */ /* 0x000fca00078e003d */
[----:B------:R0:W4:Y:S04]  /*4ae30*/  @!P0 LDG.E.U8 R58, desc[UR32][R2.64] ;  /* 0x00000020023a8981 */ /* 0x000128000c1e1100 */
[----:B---3--:R1:W-:Y:S04]  /*4ae40*/  STL [R1+0x78], R0 ;  /* 0x0000780001007387 */ /* 0x0083e80000100800 */
[----:B-1----:R-:W3:Y:S04]  /*4ae50*/  LDL.LU R0, [R1+0x3778] ;  /* 0x0037780001007983 */ /* 0x002ee80000300800 */
[----:B------:R-:W0:Y:S04]  /*4ae60*/  LDL R2, [R1+0x1e9c] ;  /* 0x001e9c0001027983 */ /* 0x000e280000100800 */
[----:B------:R-:W0:Y:S04]  /*4ae70*/  LDL R3, [R1+0x1ea0] ;  /* 0x001ea00001037983 */ /* 0x000e280000100800 */
[----:B------:R-:W2:Y:S04]  /*4ae80*/  LDL R61, [R1+0x1bb0] ;  /* 0x001bb000013d7983 */ /* 0x000ea80000100800 */
[----:B------:R-:W2:Y:S01]  /*4ae90*/  LDL R60, [R1+0x1b8c] ;  /* 0x001b8c00013c7983 */ /* 0x000ea20000100800 */
[----:B0-----:R-:W-:-:S02]  /*4aea0*/  @!P1 LOP3.LUT R3, R3, R2, RZ, 0x3c, !PT ;  /* 0x0000000203039212 */ /* 0x001fc400078e3cff */
[----:B---3--:R-:W-:Y:S02]  /*4aeb0*/  PRMT R0, RZ, 0x7610, R0 ;  /* 0x00007610ff007816 */ /* 0x008fe40000000000 */
[----:B------:R-:W-:-:S04]  /*4aec0*/  @!P1 LOP3.LUT R2, R3, R2, RZ, 0x3c, !PT ;  /* 0x0000000203029212 */ /* 0x000fc800078e3cff */
[----:B------:R-:W-:-:S05]  /*4aed0*/  @!P1 LOP3.LUT R3, R3, R2, RZ, 0x3c, !PT ;  /* 0x0000000203039212 */ /* 0x000fca00078e3cff */
[----:B------:R-:W3:Y:S04]  /*4aee0*/  @!P1 LDG.E.U8 R0, desc[UR32][R2.64] ;  /* 0x0000002002009981 */ /* 0x000ee8000c1e1100 */
[----:B----4-:R0:W-:Y:S04]  /*4aef0*/  STL [R1+0x74], R58 ;  /* 0x0000743a01007387 */ /* 0x0101e80000100800 */
[----:B0-----:R-:W4:Y:S04]  /*4af00*/  LDL R58, [R1+0x1b90] ;  /* 0x001b9000013a7983 */ /* 0x001f280000100800 */
[----:B---3--:R0:W-:Y:S04]  /*4af10*/  STL [R1+0x70], R0 ;  /* 0x0000700001007387 */ /* 0x0081e80000100800 */
[----:B0-----:R-:W3:Y:S04]  /*4af20*/  LDL.LU R0, [R1+0x3774] ;  /* 0x0037740001007983 */ /* 0x001ee80000300800 */
[----:B------:R-:W2:Y:S01]  /*4af30*/  LDL R3, [R1+0x1e94] ;  /* 0x001e940001037983 */ /* 0x000ea20000100800 */
[----:B------:R-:W-:Y:S01]  /*4af40*/  PRMT R10, RZ, 0x7610, R10 ;  /* 0x00007610ff0a7816 */ /* 0x000fe2000000000a */
[----:B------:R-:W-:Y:S01]  /*4af50*/  @!P2 IMAD.MOV.U32 R2, RZ, RZ, R11 ;  /* 0x000000ffff02a224 */ /* 0x000fe200078e000b */
[----:B------:R-:W-:Y:S01]  /*4af60*/  PRMT R8, RZ, 0x7610, R8 ;  /* 0x00007610ff087816 */ /* 0x000fe20000000008 */
[----:B------:R-:W4:Y:S04]  /*4af70*/  LDL R11, [R1+0x1b7c] ;  /* 0x001b7c00010b7983 */ /* 0x000f280000100800 */
[----:B--2---:R0:W2:Y:S04]  /*4af80*/  @!P2 LDG.E.U8 R10, desc[UR32][R2.64] ;  /* 0x00000020020aa981 */ /* 0x0040a8000c1e1100 */
[----:B------:R-:W3:Y:S01]  /*4af90*/  LDL R3, [R1+0x1bcc] ;  /* 0x001bcc0001037983 */ /* 0x000ee20000100800 */
[----:B0-----:R-:W-:-:S03]  /*4afa0*/  @!P6 IMAD.MOV.U32 R2, RZ, RZ, R30 ;  /* 0x000000ffff02e224 */ /* 0x001fc600078e001e */
[----:B--2---:R0:W-:Y:S01]  /*4afb0*/  STL [R1+0x6c], R10 ;  /* 0x00006c0a01007387 */ /* 0x0041e20000100800 */
[----:B------:R-:W-:Y:S02]  /*4afc0*/  PRMT R7, RZ, 0x7610, R7 ;  /* 0x00007610ff077816 */ /* 0x000fe40000000007 */
[----:B------:R-:W-:Y:S02]  /*4afd0*/  PRMT R6, RZ, 0x7610, R6 ;  /* 0x00007610ff067816 */ /* 0x000fe40000000006 */
[----:B------:R-:W-:Y:S01]  /*4afe0*/  PRMT R4, RZ, 0x7610, R4 ;  /* 0x00007610ff047816 */ /* 0x000fe20000000004 */
[----:B------:R-:W2:Y:S04]  /*4aff0*/  LDL R30, [R1+0x1b78] ;  /* 0x001b7800011e7983 */ /* 0x000ea80000100800 */
[----:B---3--:R1:W3:Y:S04]  /*4b000*/  @!P6 LDG.E.U8 R8, desc[UR32][R2.64] ;  /* 0x000000200208e981 */ /* 0x0082e8000c1e1100 */
[----:B0-----:R-:W4:Y:S04]  /*4b010*/  LDL R10, [R1+0x1b80] ;  /* 0x001b8000010a7983 */ /* 0x001f280000100800 */
[----:B------:R-:W2:Y:S01]  /*4b020*/  LDL R3, [R1+0x1bac] ;  /* 0x001bac0001037983 */ /* 0x000ea20000100800 */
[----:B-1----:R-:W-:Y:S01]  /*4b030*/  @!P5 IMAD.MOV.U32 R2, RZ, RZ, R61 ;  /* 0x000000ffff02d224 */ /* 0x002fe200078e003d */
[----:B------:R-:W-:-:S02]  /*4b040*/  PRMT R5, RZ, 0x7610, R5 ;  /* 0x00007610ff057816 */ /* 0x000fc40000000005 */
[----:B------:R-:W3:Y:S04]  /*4b050*/  LDL R61, [R1+0x1b70] ;  /* 0x001b7000013d7983 */ /* 0x000ee80000100800 */
[----:B----4-:R-:W4:Y:S04]  /*4b060*/  @!P1 LDG.E.U8 R4, desc[UR32][R10.64] ;  /* 0x000000200a049981 */ /* 0x010f28000c1e1100 */
[----:B--2---:R0:W2:Y:S04]  /*4b070*/  @!P5 LDG.E.U8 R7, desc[UR32][R2.64] ;  /* 0x000000200207d981 */ /* 0x0040a8000c1e1100 */
[----:B------:R-:W3:Y:S01]  /*4b080*/  LDL R11, [R1+0x1b74] ;  /* 0x001b7400010b7983 */ /* 0x000ee20000100800 */
[----:B0-----:R-:W-:-:S02]  /*4b090*/  @!P4 IMAD.MOV.U32 R2, RZ, RZ, R58 ;  /* 0x000000ffff02c224 */ /* 0x001fc400078e003a */
[----:B------:R-:W-:Y:S02]  /*4b0a0*/  @!P4 IMAD.MOV.U32 R3, RZ, RZ, R60 ;  /* 0x000000ffff03c224 */ /* 0x000fe400078e003c */
[----:B------:R-:W-:Y:S01]  /*4b0b0*/  @!P2 IMAD.MOV.U32 R10, RZ, RZ, R30 ;  /* 0x000000ffff0aa224 */ /* 0x000fe200078e001e */
[----:B------:R-:W4:Y:S04]  /*4b0c0*/  LDL R60, [R1+0x1e7c] ;  /* 0x001e7c00013c7983 */ /* 0x000f280000100800 */
[----:B------:R0:W2:Y:S04]  /*4b0d0*/  @!P4 LDG.E.U8 R6, desc[UR32][R2.64] ;  /* 0x000000200206c981 */ /* 0x0000a8000c1e1100 */
[----:B------:R-:W4:Y:S01]  /*4b0e0*/  LDL R58, [R1+0x1e80] ;  /* 0x001e8000013a7983 */ /* 0x000f220000100800 */
[----:B------:R-:W-:-:S03]  /*4b0f0*/  PRMT R31, RZ, 0x7610, R31 ;  /* 0x00007610ff1f7816 */ /* 0x000fc6000000001f */
[----:B------:R-:W2:Y:S04]  /*4b100*/  LDL R30, [R1+0x1e60] ;  /* 0x001e6000011e7983 */ /* 0x000ea80000100800 */
[----:B------:R-:W0:Y:S04]  /*4b110*/  LDL R2, [R1+0x1b84] ;  /* 0x001b840001027983 */ /* 0x000e280000100800 */
[----:B------:R-:W0:Y:S02]  /*4b120*/  LDL R3, [R1+0x1b88] ;  /* 0x001b880001037983 */ /* 0x000e240000100800 */
[----:B0-----:R-:W-:-:S04]  /*4b130*/  @!P0 LOP3.LUT R3, R3, R2, RZ, 0x3c, !PT ;  /* 0x0000000203038212 */ /* 0x001fc800078e3cff */
[----:B------:R-:W-:-:S04]  /*4b140*/  @!P0 LOP3.LUT R2, R3, R2, RZ, 0x3c, !PT ;  /* 0x0000000203028212 */ /* 0x000fc800078e3cff */
[----:B------:R-:W-:-:S05]  /*4b150*/  @!P0 LOP3.LUT R3, R3, R2, RZ, 0x3c, !PT ;  /* 0x0000000203038212 */ /* 0x000fca00078e3cff */
[----:B------:R0:W2:Y:S02]  /*4b160*/  @!P0 LDG.E.U8 R5, desc[UR32][R2.64] ;  /* 0x0000002002058981 */ /* 0x0000a4000c1e1100 */
[----:B0-----:R-:W-:-:S06]  /*4b170*/  PRMT R3, RZ, 0x7610, R3 ;  /* 0x00007610ff037816 */ /* 0x001fcc0000000003 */
[----:B---3--:R0:W3:Y:S04]  /*4b180*/  @!P2 LDG.E.U8 R3, desc[UR32][R10.64] ;  /* 0x000000200a03a981 */ /* 0x0080e8000c1e1100 */
[----:B------:R-:W4:Y:S01]  /*4b190*/  LDL R11, [R1+0x1b6c] ;  /* 0x001b6c00010b7983 */ /* 0x000f220000100800 */
[----:B------:R-:W-:Y:S01]  /*4b1a0*/  PRMT R2, RZ, 0x7610, R2 ;  /* 0x00007610ff027816 */ /* 0x000fe20000000002 */
[----:B0-----:R-:W-:Y:S02]  /*4b1b0*/  @!P3 IMAD.MOV.U32 R10, RZ, RZ, R61 ;  /* 0x000000ffff0ab224 */ /* 0x001fe400078e003d */
[----:B------:R-:W3:Y:S04]  /*4b1c0*/  LDL R61, [R1+0x1e58] ;  /* 0x001e5800013d7983 */ /* 0x000ee80000100800 */
[----:B----4-:R0:W4:Y:S02]  /*4b1d0*/  @!P3 LDG.E.U8 R2, desc[UR32][R10.64] ;  /* 0x000000200a02b981 */ /* 0x010124000c1e1100 */
[----:B0-----:R-:W-:-:S02]  /*4b1e0*/  @!P1 IMAD.MOV.U32 R10, RZ, RZ, R58 ;  /* 0x000000ffff0a9224 */ /* 0x001fc400078e003a */
[----:B------:R-:W-:Y:S01]  /*4b1f0*/  @!P1 IMAD.MOV.U32 R11, RZ, RZ, R60 ;  /* 0x000000ffff0b9224 */ /* 0x000fe200078e003c */
[----:B------:R-:W4:Y:S04]  /*4b200*/  LDL R58, [R1+0x1e48] ;  /* 0x001e4800013a7983 */ /* 0x000f280000100800 */
[----:B------:R-:W4:Y:S04]  /*4b210*/  LDL R60, [R1+0x1e44] ;  /* 0x001e4400013c7983 */ /* 0x000f280000100800 */
        /* <DEDUP_REMOVED lines=19> */
[----:B---3--:R-:W-:-:S03]  /*4b350*/  PRMT R0, RZ, 0x7610, R0 ;  /* 0x00007610ff007816 */ /* 0x008fc60000000000 */
[----:B--2---:R0:W-:Y:S04]  /*4b360*/  STL [R1+0x60], R31 ;  /* 0x0000601f01007387 */ /* 0x0041e80000100800 */
[----:B0-----:R-:W2:Y:S04]  /*4b370*/  LDL.LU R31, [R1+0x3768] ;  /* 0x00376800011f7983 */ /* 0x001ea80000300800 */
[----:B------:R-:W3:Y:S01]  /*4b380*/  LDL R11, [R1+0x1e5c] ;  /* 0x001e5c00010b7983 */ /* 0x000ee20000100800 */
[----:B------:R-:W-:-:S03]  /*4b390*/  @!P1 IMAD.MOV.U32 R10, RZ, RZ, R30 ;  /* 0x000000ffff0a9224 */ /* 0x000fc600078e001e */
[----:B------:R-:W4:Y:S04]  /*4b3a0*/  LDL R30, [R1+0x1e38] ;  /* 0x001e3800011e7983 */ /* 0x000f280000100800 */
[----:B---3--:R-:W3:Y:S01]  /*4b3b0*/  @!P1 LDG.E.U8 R0, desc[UR32][R10.64] ;  /* 0x000000200a009981 */ /* 0x008ee2000c1e1100 */
[----:B------:R-:W-:-:S03]  /*4b3c0*/  PRMT R28, RZ, 0x7610, R28 ;  /* 0x00007610ff1c7816 */ /* 0x000fc6000000001c */
[----:B---3--:R0:W-:Y:S04]  /*4b3d0*/  STL [R1+0x5c], R0 ;  /* 0x00005c0001007387 */ /* 0x0081e80000100800 */
[----:B0-----:R-:W3:Y:S04]  /*4b3e0*/  LDL.LU R0, [R1+0x3764] ;  /* 0x0037640001007983 */ /* 0x001ee80000300800 */
[----:B------:R-:W2:Y:S01]  /*4b3f0*/  LDL R11, [R1+0x1e54] ;  /* 0x001e5400010b7983 */ /* 0x000ea20000100800 */
[----:B------:R-:W-:Y:S01]  /*4b400*/  @!P2 IMAD.MOV.U32 R10, RZ, RZ, R61 ;  /* 0x000000ffff0aa224 */ /* 0x000fe200078e003d */
[----:B------:R-:W-:-:S04]  /*4b410*/  PRMT R56, RZ, 0x7610, R56 ;  /* 0x00007610ff387816 */ /* 0x000fc80000000038 */
[----:B--2---:R0:W2:Y:S02]  /*4b420*/  @!P2 LDG.E.U8 R28, desc[UR32][R10.64] ;  /* 0x000000200a1ca981 */ /* 0x0040a4000c1e1100 */
[----:B0-----:R-:W-:Y:S02]  /*4b430*/  @!P0 IMAD.MOV.U32 R10, RZ, RZ, R58 ;  /* 0x000000ffff0a8224 */ /* 0x001fe400078e003a */
[----:B------:R-:W-:-:S05]  /*4b440*/  @!P0 IMAD.MOV.U32 R11, RZ, RZ, R60 ;  /* 0x000000ffff0b8224 */ /* 0x000fca00078e003c */
[----:B------:R0:W4:Y:S04]  /*4b450*/  @!P0 LDG.E.U8 R56, desc[UR32][R10.64] ;  /* 0x000000200a388981 */ /* 0x000128000c1e1100 */
[----:B--2---:R1:W-:Y:S04]  /*4b460*/  STL [R1+0x58], R28 ;  /* 0x0000581c01007387 */ /* 0x0043e80000100800 */
[----:B------:R-:W0:Y:S04]  /*4b470*/  LDL R10, [R1+0x1e3c] ;  /* 0x001e3c00010a7983 */ /* 0x000e280000100800 */
[----:B------:R-:W0:Y:S01]  /*4b480*/  LDL R11, [R1+0x1e40] ;  /* 0x001e4000010b7983 */ /* 0x000e220000100800 */
[----:B---3--:R-:W-:-:S03]  /*4b490*/  PRMT R0, RZ, 0x7610, R0 ;  /* 0x00007610ff007816 */ /* 0x008fc60000000000 */
[----:B------:R-:W2:Y:S04]  /*4b4a0*/  LDL R61, [R1+0x1e1c] ;  /* 0x001e1c00013d7983 */ /* 0x000ea80000100800 */
[----:B------:R-:W3:Y:S04]  /*4b4b0*/  LDL R60, [R1+0x1e20] ;  /* 0x001e2000013c7983 */ /* 0x000ee80000100800 */
[----:B------:R-:W2:Y:S04]  /*4b4c0*/  LDL R58, [R1+0x1e14] ;  /* 0x001e1400013a7983 */ /* 0x000ea80000100800 */
[----:B-1----:R-:W3:Y:S01]  /*4b4d0*/  LDL R28, [R1+0x1e28] ;  /* 0x001e2800011c7983 */ /* 0x002ee20000100800 */
        /* <DEDUP_REMOVED lines=8> */
[----:B------:R-:W3:Y:S01]  /*4b560*/  LDL R11, [R1+0x1e34] ;  /* 0x001e3400010b7983 */ /* 0x000ee20000100800 */
[----:B------:R-:W-:Y:S01]  /*4b570*/  PRMT R13, RZ, 0x7610, R13 ;  /* 0x00007610ff0d7816 */ /* 0x000fe2000000000d */
[----:B------:R-:W-:Y:S01]  /*4b580*/  @!P2 IMAD.MOV.U32 R10, RZ, RZ, R30 ;  /* 0x000000ffff0aa224 */ /* 0x000fe200078e001e */
[----:B------:R-:W-:-:S02]  /*4b590*/  PRMT R15, RZ, 0x7610, R15 ;  /* 0x00007610ff0f7816 */ /* 0x000fc4000000000f */
[----:B------:R-:W-:Y:S02]  /*4b5a0*/  PRMT R59, RZ, 0x7610, R59 ;  /* 0x00007610ff3b7816 */ /* 0x000fe4000000003b */
[----:B------:R-:W-:Y:S01]  /*4b5b0*/  PRMT R16, RZ, 0x7610, R16 ;  /* 0x00007610ff107816 */ /* 0x000fe20000000010 */
[----:B------:R-:W2:Y:S04]  /*4b5c0*/  LDL R30, [R1+0x1e04] ;  /* 0x001e0400011e7983 */ /* 0x000ea80000100800 */
[----:B---3--:R0:W3:Y:S04]  /*4b5d0*/  @!P2 LDG.E.U8 R13, desc[UR32][R10.64] ;  /* 0x000000200a0da981 */ /* 0x0080e8000c1e1100 */
[----:B------:R-:W4:Y:S01]  /*4b5e0*/  LDL R11, [R1+0x1e24] ;  /* 0x001e2400010b7983 */ /* 0x000f220000100800 */
[----:B0-----:R-:W-:-:S05]  /*4b5f0*/  @!P0 IMAD.MOV.U32 R10, RZ, RZ, R28 ;  /* 0x000000ffff0a8224 */ /* 0x001fca00078e001c */
[----:B----4-:R0:W4:Y:S02]  /*4b600*/  @!P0 LDG.E.U8 R15, desc[UR32][R10.64] ;  /* 0x000000200a0f8981 */ /* 0x010124000c1e1100 */
[----:B0-----:R-:W-:Y:S02]  /*4b610*/  @!P1 IMAD.MOV.U32 R10, RZ, RZ, R60 ;  /* 0x000000ffff0a9224 */ /* 0x001fe400078e003c */
[----:B------:R-:W-:-:S05]  /*4b620*/  @!P1 IMAD.MOV.U32 R11, RZ, RZ, R61 ;  /* 0x000000ffff0b9224 */ /* 0x000fca00078e003d */
[----:B------:R0:W2:Y:S02]  /*4b630*/  @!P1 LDG.E.U8 R59, desc[UR32][R10.64] ;  /* 0x000000200a3b9981 */ /* 0x0000a4000c1e1100 */
[----:B0-----:R-:W-:Y:S02]  /*4b640*/  @!P2 IMAD.MOV.U32 R10, RZ, RZ, R56 ;  /* 0x000000ffff0aa224 */ /* 0x001fe400078e0038 */
[----:B------:R-:W-:-:S05]  /*4b650*/  @!P2 IMAD.MOV.U32 R11, RZ, RZ, R58 ;  /* 0x000000ffff0ba224 */ /* 0x000fca00078e003a */
[----:B------:R-:W2:Y:S04]  /*4b660*/  @!P2 LDG.E.U8 R16, desc[UR32][R10.64] ;  /* 0x000000200a10a981 */ /* 0x000ea8000c1e1100 */
[----:B---3--:R0:W-:Y:S04]  /*4b670*/  STL [R1+0x4c], R13 ;  /* 0x00004c0d01007387 */ /* 0x0081e80000100800 */
[----:B------:R-:W3:Y:S04]  /*4b680*/  LDL R28, [R1+0x1dfc] ;  /* 0x001dfc00011c7983 */ /* 0x000ee80000100800 */
[----:B0-----:R-:W3:Y:S04]  /*4b690*/  LDL R13, [R1+0x1e08] ;  /* 0x001e0800010d7983 */ /* 0x001ee80000100800 */
[----:B----4-:R0:W-:Y:S04]  /*4b6a0*/  STL [R1+0x48], R15 ;  /* 0x0000480f01007387 */ /* 0x0101e80000100800 */
[----:B0-----:R-:W4:Y:S04]  /*4b6b0*/  LDL R15, [R1+0x1e00] ;  /* 0x001e0000010f7983 */ /* 0x001f280000100800 */
[----:B--2---:R0:W-:Y:S04]  /*4b6c0*/  STL [R1+0x44], R59 ;  /* 0x0000443b01007387 */ /* 0x0041e80000100800 */
[----:B------:R-:W2:Y:S04]  /*4b6d0*/  LDL R58, [R1+0x1df8] ;  /* 0x001df800013a7983 */ /* 0x000ea80000100800 */
[----:B------:R-:W2:Y:S04]  /*4b6e0*/  LDL R56, [R1+0x1de4] ;  /* 0x001de40001387983 */ /* 0x000ea80000100800 */
[----:B0-----:R-:W2:Y:S04]  /*4b6f0*/  LDL R59, [R1+0x1df4] ;  /* 0x001df400013b7983 */ /* 0x001ea80000100800 */
[----:B------:R0:W-:Y:S04]  /*4b700*/  STL [R1+0x40], R16 ;  /* 0x0000401001007387 */ /* 0x0001e80000100800 */
[----:B0-----:R-:W2:Y:S01]  /*4b710*/  LDL R16, [R1+0x1de8] ;  /* 0x001de80001107983 */ /* 0x001ea20000100800 */
[----:B------:R-:W-:Y:S01]  /*4b720*/  PRMT R12, RZ, 0x7610, R12 ;  /* 0x00007610ff0c7816 */ /* 0x000fe2000000000c */
[----:B---3--:R-:W-:-:S02]  /*4b730*/  @!P0 IMAD.MOV.U32 R10, RZ, RZ, R13 ;  /* 0x000000ffff0a8224 */ /* 0x008fc400078e000d */
[----:B------:R-:W-:Y:S01]  /*4b740*/  @!P0 IMAD.MOV.U32 R11, RZ, RZ, R30 ;  /* 0x000000ffff0b8224 */ /* 0x000fe200078e001e */
[----:B------:R-:W-:Y:S02]  /*4b750*/  PRMT R14, RZ, 0x7610, R14 ;  /* 0x00007610ff0e7816 */ /* 0x000fe4000000000e */
[----:B------:R-:W-:Y:S02]  /*4b760*/  PRMT R57, RZ, 0x7610, R57 ;  /* 0x00007610ff397816 */ /* 0x000fe40000000039 */
[----:B------:R-:W-:Y:S01]  /*4b770*/  PRMT R17, RZ, 0x7610, R17 ;  /* 0x00007610ff117816 */ /* 0x000fe20000000011 */
[----:B------:R-:W3:Y:S04]  /*4b780*/  LDL R13, [R1+0x1ddc] ;  /* 0x001ddc00010d7983 */ /* 0x000ee80000100800 */
[----:B------:R0:W3:Y:S02]  /*4b790*/  @!P0 LDG.E.U8 R12, desc[UR32][R10.64] ;  /* 0x000000200a0c8981 */ /* 0x0000e4000c1e1100 */
[----:B0-----:R-:W-:-:S02]  /*4b7a0*/  @!P1 IMAD.MOV.U32 R11, RZ, RZ, R28 ;  /* 0x000000ffff0b9224 */ /* 0x001fc400078e001c */
[----:B----4-:R-:W-:-:S05]  /*4b7b0*/  @!P1 IMAD.MOV.U32 R10, RZ, RZ, R15 ;  /* 0x000000ffff0a9224 */ /* 0x010fca00078e000f */
[----:B------:R2:W4:Y:S02]  /*4b7c0*/  @!P1 LDG.E.U8 R14, desc[UR32][R10.64] ;  /* 0x000000200a0e9981 */ /* 0x000524000c1e1100 */
[----:B--2---:R-:W-:Y:S02]  /*4b7d0*/  @!P2 IMAD.MOV.U32 R10, RZ, RZ, R58 ;  /* 0x000000ffff0aa224 */ /* 0x004fe400078e003a */
[----:B------:R-:W-:-:S05]  /*4b7e0*/  @!P2 IMAD.MOV.U32 R11, RZ, RZ, R59 ;  /* 0x000000ffff0ba224 */ /* 0x000fca00078e003b */
[----:B------:R0:W2:Y:S02]  /*4b7f0*/  @!P2 LDG.E.U8 R57, desc[UR32][R10.64] ;  /* 0x000000200a39a981 */ /* 0x0000a4000c1e1100 */
[----:B0-----:R-:W-:Y:S02]  /*4b800*/  @!P0 IMAD.MOV.U32 R11, RZ, RZ, R56 ;  /* 0x000000ffff0b8224 */ /* 0x001fe400078e0038 */
[----:B------:R-:W-:-:S05]  /*4b810*/  @!P0 IMAD.MOV.U32 R10, RZ, RZ, R16 ;  /* 0x000000ffff0a8224 */ /* 0x000fca00078e0010 */
[----:B------:R-:W2:Y:S04]  /*4b820*/  @!P0 LDG.E.U8 R17, desc[UR32][R10.64] ;  /* 0x000000200a118981 */ /* 0x000ea8000c1e1100 */
[----:B---3--:R0:W-:Y:S04]  /*4b830*/  STL [R1+0x3c], R12 ;  /* 0x00003c0c01007387 */ /* 0x0081e80000100800 */
[----:B------:R-:W3:Y:S04]  /*4b840*/  LDL R30, [R1+0x1dd4] ;  /* 0x001dd400011e7983 */ /* 0x000ee80000100800 */
[----:B------:R-:W3:Y:S04]  /*4b850*/  LDL R28, [R1+0x1dd8] ;  /* 0x001dd800011c7983 */ /* 0x000ee80000100800 */
[----:B------:R-:W3:Y:S04]  /*4b860*/  LDL R15, [R1+0x1dc4] ;  /* 0x001dc400010f7983 */ /* 0x000ee80000100800 */
[----:B0-----:R-:W3:Y:S04]  /*4b870*/  LDL R12, [R1+0x1de0] ;  /* 0x001de000010c7983 */ /* 0x001ee80000100800 */
[----:B----4-:R0:W-:Y:S04]  /*4b880*/  STL [R1+0x38], R14 ;  /* 0x0000380e01007387 */ /* 0x0101e80000100800 */
[----:B------:R-:W4:Y:S04]  /*4b890*/  LDL R16, [R1+0x1dc0] ;  /* 0x001dc00001107983 */ /* 0x000f280000100800 */
[----:B0-----:R-:W4:Y:S04]  /*4b8a0*/  LDL R14, [R1+0x1dc8] ;  /* 0x001dc800010e7983 */ /* 0x001f280000100800 */
[----:B--2---:R0:W-:Y:S04]  /*4b8b0*/  STL [R1+0x30], R17 ;  /* 0x0000301101007387 */ /* 0x0041e80000100800 */
        /* <DEDUP_REMOVED lines=8> */
[----:B------:R0:W3:Y:S04]  /*4b940*/  @!P1 LDG.E.U8 R31, desc[UR32][R10.64] ;  /* 0x000000200a1f9981 */ /* 0x0000e8000c1e1100 */
[----:B------:R-:W3:Y:S01]  /*4b950*/  LDL R12, [R1+0x1db8] ;  /* 0x001db800010c7983 */ /* 0x000ee20000100800 */
[----:B0-----:R-:W-:-:S02]  /*4b960*/  @!P2 IMAD.MOV.U32 R10, RZ, RZ, R28 ;  /* 0x000000ffff0aa224 */ /* 0x001fc400078e001c */
[----:B------:R-:W-:Y:S01]  /*4b970*/  @!P2 IMAD.MOV.U32 R11, RZ, RZ, R30 ;  /* 0x000000ffff0ba224 */ /* 0x000fe200078e001e */
[----:B------:R-:W3:Y:S04]  /*4b980*/  LDL R28, [R1+0x1da4] ;  /* 0x001da400011c7983 */ /* 0x000ee80000100800 */
[----:B------:R0:W3:Y:S02]  /*4b990*/  @!P2 LDG.E.U8 R27, desc[UR32][R10.64] ;  /* 0x000000200a1ba981 */ /* 0x0000e4000c1e1100 */
[----:B0-----:R-:W-:Y:S02]  /*4b9a0*/  @!P0 IMAD.MOV.U32 R11, RZ, RZ, R15 ;  /* 0x000000ffff0b8224 */ /* 0x001fe400078e000f */
[----:B----4-:R-:W-:-:S05]  /*4b9b0*/  @!P0 IMAD.MOV.U32 R10, RZ, RZ, R14 ;  /* 0x000000ffff0a8224 */ /* 0x010fca00078e000e */
[----:B------:R0:W4:Y:S02]  /*4b9c0*/  @!P0 LDG.E.U8 R23, desc[UR32][R10.64] ;  /* 0x000000200a178981 */ /* 0x000124000c1e1100 */
[----:B0-----:R-:W-:Y:S02]  /*4b9d0*/  @!P1 IMAD.MOV.U32 R10, RZ, RZ, R16 ;  /* 0x000000ffff0a9224 */ /* 0x001fe400078e0010 */
[----:B--2---:R-:W-:-:S05]  /*4b9e0*/  @!P1 IMAD.MOV.U32 R11, RZ, RZ, R17 ;  /* 0x000000ffff0b9224 */ /* 0x004fca00078e0011 */
[----:B------:R-:W2:Y:S04]  /*4b9f0*/  @!P1 LDG.E.U8 R19, desc[UR32][R10.64] ;  /* 0x000000200a139981 */ /* 0x000ea8000c1e1100 */
[----:B---3--:R0:W-:Y:S04]  /*4ba00*/  STL [R1+0x28], R27 ;  /* 0x0000281b01007387 */ /* 0x0081e80000100800 */
[----:B------:R-:W3:Y:S04]  /*4ba10*/  LDL R15, [R1+0x1d9c] ;  /* 0x001d9c00010f7983 */ /* 0x000ee80000100800 */
[----:B------:R-:W3:Y:S04]  /*4ba20*/  LDL R14, [R1+0x1da0] ;  /* 0x001da000010e7983 */ /* 0x000ee80000100800 */
[----:B------:R-:W3:Y:S04]  /*4ba30*/  LDL R17, [R1+0x1d94] ;  /* 0x001d940001117983 */ /* 0x000ee80000100800 */
[----:B------:R-:W3:Y:S04]  /*4ba40*/  LDL R16, [R1+0x1d98] ;  /* 0x001d980001107983 */ /* 0x000ee80000100800 */
[----:B0-----:R-:W3:Y:S04]  /*4ba50*/  LDL R27, [R1+0x1da8] ;  /* 0x001da800011b7983 */ /* 0x001ee80000100800 */
[----:B----4-:R0:W-:Y:S04]  /*4ba60*/  STL [R1+0x24], R23 ;  /* 0x0000241701007387 */ /* 0x0101e80000100800 */
[----:B0-----:R-:W4:Y:S04]  /*4ba70*/  LDL R23, [R1+0x1d84] ;  /* 0x001d840001177983 */ /* 0x001f280000100800 */
[----:B------:R-:W-:Y:S04]  /*4ba80*/  STL [R1+0x34], R57 ;  /* 0x0000343901007387 */ /* 0x000fe80000100800 */
[----:B--2---:R0:W-:Y:S04]  /*4ba90*/  STL [R1+0x20], R19 ;  /* 0x0000201301007387 */ /* 0x0041e80000100800 */
[----:B0-----:R-:W2:Y:S01]  /*4baa0*/  LDL R19, [R1+0x1d88] ;  /* 0x001d880001137983 */ /* 0x001ea20000100800 */
[----:B------:R-:W-:Y:S01]  /*4bab0*/  PRMT R29, RZ, 0x7610, R29 ;  /* 0x00007610ff1d7816 */ /* 0x000fe2000000001d */
[----:B------:R-:W-:-:S02]  /*4bac0*/  @!P2 IMAD.MOV.U32 R10, RZ, RZ, R12 ;  /* 0x000000ffff0aa224 */ /* 0x000fc400078e000c */
[----:B------:R-:W-:Y:S01]  /*4bad0*/  @!P2 IMAD.MOV.U32 R11, RZ, RZ, R13 ;  /* 0x000000ffff0ba224 */ /* 0x000fe200078e000d */
[----:B------:R-:W-:Y:S01]  /*4bae0*/  PRMT R26, RZ, 0x7610, R26 ;  /* 0x00007610ff1a7816 */ /* 0x000fe2000000001a */
[----:B------:R-:W2:Y:S04]  /*4baf0*/  LDL R13, [R1+0x1d7c] ;  /* 0x001d7c00010d7983 */ /* 0x000ea80000100800 */
[----:B------:R0:W2:Y:S04]  /*4bb00*/  @!P2 LDG.E.U8 R29, desc[UR32][R10.64] ;  /* 0x000000200a1da981 */ /* 0x0000a8000c1e1100 */
[----:B------:R-:W2:Y:S01]  /*4bb10*/  LDL R12, [R1+0x1d80] ;  /* 0x001d8000010c7983 */ /* 0x000ea20000100800 */
[----:B0-----:R-:W-:-:S02]  /*4bb20*/  @!P0 IMAD.MOV.U32 R11, RZ, RZ, R28 ;  /* 0x000000ffff0b8224 */ /* 0x001fc400078e001c */
[----:B---3--:R-:W-:-:S05]  /*4bb30*/  @!P0 IMAD.MOV.U32 R10, RZ, RZ, R27 ;  /* 0x000000ffff0a8224 */ /* 0x008fca00078e001b */
[----:B------:R0:W3:Y:S01]  /*4bb40*/  @!P0 LDG.E.U8 R26, desc[UR32][R10.64] ;  /* 0x000000200a1a8981 */ /* 0x0000e2000c1e1100 */
[----:B------:R-:W-:Y:S01]  /*4bb50*/  PRMT R25, RZ, 0x7610, R25 ;  /* 0x00007610ff197816 */ /* 0x000fe20000000019 */
[----:B0-----:R-:W-:Y:S02]  /*4bb60*/  @!P1 IMAD.MOV.U32 R11, RZ, RZ, R15 ;  /* 0x000000ffff0b9224 */ /* 0x001fe400078e000f */
[----:B------:R-:W-:Y:S01]  /*4bb70*/  @!P1 IMAD.MOV.U32 R10, RZ, RZ, R14 ;  /* 0x000000ffff0a9224 */ /* 0x000fe200078e000e */
[----:B------:R-:W3:Y:S04]  /*4bb80*/  LDL R15, [R1+0x1d74] ;  /* 0x001d7400010f7983 */ /* 0x000ee80000100800 */
[----:B------:R-:W-:Y:S04]  /*4bb90*/  STL [R1+0x2c], R31 ;  /* 0x00002c1f01007387 */ /* 0x000fe80000100800 */
[----:B------:R-:W3:Y:S01]  /*4bba0*/  LDL R14, [R1+0x1d78] ;  /* 0x001d7800010e7983 */ /* 0x000ee20000100800 */
[----:B------:R-:W-:-:S03]  /*4bbb0*/  PRMT R24, RZ, 0x7610, R24 ;  /* 0x00007610ff187816 */ /* 0x000fc60000000018 */
[----:B------:R0:W3:Y:S01]  /*4bbc0*/  @!P1 LDG.E.U8 R25, desc[UR32][R10.64] ;  /* 0x000000200a199981 */ /* 0x0000e2000c1e1100 */
[----:B------:R-:W-:Y:S01]  /*4bbd0*/  PRMT R18, RZ, 0x7610, R18 ;  /* 0x00007610ff127816 */ /* 0x000fe20000000012 */
[----:B0-----:R-:W-:Y:S02]  /*4bbe0*/  @!P2 IMAD.MOV.U32 R10, RZ, RZ, R16 ;  /* 0x000000ffff0aa224 */ /* 0x001fe400078e0010 */
[----:B------:R-:W-:Y:S01]  /*4bbf0*/  @!P2 IMAD.MOV.U32 R11, RZ, RZ, R17 ;  /* 0x000000ffff0ba224 */ /* 0x000fe200078e0011 */
[----:B------:R-:W-:Y:S02]  /*4bc00*/  PRMT R21, RZ, 0x7610, R21 ;  /* 0x00007610ff157816 */ /* 0x000fe40000000015 */
[----:B------:R-:W-:Y:S01]  /*4bc10*/  PRMT R20, RZ, 0x7610, R20 ;  /* 0x00007610ff147816 */ /* 0x000fe20000000014 */
[----:B------:R-:W3:Y:S04]  /*4bc20*/  LDL R17, [R1+0x1d64] ;  /* 0x001d640001117983 */ /* 0x000ee80000100800 */
[----:B------:R4:W3:Y:S04]  /*4bc30*/  @!P2 LDG.E.U8 R24, desc[UR32][R10.64] ;  /* 0x000000200a18a981 */ /* 0x0008e8000c1e1100 */
[----:B------:R-:W3:Y:S01]  /*4bc40*/  LDL R16, [R1+0x1d68] ;  /* 0x001d680001107983 */ /* 0x000ee20000100800 */
[----:B----4-:R-:W-:-:S02]  /*4bc50*/  @!P0 IMAD.MOV.U32 R11, RZ, RZ, R23 ;  /* 0x000000ffff0b8224 */ /* 0x010fc400078e0017 */
[----:B--2---:R-:W-:Y:S02]  /*4bc60*/  @!P0 IMAD.MOV.U32 R10, RZ, RZ, R19 ;  /* 0x000000ffff0a8224 */ /* 0x004fe400078e0013 */
[----:B------:R-:W2:Y:S04]  /*4bc70*/  LDL R19, [R1+0x1d54] ;  /* 0x001d540001137983 */ /* 0x000ea80000100800 */
[----:B------:R0:W4:Y:S02]  /*4bc80*/  @!P0 LDG.E.U8 R18, desc[UR32][R10.64] ;  /* 0x000000200a128981 */ /* 0x000124000c1e1100 */
[----:B0-----:R-:W-:Y:S02]  /*4bc90*/  @!P1 IMAD.MOV.U32 R10, RZ, RZ, R12 ;  /* 0x000000ffff0a9224 */ /* 0x001fe400078e000c */
[----:B------:R-:W-:Y:S01]  /*4bca0*/  @!P1 IMAD.MOV.U32 R11, RZ, RZ, R13 ;  /* 0x000000ffff0b9224 */ /* 0x000fe200078e000d */
[----:B------:R-:W2:Y:S04]  /*4bcb0*/  LDL R12, [R1+0x1d60] ;  /* 0x001d6000010c7983 */ /* 0x000ea80000100800 */
[----:B------:R-:W2:Y:S04]  /*4bcc0*/  LDL R13, [R1+0x1d5c] ;  /* 0x001d5c00010d7983 */ /* 0x000ea80000100800 */
[----:B------:R3:W2:Y:S02]  /*4bcd0*/  @!P1 LDG.E.U8 R21, desc[UR32][R10.64] ;  /* 0x000000200a159981 */ /* 0x0006a4000c1e1100 */
[----:B---3--:R-:W-:-:S02]  /*4bce0*/  @!P2 IMAD.MOV.U32 R11, RZ, RZ, R15 ;  /* 0x000000ffff0ba224 */ /* 0x008fc400078e000f */
[----:B------:R-:W-:-:S05]  /*4bcf0*/  @!P2 IMAD.MOV.U32 R10, RZ, RZ, R14 ;  /* 0x000000ffff0aa224 */ /* 0x000fca00078e000e */
[----:B------:R0:W3:Y:S04]  /*4bd00*/  @!P2 LDG.E.U8 R20, desc[UR32][R10.64] ;  /* 0x000000200a14a981 */ /* 0x0000e8000c1e1100 */
[----:B----4-:R1:W-:Y:S04]  /*4bd10*/  STL [R1+0xc], R18 ;  /* 0x00000c1201007387 */ /* 0x0103e80000100800 */
[----:B------:R-:W4:Y:S04]  /*4bd20*/  LDL R15, [R1+0x1d44] ;  /* 0x001d4400010f7983 */ /* 0x000f280000100800 */
[----:B------:R-:W4:Y:S04]  /*4bd30*/  LDL R14, [R1+0x1d48] ;  /* 0x001d4800010e7983 */ /* 0x000f280000100800 */
[----:B-1----:R-:W4:Y:S04]  /*4bd40*/  LDL R18, [R1+0x1d58] ;  /* 0x001d580001127983 */ /* 0x002f280000100800 */
[----:B------:R-:W-:Y:S04]  /*4bd50*/  STL [R1+0x1c], R29 ;  /* 0x00001c1d01007387 */ /* 0x000fe80000100800 */
[----:B--2---:R1:W-:Y:S01]  /*4bd60*/  STL [R1+0x8], R21 ;  /* 0x0000081501007387 */ /* 0x0043e20000100800 */
[----:B------:R-:W-:Y:S01]  /*4bd70*/  PRMT R22, RZ, 0x7610, R22 ;  /* 0x00007610ff167816 */ /* 0x000fe20000000016 */
[----:B0-----:R-:W-:-:S02]  /*4bd80*/  @!P0 IMAD.MOV.U32 R10, RZ, RZ, R16 ;  /* 0x000000ffff0a8224 */ /* 0x001fc400078e0010 */
[----:B-1----:R-:W2:Y:S01]  /*4bd90*/  LDL R21, [R1+0x1d3c] ;  /* 0x001d3c0001157983 */ /* 0x002ea20000100800 */
[----:B------:R-:W-:Y:S01]  /*4bda0*/  @!P0 IMAD.MOV.U32 R11, RZ, RZ, R17 ;  /* 0x000000ffff0b8224 */ /* 0x000fe200078e0011 */
[----:B------:R-:W-:-:S04]  /*4bdb0*/  PRMT R50, RZ, 0x7610, R50 ;  /* 0x00007610ff327816 */ /* 0x000fc80000000032 */
[----:B------:R0:W2:Y:S04]  /*4bdc0*/  @!P0 LDG.E.U8 R22, desc[UR32][R10.64] ;  /* 0x000000200a168981 */ /* 0x0000a8000c1e1100 */
[----:B---3--:R1:W-:Y:S04]  /*4bdd0*/  STL [R1+0x4], R20 ;  /* 0x0000041401007387 */ /* 0x0083e80000100800 */
[----:B------:R-:W-:Y:S04]  /*4bde0*/  STL [R1+0x18], R26 ;  /* 0x0000181a01007387 */ /* 0x000fe80000100800 */
[----:B------:R-:W3:Y:S04]  /*4bdf0*/  LDL R17, [R1+0x1d34] ;  /* 0x001d340001117983 */ /* 0x000ee80000100800 */
[----:B------:R-:W3:Y:S04]  /*4be00*/  LDL R16, [R1+0x1d38] ;  /* 0x001d380001107983 */ /* 0x000ee80000100800 */
[----:B-1----:R-:W3:Y:S04]  /*4be10*/  LDL R20, [R1+0x1d40] ;  /* 0x001d400001147983 */ /* 0x002ee80000100800 */
[----:B------:R1:W-:Y:S01]  /*4be20*/  STL [R1+0x14], R25 ;  /* 0x0000141901007387 */ /* 0x0003e20000100800 */
[----:B0-----:R-:W-:-:S02]  /*4be30*/  @!P1 IMAD.MOV.U32 R10, RZ, RZ, R12 ;  /* 0x000000ffff0a9224 */ /* 0x001fc400078e000c */
[----:B------:R-:W-:Y:S01]  /*4be40*/  @!P1 IMAD.MOV.U32 R11, RZ, RZ, R13 ;  /* 0x000000ffff0b9224 */ /* 0x000fe200078e000d */
[----:B------:R-:W3:Y:S04]  /*4be50*/  LDL R12, [R1+0x1d28] ;  /* 0x001d2800010c7983 */ /* 0x000ee80000100800 */
[----:B------:R-:W3:Y:S04]  /*4be60*/  LDL R13, [R1+0x1d24] ;  /* 0x001d2400010d7983 */ /* 0x000ee80000100800 */
[----:B------:R0:W3:Y:S04]  /*4be70*/  @!P1 LDG.E.U8 R50, desc[UR32][R10.64] ;  /* 0x000000200a329981 */ /* 0x0000e8000c1e1100 */
[----:B------:R1:W-:Y:S01]  /*4be80*/  STL [R1+0x10], R24 ;  /* 0x0000101801007387 */ /* 0x0003e20000100800 */
[----:B0-----:R-:W-:-:S03]  /*4be90*/  @!P2 IMAD.MOV.U32 R11, RZ, RZ, R19 ;  /* 0x000000ffff0ba224 */ /* 0x001fc600078e0013 */
[----:B------:R-:W3:Y:S01]  /*4bea0*/  LDL R19, [R1+0x1d1c] ;  /* 0x001d1c0001137983 */ /* 0x000ee20000100800 */
[----:B----4-:R-:W-:-:S03]  /*4beb0*/  @!P2 IMAD.MOV.U32 R10, RZ, RZ, R18 ;  /* 0x000000ffff0aa224 */ /* 0x010fc600078e0012 */
[----:B------:R-:W4:Y:S01]  /*4bec0*/  LDL R18, [R1+0x1d20] ;  /* 0x001d200001127983 */ /* 0x000f220000100800 */
[----:B------:R-:W-:Y:S02]  /*4bed0*/  PRMT R48, RZ, 0x7610, R48 ;  /* 0x00007610ff307816 */ /* 0x000fe40000000030 */
[----:B------:R-:W-:-:S04]  /*4bee0*/  PRMT R46, RZ, 0x7610, R46 ;  /* 0x00007610ff2e7816 */ /* 0x000fc8000000002e */
[----:B------:R0:W4:Y:S01]  /*4bef0*/  @!P2 LDG.E.U8 R48, desc[UR32][R10.64] ;  /* 0x000000200a30a981 */ /* 0x000122000c1e1100 */
[----:B------:R-:W-:Y:S01]  /*4bf00*/  PRMT R44, RZ, 0x7610, R44 ;  /* 0x00007610ff2c7816 */ /* 0x000fe2000000002c */
[----:B0-----:R-:W-:Y:S02]  /*4bf10*/  @!P0 IMAD.MOV.U32 R10, RZ, RZ, R14 ;  /* 0x000000ffff0a8224 */ /* 0x001fe400078e000e */
[----:B------:R-:W-:Y:S01]  /*4bf20*/  @!P0 IMAD.MOV.U32 R11, RZ, RZ, R15 ;  /* 0x000000ffff0b8224 */ /* 0x000fe200078e000f */
[----:B------:R-:W4:Y:S04]  /*4bf30*/  LDL R14, [R1+0x1d18] ;  /* 0x001d1800010e7983 */ /* 0x000f280000100800 */
[----:B------:R-:W4:Y:S04]  /*4bf40*/  LDL R15, [R1+0x1d14] ;  /* 0x001d1400010f7983 */ /* 0x000f280000100800 */
[----:B------:R2:W4:Y:S01]  /*4bf50*/  @!P0 LDG.E.U8 R46, desc[UR32][R10.64] ;  /* 0x000000200a2e8981 */ /* 0x000522000c1e1100 */
[----:B------:R-:W-:Y:S01]  /*4bf60*/  PRMT R42, RZ, 0x7610, R42 ;  /* 0x00007610ff2a7816 */ /* 0x000fe2000000002a */
[----:B--2---:R-:W-:-:S02]  /*4bf70*/  @!P1 IMAD.MOV.U32 R11, RZ, RZ, R21 ;  /* 0x000000ffff0b9224 */ /* 0x004fc400078e0015 */
[----:B------:R-:W2:Y:S01]  /*4bf80*/  LDL R21, [R1+0x1d04] ;  /* 0x001d040001157983 */ /* 0x000ea20000100800 */
[----:B---3--:R-:W-:-:S03]  /*4bf90*/  @!P1 IMAD.MOV.U32 R10, RZ, RZ, R20 ;  /* 0x000000ffff0a9224 */ /* 0x008fc600078e0014 */
[----:B------:R-:W3:Y:S04]  /*4bfa0*/  LDL R20, [R1+0x1d08] ;  /* 0x001d080001147983 */ /* 0x000ee80000100800 */
[----:B------:R0:W3:Y:S01]  /*4bfb0*/  @!P1 LDG.E.U8 R44, desc[UR32][R10.64] ;  /* 0x000000200a2c9981 */ /* 0x0000e2000c1e1100 */
[----:B------:R-:W-:Y:S01]  /*4bfc0*/  PRMT R40, RZ, 0x7610, R40 ;  /* 0x00007610ff287816 */ /* 0x000fe20000000028 */
[----:B0-----:R-:W-:Y:S02]  /*4bfd0*/  @!P2 IMAD.MOV.U32 R10, RZ, RZ, R16 ;  /* 0x000000ffff0aa224 */ /* 0x001fe400078e0010 */
[----:B------:R-:W-:Y:S01]  /*4bfe0*/  @!P2 IMAD.MOV.U32 R11, RZ, RZ, R17 ;  /* 0x000000ffff0ba224 */ /* 0x000fe200078e0011 */
[----:B------:R-:W3:Y:S04]  /*4bff0*/  LDL R16, [R1+0x1d00] ;  /* 0x001d000001107983 */ /* 0x000ee80000100800 */
[----:B------:R-:W3:Y:S04]  /*4c000*/  LDL R17, [R1+0x1cfc] ;  /* 0x001cfc0001117983 */ /* 0x000ee80000100800 */
[----:B------:R0:W3:Y:S02]  /*4c010*/  @!P2 LDG.E.U8 R42, desc[UR32][R10.64] ;  /* 0x000000200a2aa981 */ /* 0x0000e4000c1e1100 */
[----:B0-----:R-:W-:-:S02]  /*4c020*/  @!P0 IMAD.MOV.U32 R10, RZ, RZ, R12 ;  /* 0x000000ffff0a8224 */ /* 0x001fc400078e000c */
[----:B------:R-:W-:Y:S01]  /*4c030*/  @!P0 IMAD.MOV.U32 R11, RZ, RZ, R13 ;  /* 0x000000ffff0b8224 */ /* 0x000fe200078e000d */
[----:B------:R-:W3:Y:S04]  /*4c040*/  LDL R12, [R1+0x1cf8] ;  /* 0x001cf800010c7983 */ /* 0x000ee80000100800 */
[----:B------:R-:W3:Y:S04]  /*4c050*/  LDL R13, [R1+0x1cf4] ;  /* 0x001cf400010d7983 */ /* 0x000ee80000100800 */
[----:B------:R0:W3:Y:S04]  /*4c060*/  @!P0 LDG.E.U8 R40, desc[UR32][R10.64] ;  /* 0x000000200a288981 */ /* 0x0000e8000c1e1100 */
[----:B------:R0:W-:Y:S01]  /*4c070*/  STL [R1], R22 ;  /* 0x0000001601007387 */ /* 0x0001e20000100800 */
[----:B------:R-:W-:-:S02]  /*4c080*/  PRMT R38, RZ, 0x7610, R38 ;  /* 0x00007610ff267816 */ /* 0x000fc40000000026 */
[----:B------:R-:W-:Y:S02]  /*4c090*/  PRMT R36, RZ, 0x7610, R36 ;  /* 0x00007610ff247816 */ /* 0x000fe40000000024 */
[----:B------:R-:W-:Y:S01]  /*4c0a0*/  PRMT R9, RZ, 0x7610, R9 ;  /* 0x00007610ff097816 */ /* 0x000fe20000000009 */
[----:B-1----:R-:W3:Y:S04]  /*4c0b0*/  LDL R25, [R1+0x1ca4] ;  /* 0x001ca40001197983 */ /* 0x002ee80000100800 */
[----:B------:R-:W3:Y:S01]  /*4c0c0*/  LDL R24, [R1+0x1ca8] ;  /* 0x001ca80001187983 */ /* 0x000ee20000100800 */
[----:B------:R-:W-:-:S03]  /*4c0d0*/  PRMT R34, RZ, 0x7610, R34 ;  /* 0x00007610ff227816 */ /* 0x000fc60000000022 */
[----:B------:R-:W3:Y:S04]  /*4c0e0*/  LDL R23, [R1+0x1cbc] ;  /* 0x001cbc0001177983 */ /* 0x000ee80000100800 */
[----:B0-----:R-:W3:Y:S01]  /*4c0f0*/  LDL R22, [R1+0x1cc0] ;  /* 0x001cc00001167983 */ /* 0x001ee20000100800 */
[----:B------:R-:W-:-:S03]  /*4c100*/  @!P1 IMAD.MOV.U32 R11, RZ, RZ, R19 ;  /* 0x000000ffff0b9224 */ /* 0x000fc600078e0013 */
[----:B------:R-:W3:Y:S01]  /*4c110*/  LDL R19, [R1+0x1ce4] ;  /* 0x001ce40001137983 */ /* 0x000ee20000100800 */
[----:B------:R-:W-:-:S03]  /*4c120*/  PRMT R32, RZ, 0x7610, R32 ;  /* 0x00007610ff207816 */ /* 0x000fc60000000020 */
[----:B------:R-:W3:Y:S04]  /*4c130*/  LDL R27, [R1+0x1c94] ;  /* 0x001c9400011b7983 */ /* 0x000ee80000100800 */
        /* <DEDUP_REMOVED lines=10> */
[----:B------:R-:W3:Y:S01]  /*4c1e0*/  LDL R60, [R1+0x1c20] ;  /* 0x001c2000013c7983 */ /* 0x000ee20000100800 */
[----:B----4-:R-:W-:-:S03]  /*4c1f0*/  @!P1 IMAD.MOV.U32 R10, RZ, RZ, R18 ;  /* 0x000000ffff0a9224 */ /* 0x010fc600078e0012 */
[----:B------:R-:W4:Y:S04]  /*4c200*/  LDL R18, [R1+0x1ce8] ;  /* 0x001ce80001127983 */ /* 0x000f280000100800 */
[----:B------:R0:W4:Y:S02]  /*4c210*/  @!P1 LDG.E.U8 R38, desc[UR32][R10.64] ;  /* 0x000000200a269981 */ /* 0x000124000c1e1100 */
[----:B0-----:R-:W-:Y:S02]  /*4c220*/  @!P2 IMAD.MOV.U32 R10, RZ, RZ, R14 ;  /* 0x000000ffff0aa224 */ /* 0x001fe400078e000e */
[----:B------:R-:W-:Y:S01]  /*4c230*/  @!P2 IMAD.MOV.U32 R11, RZ, RZ, R15 ;  /* 0x000000ffff0ba224 */ /* 0x000fe200078e000f */
[----:B------:R-:W4:Y:S04]  /*4c240*/  LDL R14, [R1+0x1ce0] ;  /* 0x001ce000010e7983 */ /* 0x000f280000100800 */
[----:B------:R-:W4:Y:S04]  /*4c250*/  LDL R15, [R1+0x1cdc] ;  /* 0x001cdc00010f7983 */ /* 0x000f280000100800 */
[----:B------:R2:W4:Y:S02]  /*4c260*/  @!P2 LDG.E.U8 R36, desc[UR32][R10.64] ;  /* 0x000000200a24a981 */ /* 0x000524000c1e1100 */
[----:B--2---:R-:W-:-:S02]  /*4c270*/  @!P0 IMAD.MOV.U32 R11, RZ, RZ, R21 ;  /* 0x000000ffff0b8224 */ /* 0x004fc400078e0015 */
[----:B------:R-:W2:Y:S01]  /*4c280*/  LDL R21, [R1+0x1cd4] ;  /* 0x001cd40001157983 */ /* 0x000ea20000100800 */
[----:B---3--:R-:W-:-:S03]  /*4c290*/  @!P0 IMAD.MOV.U32 R10, RZ, RZ, R20 ;  /* 0x000000ffff0a8224 */ /* 0x008fc600078e0014 */
[----:B------:R-:W3:Y:S04]  /*4c2a0*/  LDL R20, [R1+0x1cd8] ;  /* 0x001cd80001147983 */ /* 0x000ee80000100800 */
[----:B------:R-:W3:Y:S04]  /*4c2b0*/  @!P0 LDG.E.U8 R34, desc[UR32][R10.64] ;  /* 0x000000200a228981 */ /* 0x000ee8000c1e1100 */
[----:B------:R0:W3:Y:S02]  /*4c2c0*/  @!P2 LDG.E.U8 R9, desc[UR32][R12.64] ;  /* 0x000000200c09a981 */ /* 0x0000e4000c1e1100 */
[----:B0-----:R-:W-:-:S02]  /*4c2d0*/  @!P0 IMAD.MOV.U32 R13, RZ, RZ, R19 ;  /* 0x000000ffff0d8224 */ /* 0x001fc400078e0013 */
[----:B------:R-:W3:Y:S01]  /*4c2e0*/  LDL R19, [R1+0x1cb4] ;  /* 0x001cb40001137983 */ /* 0x000ee20000100800 */
[----:B------:R-:W-:Y:S02]  /*4c2f0*/  @!P1 IMAD.MOV.U32 R10, RZ, RZ, R16 ;  /* 0x000000ffff0a9224 */ /* 0x000fe400078e0010 */
[----:B------:R-:W-:Y:S01]  /*4c300*/  @!P1 IMAD.MOV.U32 R11, RZ, RZ, R17 ;  /* 0x000000ffff0b9224 */ /* 0x000fe200078e0011 */
[----:B------:R-:W3:Y:S04]  /*4c310*/  LDL R16, [R1+0x1cc8] ;  /* 0x001cc80001107983 */ /* 0x000ee80000100800 */
[----:B------:R-:W3:Y:S04]  /*4c320*/  LDL R17, [R1+0x1cc4] ;  /* 0x001cc40001117983 */ /* 0x000ee80000100800 */
[----:B------:R0:W3:Y:S01]  /*4c330*/  @!P1 LDG.E.U8 R32, desc[UR32][R10.64] ;  /* 0x000000200a209981 */ /* 0x0000e2000c1e1100 */
[----:B----4-:R-:W-:-:S03]  /*4c340*/  @!P0 IMAD.MOV.U32 R12, RZ, RZ, R18 ;  /* 0x000000ffff0c8224 */ /* 0x010fc600078e0012 */
[----:B------:R-:W4:Y:S01]  /*4c350*/  LDL R18, [R1+0x1cb8] ;  /* 0x001cb80001127983 */ /* 0x000f220000100800 */
[----:B0-----:R-:W-:Y:S02]  /*4c360*/  PRMT R10, RZ, 0x7610, R10 ;  /* 0x00007610ff0a7816 */ /* 0x001fe4000000000a */
[----:B------:R-:W-:-:S04]  /*4c370*/  PRMT R11, RZ, 0x7610, R11 ;  /* 0x00007610ff0b7816 */ /* 0x000fc8000000000b */
[----:B------:R0:W4:Y:S02]  /*4c380*/  @!P0 LDG.E.U8 R10, desc[UR32][R12.64] ;  /* 0x000000200c0a8981 */ /* 0x000124000c1e1100 */
[----:B0-----:R-:W-:Y:S02]  /*4c390*/  PRMT R12, RZ, 0x7610, R12 ;  /* 0x00007610ff0c7816 */ /* 0x001fe4000000000c */
[----:B------:R2:W4:Y:S02]  /*4c3a0*/  @!P1 LDG.E.U8 R11, desc[UR32][R14.64] ;  /* 0x000000200e0b9981 */ /* 0x000524000c1e1100 */
[----:B--2---:R-:W-:Y:S02]  /*4c3b0*/  @!P2 IMAD.MOV.U32 R15, RZ, RZ, R21 ;  /* 0x000000ffff0fa224 */ /* 0x004fe400078e0015 */
[----:B------:R-:W2:Y:S01]  /*4c3c0*/  LDL R21, [R1+0x1c9c] ;  /* 0x001c9c0001157983 */ /* 0x000ea20000100800 */
[----:B---3--:R-:W-:-:S03]  /*4c3d0*/  @!P2 IMAD.MOV.U32 R14, RZ, RZ, R20 ;  /* 0x000000ffff0ea224 */ /* 0x008fc600078e0014 */
[----:B------:R-:W2:Y:S04]  /*4c3e0*/  LDL R20, [R1+0x1ca0] ;  /* 0x001ca00001147983 */ /* 0x000ea80000100800 */
[----:B------:R0:W3:Y:S02]  /*4c3f0*/  @!P2 LDG.E.U8 R12, desc[UR32][R14.64] ;  /* 0x000000200e0ca981 */ /* 0x0000e4000c1e1100 */
[----:B0-----:R-:W-:Y:S02]  /*4c400*/  PRMT R15, RZ, 0x7610, R15 ;  /* 0x00007610ff0f7816 */ /* 0x001fe4000000000f */
[----:B------:R-:W-:-:S06]  /*4c410*/  PRMT R13, RZ, 0x7610, R13 ;  /* 0x00007610ff0d7816 */ /* 0x000fcc000000000d */
[----:B------:R0:W3:Y:S02]  /*4c420*/  @!P0 LDG.E.U8 R13, desc[UR32][R16.64] ;  /* 0x00000020100d8981 */ /* 0x0000e4000c1e1100 */
[----:B0-----:R-:W-:Y:S02]  /*4c430*/  @!P1 IMAD.MOV.U32 R16, RZ, RZ, R22 ;  /* 0x000000ffff109224 */ /* 0x001fe400078e0016 */
[----:B------:R-:W-:Y:S01]  /*4c440*/  @!P1 IMAD.MOV.U32 R17, RZ, RZ, R23 ;  /* 0x000000ffff119224 */ /* 0x000fe200078e0017 */
[----:B------:R-:W3:Y:S04]  /*4c450*/  LDL R22, [R1+0x1c88] ;  /* 0x001c880001167983 */ /* 0x000ee80000100800 */
[----:B------:R-:W3:Y:S04]  /*4c460*/  LDL R23, [R1+0x1c84] ;  /* 0x001c840001177983 */ /* 0x000ee80000100800 */
[----:B----4-:R0:W4:Y:S02]  /*4c470*/  @!P2 LDG.E.U8 R15, desc[UR32][R18.64] ;  /* 0x00000020120fa981 */ /* 0x010124000c1e1100 */
[----:B0-----:R-:W-:-:S02]  /*4c480*/  @!P0 IMAD.MOV.U32 R18, RZ, RZ, R24 ;  /* 0x000000ffff128224 */ /* 0x001fc400078e0018 */
[----:B------:R-:W-:Y:S01]  /*4c490*/  @!P0 IMAD.MOV.U32 R19, RZ, RZ, R25 ;  /* 0x000000ffff138224 */ /* 0x000fe200078e0019 */
[----:B------:R-:W4:Y:S04]  /*4c4a0*/  LDL R24, [R1+0x1c78] ;  /* 0x001c780001187983 */ /* 0x000f280000100800 */
[----:B------:R-:W4:Y:S01]  /*4c4b0*/  LDL R25, [R1+0x1c74] ;  /* 0x001c740001197983 */ /* 0x000f220000100800 */
[----:B------:R-:W-:-:S06]  /*4c4c0*/  PRMT R14, RZ, 0x7610, R14 ;  /* 0x00007610ff0e7816 */ /* 0x000fcc000000000e */
[----:B------:R0:W4:Y:S02]  /*4c4d0*/  @!P1 LDG.E.U8 R14, desc[UR32][R16.64] ;  /* 0x00000020100e9981 */ /* 0x000124000c1e1100 */
[----:B0-----:R-:W-:Y:S02]  /*4c4e0*/  PRMT R16, RZ, 0x7610, R16 ;  /* 0x00007610ff107816 */ /* 0x001fe40000000010 */
[----:B------:R-:W-:-:S04]  /*4c4f0*/  PRMT R17, RZ, 0x7610, R17 ;  /* 0x00007610ff117816 */ /* 0x000fc80000000011 */
[----:B------:R0:W4:Y:S04]  /*4c500*/  @!P0 LDG.E.U8 R16, desc[UR32][R18.64] ;  /* 0x0000002012108981 */ /* 0x000128000c1e1100 */
[----:B--2---:R1:W2:Y:S01]  /*4c510*/  @!P1 LDG.E.U8 R17, desc[UR32][R20.64] ;  /* 0x0000002014119981 */ /* 0x0042a2000c1e1100 */
[----:B0-----:R-:W-:Y:S01]  /*4c520*/  PRMT R18, RZ, 0x7610, R18 ;  /* 0x00007610ff127816 */ /* 0x001fe20000000012 */
[----:B-1----:R-:W-:Y:S02]  /*4c530*/  @!P2 IMAD.MOV.U32 R20, RZ, RZ, R26 ;  /* 0x000000ffff14a224 */ /* 0x002fe400078e001a */
[----:B------:R-:W-:Y:S01]  /*4c540*/  @!P2 IMAD.MOV.U32 R21, RZ, RZ, R27 ;  /* 0x000000ffff15a224 */ /* 0x000fe200078e001b */
[----:B------:R-:W2:Y:S04]  /*4c550*/  LDL R26, [R1+0x1c60] ;  /* 0x001c6000011a7983 */ /* 0x000ea80000100800 */
[----:B------:R-:W2:Y:S04]  /*4c560*/  LDL R27, [R1+0x1c5c] ;  /* 0x001c5c00011b7983 */ /* 0x000ea80000100800 */
[----:B------:R0:W2:Y:S02]  /*4c570*/  @!P2 LDG.E.U8 R18, desc[UR32][R20.64] ;  /* 0x000000201412a981 */ /* 0x0000a4000c1e1100 */
[----:B0-----:R-:W-:-:S02]  /*4c580*/  PRMT R21, RZ, 0x7610, R21 ;  /* 0x00007610ff157816 */ /* 0x001fc40000000015 */
[----:B------:R-:W-:-:S06]  /*4c590*/  PRMT R19, RZ, 0x7610, R19 ;  /* 0x00007610ff137816 */ /* 0x000fcc0000000013 */
[----:B---3--:R0:W3:Y:S02]  /*4c5a0*/  @!P0 LDG.E.U8 R19, desc[UR32][R22.64] ;  /* 0x0000002016138981 */ /* 0x0080e4000c1e1100 */
        /* <DEDUP_REMOVED lines=18> */
[----:B------:R-:W-:Y:S01]  /*4c6d0*/  PRMT R25, RZ, 0x7610, R25 ;  /* 0x00007610ff197816 */ /* 0x000fe20000000019 */
[----:B------:R-:W2:Y:S04]  /*4c6e0*/  LDL R59, [R1+0x1c14] ;  /* 0x001c1400013b7983 */ /* 0x000ea80000100800 */
[----:B------:R0:W2:Y:S04]  /*4c6f0*/  @!P2 LDG.E.U8 R24, desc[UR32][R26.64] ;  /* 0x000000201a18a981 */ /* 0x0000a8000c1e1100 */
[----:B------:R-:W2:Y:S01]  /*4c700*/  LDL R58, [R1+0x1c18] ;  /* 0x001c1800013a7983 */ /* 0x000ea20000100800 */
[----:B0-----:R-:W-:-:S03]  /*4c710*/  PRMT R27, RZ, 0x7610, R27 ;  /* 0x00007610ff1b7816 */ /* 0x001fc6000000001b */
[----:B---3--:R0:W3:Y:S02]  /*4c720*/  @!P0 LDG.E.U8 R25, desc[UR32][R28.64] ;  /* 0x000000201c198981 */ /* 0x0080e4000c1e1100 */
[----:B0-----:R-:W-:Y:S02]  /*4c730*/  @!P1 IMAD.MOV.U32 R28, RZ, RZ, R56 ;  /* 0x000000ffff1c9224 */ /* 0x001fe400078e0038 */
[----:B------:R-:W-:Y:S01]  /*4c740*/  @!P1 IMAD.MOV.U32 R29, RZ, RZ, R57 ;  /* 0x000000ffff1d9224 */ /* 0x000fe200078e0039 */
[----:B------:R-:W3:Y:S04]  /*4c750*/  LDL R56, [R1+0x1c08] ;  /* 0x001c080001387983 */ /* 0x000ee80000100800 */
[----:B------:R-:W3:Y:S04]  /*4c760*/  LDL R57, [R1+0x1c04] ;  /* 0x001c040001397983 */ /* 0x000ee80000100800 */
[----:B----4-:R-:W4:Y:S04]  /*4c770*/  @!P2 LDG.E.U8 R27, desc[UR32][R30.64] ;  /* 0x000000201e1ba981 */ /* 0x010f28000c1e1100 */
[----:B------:R-:W2:Y:S04]  /*4c780*/  LDL R30, [R1+0x1c24] ;  /* 0x001c2400011e7983 */ /* 0x000ea80000100800 */
[----:B------:R-:W2:Y:S01]  /*4c790*/  LDL R31, [R1+0x1c28] ;  /* 0x001c2800011f7983 */ /* 0x000ea20000100800 */
[----:B------:R-:W-:-:S06]  /*4c7a0*/  PRMT R26, RZ, 0x7610, R26 ;  /* 0x00007610ff1a7816 */ /* 0x000fcc000000001a */
[----:B------:R0:W4:Y:S02]  /*4c7b0*/  @!P1 LDG.E.U8 R26, desc[UR32][R28.64] ;  /* 0x000000201c1a9981 */ /* 0x000124000c1e1100 */
[----:B0-----:R-:W-:Y:S02]  /*4c7c0*/  PRMT R28, RZ, 0x7610, R28 ;  /* 0x00007610ff1c7816 */ /* 0x001fe4000000001c */
[----:B------:R-:W-:Y:S02]  /*4c7d0*/  PRMT R29, RZ, 0x7610, R29 ;  /* 0x00007610ff1d7816 */ /* 0x000fe4000000001d */
[----:B------:R-:W-:Y:S02]  /*4c7e0*/  PRMT R33, RZ, 0x7610, R33 ;  /* 0x00007610ff217816 */ /* 0x000fe40000000021 */
[----:B------:R-:W-:Y:S02]  /*4c7f0*/  PRMT R35, RZ, 0x7610, R35 ;  /* 0x00007610ff237816 */ /* 0x000fe40000000023 */
[----:B--2---:R-:W-:-:S04]  /*4c800*/  @!P0 LOP3.LUT R31, R31, R30, RZ, 0x3c, !PT ;  /* 0x0000001e1f1f8212 */ /* 0x004fc800078e3cff */
[----:B------:R-:W-:-:S04]  /*4c810*/  @!P0 LOP3.LUT R30, R31, R30, RZ, 0x3c, !PT ;  /* 0x0000001e1f1e8212 */ /* 0x000fc800078e3cff */
[----:B------:R-:W-:-:S05]  /*4c820*/  @!P0 LOP3.LUT R31, R31, R30, RZ, 0x3c, !PT ;  /* 0x0000001e1f1f8212 */ /* 0x000fca00078e3cff */
[----:B------:R0:W2:Y:S02]  /*4c830*/  @!P0 LDG.E.U8 R28, desc[UR32][R30.64] ;  /* 0x000000201e1c8981 */ /* 0x0000a4000c1e1100 */
[----:B0-----:R-:W-:Y:S02]  /*4c840*/  @!P1 IMAD.MOV.U32 R30, RZ, RZ, R60 ;  /* 0x000000ffff1e9224 */ /* 0x001fe400078e003c */
[----:B------:R-:W-:Y:S01]  /*4c850*/  @!P1 IMAD.MOV.U32 R31, RZ, RZ, R61 ;  /* 0x000000ffff1f9224 */ /* 0x000fe200078e003d */
[----:B------:R-:W-:Y:S02]  /*4c860*/  PRMT R37, RZ, 0x7610, R37 ;  /* 0x00007610ff257816 */ /* 0x000fe40000000025 */
[----:B------:R-:W-:Y:S01]  /*4c870*/  PRMT R39, RZ, 0x7610, R39 ;  /* 0x00007610ff277816 */ /* 0x000fe20000000027 */
[----:B------:R-:W4:Y:S04]  /*4c880*/  LDL R61, [R1+0x1bdc] ;  /* 0x001bdc00013d7983 */ /* 0x000f280000100800 */
[----:B------:R0:W2:Y:S04]  /*4c890*/  @!P1 LDG.E.U8 R29, desc[UR32][R30.64] ;  /* 0x000000201e1d9981 */ /* 0x0000a8000c1e1100 */
[----:B------:R-:W4:Y:S01]  /*4c8a0*/  LDL R60, [R1+0x1be0] ;  /* 0x001be000013c7983 */ /* 0x000f220000100800 */
[----:B0-----:R-:W-:-:S02]  /*4c8b0*/  @!P2 IMAD.MOV.U32 R30, RZ, RZ, R58 ;  /* 0x000000ffff1ea224 */ /* 0x001fc400078e003a */
[----:B------:R-:W-:Y:S01]  /*4c8c0*/  @!P2 IMAD.MOV.U32 R31, RZ, RZ, R59 ;  /* 0x000000ffff1fa224 */ /* 0x000fe200078e003b */
[----:B------:R-:W2:Y:S04]  /*4c8d0*/  LDL R58, [R1+0x1bd8] ;  /* 0x001bd800013a7983 */ /* 0x000ea80000100800 */
[----:B------:R-:W2:Y:S04]  /*4c8e0*/  LDL R59, [R1+0x1bd4] ;  /* 0x001bd400013b7983 */ /* 0x000ea80000100800 */
[----:B------:R3:W2:Y:S02]  /*4c8f0*/  @!P2 LDG.E.U8 R33, desc[UR32][R30.64] ;  /* 0x000000201e21a981 */ /* 0x0006a4000c1e1100 */
[----:B---3--:R-:W-:-:S02]  /*4c900*/  @!P0 IMAD.MOV.U32 R30, RZ, RZ, R56 ;  /* 0x000000ffff1e8224 */ /* 0x008fc400078e0038 */
[----:B------:R-:W-:Y:S01]  /*4c910*/  @!P0 IMAD.MOV.U32 R31, RZ, RZ, R57 ;  /* 0x000000ffff1f8224 */ /* 0x000fe200078e0039 */
[----:B------:R-:W3:Y:S04]  /*4c920*/  LDL R56, [R1+0x1bc8] ;  /* 0x001bc80001387983 */ /* 0x000ee80000100800 */
[----:B------:R-:W3:Y:S04]  /*4c930*/  LDL R57, [R1+0x1bc4] ;  /* 0x001bc40001397983 */ /* 0x000ee80000100800 */
[----:B------:R0:W3:Y:S04]  /*4c940*/  @!P0 LDG.E.U8 R35, desc[UR32][R30.64] ;  /* 0x000000201e238981 */ /* 0x0000e8000c1e1100 */
[----:B------:R-:W0:Y:S04]  /*4c950*/  LDL R30, [R1+0x1bfc] ;  /* 0x001bfc00011e7983 */ /* 0x000e280000100800 */
[----:B------:R-:W0:Y:S02]  /*4c960*/  LDL R31, [R1+0x1c00] ;  /* 0x001c0000011f7983 */ /* 0x000e240000100800 */
[----:B0-----:R-:W-:-:S04]  /*4c970*/  @!P1 LOP3.LUT R31, R31, R30, RZ, 0x3c, !PT ;  /* 0x0000001e1f1f9212 */ /* 0x001fc800078e3cff */
[----:B------:R-:W-:-:S04]  /*4c980*/  @!P1 LOP3.LUT R30, R31, R30, RZ, 0x3c, !PT ;  /* 0x0000001e1f1e9212 */ /* 0x000fc800078e3cff */
[----:B------:R-:W-:-:S05]  /*4c990*/  @!P1 LOP3.LUT R31, R31, R30, RZ, 0x3c, !PT ;  /* 0x0000001e1f1f9212 */ /* 0x000fca00078e3cff */
        /* <DEDUP_REMOVED lines=8> */
[----:B------:R-:W0:Y:S01]  /*4ca20*/  LDL R31, [R1+0x1be8] ;  /* 0x001be800011f7983 */ /* 0x000e220000100800 */
[----:B------:R-:W-:Y:S02]  /*4ca30*/  PRMT R41, RZ, 0x7610, R41 ;  /* 0x00007610ff297816 */ /* 0x000fe40000000029 */
[----:B------:R-:W-:-:S02]  /*4ca40*/  PRMT R43, RZ, 0x7610, R43 ;  /* 0x00007610ff2b7816 */ /* 0x000fc4000000002b */
[----:B------:R-:W-:Y:S02]  /*4ca50*/  PRMT R45, RZ, 0x7610, R45 ;  /* 0x00007610ff2d7816 */ /* 0x000fe4000000002d */
[----:B------:R-:W-:Y:S02]  /*4ca60*/  PRMT R47, RZ, 0x7610, R47 ;  /* 0x00007610ff2f7816 */ /* 0x000fe4000000002f */
[----:B0-----:R-:W-:-:S04]  /*4ca70*/  @!P0 LOP3.LUT R31, R31, R30, RZ, 0x3c, !PT ;  /* 0x0000001e1f1f8212 */ /* 0x001fc800078e3cff */
[----:B------:R-:W-:-:S04]  /*4ca80*/  @!P0 LOP3.LUT R30, R31, R30, RZ, 0x3c, !PT ;  /* 0x0000001e1f1e8212 */ /* 0x000fc800078e3cff */
[----:B------:R-:W-:-:S05]  /*4ca90*/  @!P0 LOP3.LUT R31, R31, R30, RZ, 0x3c, !PT ;  /* 0x0000001e1f1f8212 */ /* 0x000fca00078e3cff */
[----:B------:R4:W3:Y:S02]  /*4caa0*/  @!P0 LDG.E.U8 R41, desc[UR32][R30.64] ;  /* 0x000000201e298981 */ /* 0x0008e4000c1e1100 */
[----:B----4-:R-:W-:Y:S02]  /*4cab0*/  @!P1 IMAD.MOV.U32 R30, RZ, RZ, R60 ;  /* 0x000000ffff1e9224 */ /* 0x010fe400078e003c */
[----:B------:R-:W-:Y:S01]  /*4cac0*/  @!P1 IMAD.MOV.U32 R31, RZ, RZ, R61 ;  /* 0x000000ffff1f9224 */ /* 0x000fe200078e003d */
[----:B------:R-:W-:Y:S02]  /*4cad0*/  PRMT R49, RZ, 0x7610, R49 ;  /* 0x00007610ff317816 */ /* 0x000fe40000000031 */
[----:B------:R-:W-:Y:S01]  /*4cae0*/  PRMT R51, RZ, 0x7610, R51 ;  /* 0x00007610ff337816 */ /* 0x000fe20000000033 */
[----:B------:R-:W4:Y:S04]  /*4caf0*/  LDL R61, [R1+0x1b9c] ;  /* 0x001b9c00013d7983 */ /* 0x000f280000100800 */
[----:B------:R2:W4:Y:S04]  /*4cb00*/  @!P1 LDG.E.U8 R43, desc[UR32][R30.64] ;  /* 0x000000201e2b9981 */ /* 0x000528000c1e1100 */
[----:B------:R-:W4:Y:S01]  /*4cb10*/  LDL R60, [R1+0x1ba0] ;  /* 0x001ba000013c7983 */ /* 0x000f220000100800 */
[----:B--2---:R-:W-:-:S02]  /*4cb20*/  @!P2 IMAD.MOV.U32 R30, RZ, RZ, R58 ;  /* 0x000000ffff1ea224 */ /* 0x004fc400078e003a */
        /* <DEDUP_REMOVED lines=32> */
[----:B------:R-:W-:-:S05]  /*4cd30*/  @!P1 IMAD.MOV.U32 R31, RZ, RZ, R61 ;  /* 0x000000ffff1f9224 */ /* 0x000fca00078e003d */
[----:B------:R2:W4:Y:S02]  /*4cd40*/  @!P1 LDG.E.U8 R53, desc[UR32][R30.64] ;  /* 0x000000201e359981 */ /* 0x000524000c1e1100 */
[----:B--2---:R-:W-:Y:S02]  /*4cd50*/  @!P2 IMAD.MOV.U32 R30, RZ, RZ, R58 ;  /* 0x000000ffff1ea224 */ /* 0x004fe400078e003a */
[----:B------:R-:W-:-:S05]  /*4cd60*/  @!P2 IMAD.MOV.U32 R31, RZ, RZ, R59 ;  /* 0x000000ffff1fa224 */ /* 0x000fca00078e003b */
[----:B------:R3:W2:Y:S02]  /*4cd70*/  @!P2 LDG.E.U8 R54, desc[UR32][R30.64] ;  /* 0x000000201e36a981 */ /* 0x0006a4000c1e1100 */
[----:B---3--:R-:W-:Y:S02]  /*4cd80*/  @!P0 IMAD.MOV.U32 R30, RZ, RZ, R56 ;  /* 0x000000ffff1e8224 */ /* 0x008fe400078e0038 */
[----:B------:R-:W-:-:S05]  /*4cd90*/  @!P0 IMAD.MOV.U32 R31, RZ, RZ, R57 ;  /* 0x000000ffff1f8224 */ /* 0x000fca00078e0039 */
[----:B------:R-:W3:Y:S04]  /*4cda0*/  @!P0 LDG.E.U8 R55, desc[UR32][R30.64] ;  /* 0x000000201e378981 */ /* 0x000ee8000c1e1100 */
[----:B------:R-:W-:Y:S04]  /*4cdb0*/  STL [R1+0x5408], R52 ;  /* 0x0054083401007387 */ /* 0x000fe80000100800 */
[----:B----4-:R-:W-:Y:S04]  /*4cdc0*/  STL [R1+0x5404], R53 ;  /* 0x0054043501007387 */ /* 0x010fe80000100800 */
[----:B--2---:R-:W-:Y:S04]  /*4cdd0*/  STL [R1+0x5400], R54 ;  /* 0x0054003601007387 */ /* 0x004fe80000100800 */
[----:B------:R-:W-:Y:S04]  /*4cde0*/  STL [R1+0x53fc], R6 ;  /* 0x0053fc0601007387 */ /* 0x000fe80000100800 */
[----:B---3--:R-:W-:Y:S04]  /*4cdf0*/  STL [R1+0x53f8], R55 ;  /* 0x0053f83701007387 */ /* 0x008fe80000100800 */
        /* <DEDUP_REMOVED lines=26> */
[----:B------:R-:W0:Y:S04]  /*4cfa0*/  LDS.U8 R3, [R0+UR4+0x110] ;  /* 0x0001100400037984 */ /* 0x000e280008000000 */
[----:B------:R-:W1:Y:S04]  /*4cfb0*/  LDS.U8 R2, [R0+UR4+0x198] ;  /* 0x0001980400027984 */ /* 0x000e680008000000 */
[----:B------:R-:W-:Y:S04]  /*4cfc0*/  LDS.U8 R4, [R0+UR4+0x918] ;  /* 0x0009180400047984 */ /* 0x000fe80008000000 */
[----:B------:R-:W-:Y:S04]  /*4cfd0*/  LDS.U8 R30, [R0+UR4] ;  /* 0x00000004001e7984 */ /* 0x000fe80008000000 */
[----:B------:R-:W-:Y:S04]  /*4cfe0*/  LDS.U8 R31, [R0+UR4+0x88] ;  /* 0x00008804001f7984 */ /* 0x000fe80008000000 */
[----:B------:R-:W-:Y:S04]  /*4cff0*/  LDS.U8 R56, [R0+UR4+0x8] ;  /* 0x0000080400387984 */ /* 0x000fe80008000000 */
[----:B------:R-:W-:Y:S04]  /*4d000*/  LDS.U8 R57, [R0+UR4+0x80] ;  /* 0x0000800400397984 */ /* 0x000fe80008000000 */
[----:B------:R-:W-:Y:S04]  /*4d010*/  LDS.U8 R58, [R0+UR4+0x800] ;  /* 0x00080004003a7984 */ /* 0x000fe80008000000 */
[----:B------:R-:W-:Y:S04]  /*4d020*/  LDS.U8 R59, [R0+UR4+0x888] ;  /* 0x00088804003b7984 */ /* 0x000fe80008000000 */
[----:B------:R-:W-:Y:S04]  /*4d030*/  LDS.U8 R60, [R0+UR4+0x808] ;  /* 0x00080804003c7984 */ /* 0x000fe80008000000 */
[----:B0-----:R-:W-:Y:S04]  /*4d040*/  STL [R1+0x1058], R3 ;  /* 0x0010580301007387 */ /* 0x001fe80000100800 */
[----:B-1----:R-:W-:Y:S04]  /*4d050*/  STL [R1+0x1054], R2 ;  /* 0x0010540201007387 */ /* 0x002fe80000100800 */
[----:B------:R-:W0:Y:S04]  /*4d060*/  LDS.U8 R3, [R0+UR4+0x118] ;  /* 0x0001180400037984 */ /* 0x000e280008000000 */
[----:B------:R-:W1:Y:S04]  /*4d070*/  LDS.U8 R2, [R0+UR4+0x190] ;  /* 0x0001900400027984 */ /* 0x000e680008000000 */
[----:B------:R-:W-:Y:S01]  /*4d080*/  LDS.U8 R61, [R0+UR4+0x880] ;  /* 0x00088004003d7984 */ /* 0x000fe20008000000 */
[----:B------:R-:W2:Y:S01]  /*4d090*/  S2R R52, SR_TID.X ;  /* 0x0000000000347919 */ /* 0x000ea20000002100 */
[----:B------:R-:W3:Y:S02]  /*4d0a0*/  S2R R32, SR_TID.X ;  /* 0x0000000000207919 */ /* 0x000ee40000002100 */
[----:B0-----:R-:W-:Y:S04]  /*4d0b0*/  STL [R1+0x1060], R3 ;  /* 0x0010600301007387 */ /* 0x001fe80000100800 */
[----:B-1----:R-:W-:Y:S04]  /*4d0c0*/  STL [R1+0x105c], R2 ;  /* 0x00105c0201007387 */ /* 0x002fe80000100800 */
[----:B------:R-:W0:Y:S04]  /*4d0d0*/  LDS.U8 R3, [R0+UR4+0x910] ;  /* 0x0009100400037984 */ /* 0x000e280008000000 */
[----:B------:R-:W1:Y:S04]  /*4d0e0*/  LDS.U8 R2, [R0+UR4+0x998] ;  /* 0x0009980400027984 */ /* 0x000e680008000000 */
[----:B0-----:R-:W-:Y:S04]  /*4d0f0*/  STL [R1+0x1068], R3 ;  /* 0x0010680301007387 */ /* 0x001fe80000100800 */
[----:B-1----:R-:W-:Y:S04]  /*4d100*/  STL [R1+0x1064], R2 ;  /* 0x0010640201007387 */ /* 0x002fe80000100800 */
[----:B------:R-:W0:Y:S04]  /*4d110*/  LDS.U8 R2, [R0+UR4+0x990] ;  /* 0x0009900400027984 */ /* 0x000e280008000000 */
[----:B------:R-:W1:Y:S04]  /*4d120*/  LDS.U8 R3, [R0+UR4+0x1000] ;  /* 0x0010000400037984 */ /* 0x000e680008000000 */
[----:B------:R-:W-:Y:S04]  /*4d130*/  STL [R1+0x1070], R4 ;  /* 0x0010700401007387 */ /* 0x000fe80000100800 */
[----:B------:R-:W4:Y:S04]  /*4d140*/  LDS.U8 R4, [R0+UR4+0x1088] ;  /* 0x0010880400047984 */ /* 0x000f280008000000 */
[----:B0-----:R-:W-:Y:S04]  /*4d150*/  STL [R1+0x106c], R2 ;  /* 0x00106c0201007387 */ /* 0x001fe80000100800 */
[----:B------:R-:W0:Y:S04]  /*4d160*/  LDS.U8 R2, [R0+UR4+0x1110] ;  /* 0x0011100400027984 */ /* 0x000e280008000000 */
[----:B-1----:R-:W-:Y:S04]  /*4d170*/  STL [R1+0x1168], R3 ;  /* 0x0011680301007387 */ /* 0x002fe80000100800 */
[----:B------:R-:W1:Y:S04]  /*4d180*/  LDS.U8 R3, [R0+UR4+0x1198] ;  /* 0x0011980400037984 */ /* 0x000e680008000000 */
[----:B----4-:R-:W-:Y:S04]  /*4d190*/  STL [R1+0x1164], R4 ;  /* 0x0011640401007387 */ /* 0x010fe80000100800 */
        /* <DEDUP_REMOVED lines=211> */
[----:B0-----:R0:W-:Y:S04]  /*4ded0*/  STL [R1+0x3688], R2 ;  /* 0x0036880201007387 */ /* 0x0011e80000100800 */
[----:B-1----:R-:W-:Y:S01]  /*4dee0*/  STL [R1+0x3594], R3 ;  /* 0x0035940301007387 */ /* 0x002fe20000100800 */
[----:B0-----:R-:W-:-:S03]  /*4def0*/  LOP3.LUT R2, R0, 0x20, RZ, 0x3c, !PT ;  /* 0x0000002000027812 */ /* 0x001fc600078e3cff */
[----:B------:R-:W0:Y:S04]  /*4df00*/  LDS.U8 R3, [R0+UR4+0x3908] ;  /* 0x0039080400037984 */ /* 0x000e280008000000 */
[----:B----4-:R-:W-:Y:S04]  /*4df10*/  STL [R1+0x3590], R4 ;  /* 0x0035900401007387 */ /* 0x010fe80000100800 */
[----:B------:R-:W-:Y:S04]  /*4df20*/  STL [R1+0x3780], R0 ;  /* 0x0037800001007387 */ /* 0x000fe80000100800 */
[----:B------:R-:W1:Y:S04]  /*4df30*/  LDS.U8 R4, [R0+UR4+0x3980] ;  /* 0x0039800400047984 */ /* 0x000e680008000000 */
[----:B------:R-:W-:Y:S04]  /*4df40*/  LDS.U8 R0, [R2+UR4+0x88] ;  /* 0x0000880402007984 */ /* 0x000fe80008000000 */
[----:B------:R-:W-:Y:S04]  /*4df50*/  LDS.U8 R5, [R2+UR4+0x3908] ;  /* 0x0039080402057984 */ /* 0x000fe80008000000 */
[----:B0-----:R-:W-:Y:S04]  /*4df60*/  STL [R1+0x3694], R3 ;  /* 0x0036940301007387 */ /* 0x001fe80000100800 */
[----:B------:R-:W0:Y:S04]  /*4df70*/  LDS.U8 R3, [R2+UR4] ;  /* 0x0000000402037984 */ /* 0x000e280008000000 */
[----:B-1----:R-:W-:Y:S04]  /*4df80*/  STL [R1+0x3690], R4 ;  /* 0x0036900401007387 */ /* 0x002fe80000100800 */
[----:B------:R-:W1:Y:S04]  /*4df90*/  LDS.U8 R4, [R2+UR4+0x110] ;  /* 0x0001100402047984 */ /* 0x000e680008000000 */
[----:B0-----:R-:W-:Y:S04]  /*4dfa0*/  STL [R1+0xda8], R3 ;  /* 0x000da80301007387 */ /* 0x001fe80000100800 */
[----:B------:R-:W0:Y:S04]  /*4dfb0*/  LDS.U8 R3, [R2+UR4+0x198] ;  /* 0x0001980402037984 */ /* 0x000e280008000000 */
[----:B------:R-:W-:Y:S04]  /*4dfc0*/  STL [R1+0xda0], R0 ;  /* 0x000da00001007387 */ /* 0x000fe80000100800 */
[----:B------:R-:W4:Y:S04]  /*4dfd0*/  LDS.U8 R0, [R2+UR4+0x8] ;  /* 0x0000080402007984 */ /* 0x000f280008000000 */
[----:B-1----:R-:W-:Y:S04]  /*4dfe0*/  STL [R1+0x1098], R4 ;  /* 0x0010980401007387 */ /* 0x002fe80000100800 */
[----:B------:R-:W1:Y:S04]  /*4dff0*/  LDS.U8 R4, [R2+UR4+0x80] ;  /* 0x0000800402047984 */ /* 0x000e680008000000 */
[----:B0-----:R-:W-:Y:S04]  /*4e000*/  STL [R1+0x1094], R3 ;  /* 0x0010940301007387 */ /* 0x001fe80000100800 */
[----:B------:R-:W0:Y:S04]  /*4e010*/  LDS.U8 R3, [R2+UR4+0x118] ;  /* 0x0001180402037984 */ /* 0x000e280008000000 */
[----:B----4-:R-:W-:Y:S04]  /*4e020*/  STL [R1+0xdb4], R0 ;  /* 0x000db40001007387 */ /* 0x010fe80000100800 */
        /* <DEDUP_REMOVED lines=230> */
[----:B------:R-:W-:Y:S04]  /*4ee90*/  LDS.U8 R4, [R2+UR4+0x3988] ;  /* 0x0039880402047984 */ /* 0x000fe80008000000 */
[----:B0-----:R-:W-:Y:S04]  /*4eea0*/  STL [R1+0x35cc], R3 ;  /* 0x0035cc0301007387 */ /* 0x001fe80000100800 */
[----:B------:R-:W0:Y:S04]  /*4eeb0*/  LDS.U8 R3, [R2+UR4+0x3900] ;  /* 0x0039000402037984 */ /* 0x000e280008000000 */
[----:B----4-:R-:W-:Y:S04]  /*4eec0*/  STL [R1+0x35c8], R0 ;  /* 0x0035c80001007387 */ /* 0x010fe80000100800 */
[----:B------:R-:W1:Y:S04]  /*4eed0*/  LDS.U8 R0, [R2+UR4+0x3818] ;  /* 0x0038180402007984 */ /* 0x000e680008000000 */
[----:B0-----:R2:W-:Y:S04]  /*4eee0*/  STL [R1+0x36cc], R3 ;  /* 0x0036cc0301007387 */ /* 0x0015e80000100800 */
[----:B------:R-:W-:Y:S04]  /*4eef0*/  STL [R1+0x36c8], R4 ;  /* 0x0036c80401007387 */ /* 0x000fe80000100800 */
[----:B-1----:R0:W-:Y:S01]  /*4ef00*/  STL [R1+0x35d4], R0 ;  /* 0x0035d40001007387 */ /* 0x0021e20000100800 */
[----:B--2---:R-:W-:-:S03]  /*4ef10*/  SHF.R.U32.HI R3, RZ, 0x2, R52 ;  /* 0x00000002ff037819 */ /* 0x004fc60000011634 */
[----:B------:R-:W-:Y:S01]  /*4ef20*/  LDS.U8 R4, [R2+UR4+0x3980] ;  /* 0x0039800402047984 */ /* 0x000fe20008000000 */
[----:B------:R-:W-:Y:S02]  /*4ef30*/  SGXT.U32 R3, R3, 0x3 ;  /* 0x000000030303781a */ /* 0x000fe40000000000 */
[----:B0-----:R-:W-:-:S05]  /*4ef40*/  LOP3.LUT R0, R52, 0x3, RZ, 0xc0, !PT ;  /* 0x0000000334007812 */ /* 0x001fca00078ec0ff */
[----:B------:R-:W-:-:S05]  /*4ef50*/  IMAD R0, R0, 0x220, RZ ;  /* 0x0000022000007824 */ /* 0x000fca00078e02ff */
[----:B------:R-:W-:Y:S02]  /*4ef60*/  LOP3.LUT R0, R0, R3, RZ, 0xfc, !PT ;  /* 0x0000000300007212 */ /* 0x000fe400078efcff */
[----:B------:R-:W0:Y:S02]  /*4ef70*/  LDS.U8 R3, [R2+UR4+0x3890] ;  /* 0x0038900402037984 */ /* 0x000e240008000000 */
[----:B------:R-:W-:-:S05]  /*4ef80*/  LOP3.LUT R0, R0, 0x40, RZ, 0x3c, !PT ;  /* 0x0000004000007812 */ /* 0x000fca00078e3cff */
[----:B------:R-:W-:Y:S04]  /*4ef90*/  LDS.U8 R2, [R0+UR4+0x88] ;  /* 0x0000880400027984 */ /* 0x000fe80008000000 */
[----:B0-----:R-:W-:Y:S04]  /*4efa0*/  STL [R1+0x35d0], R3 ;  /* 0x0035d00301007387 */ /* 0x001fe80000100800 */
[----:B------:R-:W0:Y:S04]  /*4efb0*/  LDS.U8 R3, [R0+UR4] ;  /* 0x0000000400037984 */ /* 0x000e280008000000 */
[----:B------:R-:W-:Y:S04]  /*4efc0*/  STL [R1+0x36d4], R5 ;  /* 0x0036d40501007387 */ /* 0x000fe80000100800 */
[----:B------:R-:W-:Y:S04]  /*4efd0*/  STL [R1+0x36d0], R4 ;  /* 0x0036d00401007387 */ /* 0x000fe80000100800 */
[----:B------:R-:W1:Y:S04]  /*4efe0*/  LDS.U8 R4, [R0+UR4+0x110] ;  /* 0x0001100400047984 */ /* 0x000e680008000000 */
[----:B0-----:R-:W-:Y:S04]  /*4eff0*/  STL [R1+0xfb8], R3 ;  /* 0x000fb80301007387 */ /* 0x001fe80000100800 */
[----:B------:R-:W0:Y:S04]  /*4f000*/  LDS.U8 R3, [R0+UR4+0x198] ;  /* 0x0001980400037984 */ /* 0x000e280008000000 */
[----:B------:R-:W-:Y:S04]  /*4f010*/  STL [R1+0xfb4], R2 ;  /* 0x000fb40201007387 */ /* 0x000fe80000100800 */
[----:B------:R-:W2:Y:S04]  /*4f020*/  LDS.U8 R2, [R0+UR4+0x8] ;  /* 0x0000080400027984 */ /* 0x000ea80008000000 */
[----:B-1----:R-:W-:Y:S04]  /*4f030*/  STL [R1+0x10dc], R4 ;  /* 0x0010dc0401007387 */ /* 0x002fe80000100800 */
[----:B------:R-:W1:Y:S04]  /*4f040*/  LDS.U8 R4, [R0+UR4+0x80] ;  /* 0x0000800400047984 */ /* 0x000e680008000000 */
[----:B0-----:R-:W-:Y:S04]  /*4f050*/  STL [R1+0x10d8], R3 ;  /* 0x0010d80301007387 */ /* 0x001fe80000100800 */
[----:B------:R-:W0:Y:S04]  /*4f060*/  LDS.U8 R3, [R0+UR4+0x118] ;  /* 0x0001180400037984 */ /* 0x000e280008000000 */
[----:B--2---:R-:W-:Y:S04]  /*4f070*/  STL [R1+0xfc0], R2 ;  /* 0x000fc00201007387 */ /* 0x004fe80000100800 */
        /* <DEDUP_REMOVED lines=235> */
[----:B-1----:R3:W-:Y:S02]  /*4ff30*/  STL [R1+0x370c], R4 ;  /* 0x00370c0401007387 */ /* 0x0027e40000100800 */
[----:B---3--:R-:W-:-:S04]  /*4ff40*/  SHF.R.U32.HI R4, RZ, 0x2, R32 ;  /* 0x00000002ff047819 */ /* 0x008fc80000011620 */
[----:B------:R-:W-:Y:S01]  /*4ff50*/  SGXT.U32 R4, R4, 0x3 ;  /* 0x000000030404781a */ /* 0x000fe20000000000 */
[----:B0-----:R-:W-:Y:S04]  /*4ff60*/  STL [R1+0x3708], R3 ;  /* 0x0037080301007387 */ /* 0x001fe80000100800 */
[----:B------:R-:W-:Y:S04]  /*4ff70*/  LDS.U8 R3, [R0+UR4+0x3908] ;  /* 0x0039080400037984 */ /* 0x000fe80008000000 */
[----:B--2---:R0:W-:Y:S02]  /*4ff80*/  STL [R1+0x3614], R2 ;  /* 0x0036140201007387 */ /* 0x0041e40000100800 */
[----:B0-----:R-:W-:-:S05]  /*4ff90*/  LOP3.LUT R2, R32, 0x3, RZ, 0xc0, !PT ;  /* 0x0000000320027812 */ /* 0x001fca00078ec0ff */
[----:B------:R-:W-:-:S05]  /*4ffa0*/  IMAD R2, R2, 0x220, RZ ;  /* 0x0000022002027824 */ /* 0x000fca00078e02ff */
[----:B------:R-:W-:Y:S02]  /*4ffb0*/  LOP3.LUT R2, R2, R4, RZ, 0xfc, !PT ;  /* 0x0000000402027212 */ /* 0x000fe400078efcff */
[----:B------:R-:W0:Y:S02]  /*4ffc0*/  LDS.U8 R4, [R0+UR4+0x3890] ;  /* 0x0038900400047984 */ /* 0x000e240008000000 */
[----:B------:R-:W-:Y:S02]  /*4ffd0*/  LOP3.LUT R2, R2, 0x60, RZ, 0x3c, !PT ;  /* 0x0000006002027812 */ /* 0x000fe400078e3cff */
[----:B------:R-:W1:Y:S04]  /*4ffe0*/  LDS.U8 R0, [R0+UR4+0x3980] ;  /* 0x0039800400007984 */ /* 0x000e680008000000 */
[----:B------:R-:W-:Y:S04]  /*4fff0*/  LDS.U8 R5, [R2+UR4+0x908] ;  /* 0x0009080402057984 */ /* 0x000fe80008000000 */
[----:B0-----:R-:W-:Y:S04]  /*50000*/  STL [R1+0x3610], R4 ;  /* 0x0036100401007387 */ /* 0x001fe80000100800 */
[----:B------:R-:W0:Y:S04]  /*50010*/  LDS.U8 R4, [R2+UR4] ;  /* 0x0000000402047984 */ /* 0x000e280008000000 */
        /* <DEDUP_REMOVED lines=153> */
[----:B------:R-:W-:Y:S04]  /*509b0*/  LDS.U8 R0, [R2+UR4+0x890] ;  /* 0x0008900402007984 */ /* 0x000fe80008000000 */
[----:B0-----:R-:W-:Y:S04]  /*509c0*/  STL [R1+0x1154], R4 ;  /* 0x0011540401007387 */ /* 0x001fe80000100800 */
[----:B------:R-:W0:Y:S04]  /*509d0*/  LDS.U8 R4, [R2+UR4+0x980] ;  /* 0x0009800402047984 */ /* 0x000e280008000000 */
[----:B--2---:R-:W-:Y:S04]  /*509e0*/  STL [R1+0x1050], R3 ;  /* 0x0010500301007387 */ /* 0x004fe80000100800 */
[----:B------:R-:W1:Y:S04]  /*509f0*/  LDS.U8 R3, [R2+UR4+0x1010] ;  /* 0x0010100402037984 */ /* 0x000e680008000000 */
[----:B------:R-:W-:Y:S04]  /*50a00*/  STL [R1+0x1160], R5 ;  /* 0x0011600501007387 */ /* 0x000fe80000100800 */
[----:B------:R-:W2:Y:S04]  /*50a10*/  LDS.U8 R5, [R2+UR4+0x1098] ;  /* 0x0010980402057984 */ /* 0x000ea80008000000 */
[----:B0-----:R-:W-:Y:S04]  /*50a20*/  STL [R1+0x115c], R4 ;  /* 0x00115c0401007387 */ /* 0x001fe80000100800 */
[----:B------:R-:W0:Y:S04]  /*50a30*/  LDS.U8 R4, [R2+UR4+0x1100] ;  /* 0x0011000402047984 */ /* 0x000e280008000000 */
[----:B-1----:R-:W-:Y:S04]  /*50a40*/  STL [R1+0x1248], R3 ;  /* 0x0012480301007387 */ /* 0x002fe80000100800 */
[----:B------:R-:W1:Y:S04]  /*50a50*/  LDS.U8 R3, [R2+UR4+0x1188] ;  /* 0x0011880402037984 */ /* 0x000e680008000000 */
[----:B--2---:R-:W-:Y:S04]  /*50a60*/  STL [R1+0x1244], R5 ;  /* 0x0012440501007387 */ /* 0x004fe80000100800 */
        /* <DEDUP_REMOVED lines=48> */
[----:B------:R-:W2:Y:S04]  /*50d70*/  LDL.LU R34, [R1+0xb58] ;  /* 0x000b580001227983 */ /* 0x000ea80000300800 */
[----:B------:R-:W-:Y:S04]  /*50d80*/  LDS.U8 R5, [R2+UR4+0x2908] ;  /* 0x0029080402057984 */ /* 0x000fe80008000000 */
[----:B0-----:R-:W-:Y:S04]  /*50d90*/  STL [R1+0x354c], R4 ;  /* 0x00354c0401007387 */ /* 0x001fe80000100800 */
[----:B------:R-:W3:Y:S04]  /*50da0*/  LDL.LU R42, [R1+0xb54] ;  /* 0x000b5400012a7983 */ /* 0x000ee80000300800 */
[----:B-1----:R-:W-:Y:S04]  /*50db0*/  STL [R1+0x3548], R3 ;  /* 0x0035480301007387 */ /* 0x002fe80000100800 */
[----:B------:R-:W4:Y:S04]  /*50dc0*/  LDL.LU R44, [R1+0xf1c] ;  /* 0x000f1c00012c7983 */ /* 0x000f280000300800 */
[----:B------:R-:W4:Y:S04]  /*50dd0*/  LDL.LU R46, [R1+0xfb0] ;  /* 0x000fb000012e7983 */ /* 0x000f280000300800 */
[----:B------:R-:W4:Y:S04]  /*50de0*/  LDL.LU R55, [R1+0xb48] ;  /* 0x000b480001377983 */ /* 0x000f280000300800 */
[----:B------:R-:W4:Y:S04]  /*50df0*/  LDL.LU R6, [R1+0xb44] ;  /* 0x000b440001067983 */ /* 0x000f280000300800 */
[----:B------:R-:W4:Y:S04]  /*50e00*/  LDL.LU R54, [R1+0xf24] ;  /* 0x000f240001367983 */ /* 0x000f280000300800 */
[----:B------:R-:W4:Y:S04]  /*50e10*/  LDL.LU R52, [R1+0xd44] ;  /* 0x000d440001347983 */ /* 0x000f280000300800 */
[----:B------:R-:W0:Y:S04]  /*50e20*/  LDS.U8 R4, [R2+UR4+0x2818] ;  /* 0x0028180402047984 */ /* 0x000e280008000000 */
[----:B------:R-:W1:Y:S04]  /*50e30*/  LDS.U8 R3, [R2+UR4+0x2890] ;  /* 0x0028900402037984 */ /* 0x000e680008000000 */
[----:B0-----:R-:W-:Y:S04]  /*50e40*/  STL [R1+0x1470], R4 ;  /* 0x0014700401007387 */ /* 0x001fe80000100800 */
[----:B------:R-:W0:Y:S04]  /*50e50*/  LDS.U8 R4, [R2+UR4+0x2980] ;  /* 0x0029800402047984 */ /* 0x000e280008000000 */
[----:B-1----:R-:W-:Y:S04]  /*50e60*/  STL [R1+0x146c], R3 ;  /* 0x00146c0301007387 */ /* 0x002fe80000100800 */
[----:B------:R-:W1:Y:S04]  /*50e70*/  LDS.U8 R3, [R2+UR4+0x3010] ;  /* 0x0030100402037984 */ /* 0x000e680008000000 */
[----:B------:R-:W-:Y:S04]  /*50e80*/  STL [R1+0x3554], R5 ;  /* 0x0035540501007387 */ /* 0x000fe80000100800 */
        /* <DEDUP_REMOVED lines=12> */
[----:B------:R-:W4:Y:S04]  /*50f50*/  LDL.LU R53, [R1+0xb38] ;  /* 0x000b380001357983 */ /* 0x000f280000300800 */
[----:B------:R-:W1:Y:S04]  /*50f60*/  LDS.U8 R5, [R2+UR4+0x3180] ;  /* 0x0031800402057984 */ /* 0x000e680008000000 */
[----:B0-----:R-:W-:Y:S04]  /*50f70*/  STL [R1+0x3640], R4 ;  /* 0x0036400401007387 */ /* 0x001fe80000100800 */
[----:B------:R-:W-:Y:S04]  /*50f80*/  LDS.U8 R4, [R2+UR4+0x3898] ;  /* 0x0038980402047984 */ /* 0x000fe80008000000 */
[----:B-1----:R-:W-:Y:S04]  /*50f90*/  STL [R1+0x3744], R3 ;  /* 0x0037440301007387 */ /* 0x002fe80000100800 */
[----:B------:R-:W0:Y:S04]  /*50fa0*/  LDS.U8 R3, [R2+UR4+0x3810] ;  /* 0x0038100402037984 */ /* 0x000e280008000000 */
        /* <DEDUP_REMOVED lines=8> */
[----:B0-----:R0:W-:Y:S04]  /*51030*/  STL [R1+0x3748], R3 ;  /* 0x0037480301007387 */ /* 0x0011e80000100800 */
[----:B--2---:R-:W-:Y:S01]  /*51040*/  STL [R1+0x3654], R4 ;  /* 0x0036540401007387 */ /* 0x004fe20000100800 */
[----:B0-----:R-:W-:-:S03]  /*51050*/  LOP3.LUT R3, R32, 0x1f, RZ, 0xc0, !PT ;  /* 0x0000001f20037812 */ /* 0x001fc600078ec0ff */
[----:B------:R-:W0:Y:S04]  /*51060*/  LDS.U8 R4, [R2+UR4+0x3908] ;  /* 0x0039080402047984 */ /* 0x000e280008000000 */
[----:B------:R-:W2:Y:S01]  /*51070*/  LDS.U8 R2, [R2+UR4+0x3980] ;  /* 0x0039800402027984 */ /* 0x000ea20008000000 */
[----:B------:R-:W-:Y:S06]  /*51080*/  BAR.SYNC.DEFER_BLOCKING 0x0 ;  /* 0x0000000000007b1d */ /* 0x000fec0000010000 */
[----:B-1----:R-:W-:Y:S04]  /*51090*/  STL [R1+0x3650], R5 ;  /* 0x0036500501007387 */ /* 0x002fe80000100800 */
[----:B------:R-:W-:Y:S04]  /*510a0*/  STS.U8 [R3+UR4], R34 ;  /* 0x0000002203007988 */ /* 0x000fe80008000004 */
[----:B---3--:R-:W-:Y:S04]  /*510b0*/  STS.U8 [R3+UR4+0x20], R42 ;  /* 0x0000202a03007988 */ /* 0x008fe80008000004 */
[----:B0-----:R-:W-:Y:S04]  /*510c0*/  STL [R1+0x3754], R4 ;  /* 0x0037540401007387 */ /* 0x001fe80000100800 */
[----:B--2---:R0:W-:Y:S04]  /*510d0*/  STL [R1+0x3750], R2 ;  /* 0x0037500201007387 */ /* 0x0041e80000100800 */
[----:B----4-:R-:W-:Y:S04]  /*510e0*/  STS.U8 [R3+UR4+0x40], R44 ;  /* 0x0000402c03007988 */ /* 0x010fe80008000004 */
[----:B------:R-:W-:Y:S04]  /*510f0*/  STS.U8 [R3+UR4+0x60], R46 ;  /* 0x0000602e03007988 */ /* 0x000fe80008000004 */
[----:B0-----:R-:W2:Y:S04]  /*51100*/  LDL.LU R2, [R1+0xb34] ;  /* 0x000b340001027983 */ /* 0x001ea80000300800 */
[----:B------:R-:W3:Y:S04]  /*51110*/  LDL.LU R4, [R1+0xf2c] ;  /* 0x000f2c0001047983 */ /* 0x000ee80000300800 */
[----:B------:R-:W4:Y:S04]  /*51120*/  LDL.LU R5, [R1+0xd4c] ;  /* 0x000d4c0001057983 */ /* 0x000f280000300800 */
[----:B------:R-:W4:Y:S04]  /*51130*/  LDL.LU R7, [R1+0xb28] ;  /* 0x000b280001077983 */ /* 0x000f280000300800 */
[----:B------:R-:W4:Y:S04]  /*51140*/  LDL.LU R51, [R1+0xb24] ;  /* 0x000b240001337983 */ /* 0x000f280000300800 */
[----:B------:R-:W4:Y:S04]  /*51150*/  LDL.LU R49, [R1+0xf3c] ;  /* 0x000f3c0001317983 */ /* 0x000f280000300800 */
[----:B------:R-:W-:Y:S04]  /*51160*/  STS.U8 [R3+UR4+0x120], R55 ;  /* 0x0001203703007988 */ /* 0x000fe80008000004 */
[----:B------:R-:W4:Y:S04]  /*51170*/  LDL.LU R47, [R1+0xd54] ;  /* 0x000d5400012f7983 */ /* 0x000f280000300800 */
[----:B------:R-:W-:Y:S04]  /*51180*/  STS.U8 [R3+UR4+0x100], R6 ;  /* 0x0001000603007988 */ /* 0x000fe80008000004 */
[----:B------:R-:W4:Y:S04]  /*51190*/  LDL.LU R39, [R1+0xb18] ;  /* 0x000b180001277983 */ /* 0x000f280000300800 */
[----:B------:R-:W-:Y:S04]  /*511a0*/  STS.U8 [R3+UR4+0x160], R54 ;  /* 0x0001603603007988 */ /* 0x000fe80008000004 */
[----:B------:R-:W4:Y:S04]  /*511b0*/  LDL.LU R37, [R1+0xb14] ;  /* 0x000b140001257983 */ /* 0x000f280000300800 */
[----:B------:R0:W-:Y:S04]  /*511c0*/  STS.U8 [R3+UR4+0x140], R52 ;  /* 0x0001403403007988 */ /* 0x0001e80008000004 */
[----:B------:R-:W4:Y:S04]  /*511d0*/  LDL.LU R35, [R1+0xf4c] ;  /* 0x000f4c0001237983 */ /* 0x000f280000300800 */
        /* <DEDUP_REMOVED lines=43> */
[----:B------:R-:W3:Y:S04]  /*51490*/  LDL.LU R2, [R1+0xab8] ;  /* 0x000ab80001027983 */ /* 0x000ee80000300800 */
[----:B------:R-:W-:Y:S04]  /*514a0*/  STS.U8 [R3+UR4+0x720], R32 ;  /* 0x0007202003007988 */ /* 0x000fe80008000004 */
[----:B------:R-:W4:Y:S04]  /*514b0*/  LDL.LU R4, [R1+0xab4] ;  /* 0x000ab40001047983 */ /* 0x000f280000300800 */
        /* <DEDUP_REMOVED lines=48> */
[----:B------:R-:W-:Y:S04]  /*517c0*/  STS.U8 [R3+UR4+0xc60], R27 ;  /* 0x000c601b03007988 */ /* 0x000fe80008000004 */
[----:B------:R-:W-:Y:S04]  /*517d0*/  STS.U8 [R3+UR4+0xd20], R26 ;  /* 0x000d201a03007988 */ /* 0x000fe80008000004 */
[----:B0-----:R-:W3:Y:S04]  /*517e0*/  LDL.LU R53, [R1+0x47c] ;  /* 0x00047c0001357983 */ /* 0x001ee80000300800 */
        /* <DEDUP_REMOVED lines=25> */
[----:B------:R-:W4:Y:S04]  /*51980*/  LDL.LU R35, [R1+0x35c] ;  /* 0x00035c0001237983 */ /* 0x000f280000300800 */
[----:B--2---:R0:W-:Y:S04]  /*51990*/  STS.U8 [R3+UR4+0x1100], R52 ;  /* 0x0011003403007988 */ /* 0x0041e80008000004 */
[----:B0-----:R-:W2:Y:S04]  /*519a0*/  LDL.LU R52, [R1+0x358] ;  /* 0x0003580001347983 */ /* 0x001ea80000300800 */
[----:B------:R-:W2:Y:S04]  /*519b0*/  LDL.LU R27, [R1+0x354] ;  /* 0x00035400011b7983 */ /* 0x000ea80000300800 */
        /* <DEDUP_REMOVED lines=79> */
[----:B--2---:R0:W-:Y:S04]  /*51eb0*/  STS.U8 [R3+UR4+0x1900], R52 ;  /* 0x0019003403007988 */ /* 0x0041e80008000004 */
[----:B0-----:R-:W2:Y:S04]  /*51ec0*/  LDL.LU R52, [R1+0xe70] ;  /* 0x000e700001347983 */ /* 0x001ea80000300800 */
        /* <DEDUP_REMOVED lines=10> */
[----:B---3--:R0:W-:Y:S04]  /*51f70*/  STS.U8 [R3+UR4+0x1c00], R53 ;  /* 0x001c003503007988 */ /* 0x0081e80008000004 */
        /* <DEDUP_REMOVED lines=8> */
[----:B0-----:R-:W3:Y:S04]  /*52000*/  LDL.LU R53, [R1+0x224] ;  /* 0x0002240001357983 */ /* 0x001ee80000300800 */
        /* <DEDUP_REMOVED lines=53> */
[----:B------:R-:W-:Y:S04]  /*52360*/  STS.U8 [R3+UR4+0x2400], R27 ;  /* 0x0024001b03007988 */ /* 0x000fe80008000004 */
[----:B------:R-:W-:Y:S04]  /*52370*/  STS.U8 [R3+UR4+0x2420], R26 ;  /* 0x0024201a03007988 */ /* 0x000fe80008000004 */
[----:B0-----:R-:W2:Y:S04]  /*52380*/  LDL.LU R52, [R1+0xeb0] ;  /* 0x000eb00001347983 */ /* 0x001ea80000300800 */
        /* <DEDUP_REMOVED lines=29> */
[----:B------:R1:W-:Y:S04]  /*52560*/  STS.U8 [R3+UR4+0x2620], R34 ;  /* 0x0026202203007988 */ /* 0x0003e80008000004 */
[----:B0-----:R-:W4:Y:S04]  /*52570*/  LDL.LU R32, [R1+0xec] ;  /* 0x0000ec0001207983 */ /* 0x001f280000300800 */
[----:B------:R0:W-:Y:S04]  /*52580*/  STS.U8 [R3+UR4+0x2760], R42 ;  /* 0x0027602a03007988 */ /* 0x0001e80008000004 */
[----:B-1----:R-:W4:Y:S04]  /*52590*/  LDL.LU R34, [R1+0xe8] ;  /* 0x0000e80001227983 */ /* 0x002f280000300800 */
        /* <DEDUP_REMOVED lines=10> */
[----:B---3--:R0:W-:Y:S04]  /*52640*/  STS.U8 [R3+UR4+0x2840], R53 ;  /* 0x0028403503007988 */ /* 0x0081e80008000004 */
[----:B-1----:R-:W3:Y:S04]  /*52650*/  LDL.LU R54, [R1+0xee8] ;  /* 0x000ee80001367983 */ /* 0x002ee80000300800 */
[----:B0-----:R-:W3:Y:S04]  /*52660*/  LDL.LU R53, [R1+0xbc] ;  /* 0x0000bc0001357983 */ /* 0x001ee80000300800 */
[----:B--2---:R0:W-:Y:S04]  /*52670*/  STS.U8 [R3+UR4+0x2860], R52 ;  /* 0x0028603403007988 */ /* 0x0041e80008000004 */
[----:B----4-:R-:W-:Y:S04]  /*52680*/  STS.U8 [R3+UR4+0x2920], R2 ;  /* 0x0029200203007988 */ /* 0x010fe80008000004 */
[----:B------:R-:W-:Y:S04]  /*52690*/  STS.U8 [R3+UR4+0x2900], R4 ;  /* 0x0029000403007988 */ /* 0x000fe80008000004 */
        /* <DEDUP_REMOVED lines=10> */
[----:B0-----:R-:W4:Y:S04]  /*52740*/  LDL.LU R9, [R1+0xb4] ;  /* 0x0000b40001097983 */ /* 0x001f280000300800 */
        /* <DEDUP_REMOVED lines=18> */
[----:B--2---:R0:W-:Y:S04]  /*52870*/  STS.U8 [R3+UR4+0x3020], R52 ;  /* 0x0030203403007988 */ /* 0x0041e80008000004 */
[----:B0-----:R-:W2:Y:S04]  /*52880*/  LDL.LU R52, [R1+0xef0] ;  /* 0x000ef00001347983 */ /* 0x001ea80000300800 */
        /* <DEDUP_REMOVED lines=10> */
[----:B----4-:R0:W-:Y:S04]  /*52930*/  STS.U8 [R3+UR4+0x3040], R9 ;  /* 0x0030400903007988 */ /* 0x0101e80008000004 */
        /* <DEDUP_REMOVED lines=18> */
[----:B------:R-:W4:Y:S04]  /*52a60*/  LDL.LU R4, [R1] ;  /* 0x0000000001047983 */ /* 0x000f280000300800 */
[----:B--2---:R0:W-:Y:S04]  /*52a70*/  STS.U8 [R3+UR4+0x3060], R52 ;  /* 0x0030603403007988 */ /* 0x0041e80008000004 */
[----:B---3--:R1:W-:Y:S04]  /*52a80*/  STS.U8 [R3+UR4+0x3120], R53 ;  /* 0x0031203503007988 */ /* 0x0083e80008000004 */
[----:B------:R2:W-:Y:S04]  /*52a90*/  STS.U8 [R3+UR4+0x3100], R54 ;  /* 0x0031003603007988 */ /* 0x0005e80008000004 */
[----:B0-----:R-:W3:Y:S04]  /*52aa0*/  LDL.LU R52, [R1+0x5408] ;  /* 0x0054080001347983 */ /* 0x001ee80000300800 */
[----:B-1----:R-:W3:Y:S04]  /*52ab0*/  LDL.LU R53, [R1+0x5404] ;  /* 0x0054040001357983 */ /* 0x002ee80000300800 */
[----:B--2---:R-:W2:Y:S04]  /*52ac0*/  LDL.LU R54, [R1+0x5400] ;  /* 0x0054000001367983 */ /* 0x004ea80000300800 */
[----:B------:R0:W-:Y:S04]  /*52ad0*/  STS.U8 [R3+UR4+0x3160], R6 ;  /* 0x0031600603007988 */ /* 0x0001e80008000004 */
[----:B------:R1:W-:Y:S04]  /*52ae0*/  STS.U8 [R3+UR4+0x3140], R55 ;  /* 0x0031403703007988 */ /* 0x0003e80008000004 */
[----:B------:R1:W-:Y:S04]  /*52af0*/  STS.U8 [R3+UR4+0x3240], R46 ;  /* 0x0032402e03007988 */ /* 0x0003e80008000004 */
[----:B0-----:R-:W2:Y:S04]  /*52b00*/  LDL.LU R6, [R1+0x53fc] ;  /* 0x0053fc0001067983 */ /* 0x001ea80000300800 */
[----:B-1----:R-:W2:Y:S04]  /*52b10*/  LDL.LU R55, [R1+0x53f8] ;  /* 0x0053f80001377983 */ /* 0x002ea80000300800 */
[----:B------:R-:W2:Y:S04]  /*52b20*/  LDL.LU R46, [R1+0x53f4] ;  /* 0x0053f400012e7983 */ /* 0x000ea80000300800 */
        /* <DEDUP_REMOVED lines=8> */
[----:B----4-:R4:W-:Y:S04]  /*52bb0*/  STS.U8 [R3+UR4+0x3320], R9 ;  /* 0x0033200903007988 */ /* 0x0109e80008000004 */
[----:B0-----:R-:W2:Y:S04]  /*52bc0*/  LDL.LU R32, [R1+0x53e4] ;  /* 0x0053e40001207983 */ /* 0x001ea80000300800 */
[----:B-1----:R-:W3:Y:S04]  /*52bd0*/  LDL.LU R2, [R1+0xd10] ;  /* 0x000d100001027983 */ /* 0x002ee80000300800 */
[----:B----4-:R-:W4:Y:S04]  /*52be0*/  LDL.LU R9, [R1+0x53e0] ;  /* 0x0053e00001097983 */ /* 0x010f280000300800 */
[----:B------:R0:W-:Y:S04]  /*52bf0*/  STS.U8 [R3+UR4+0x3300], R13 ;  /* 0x0033000d03007988 */ /* 0x0001e80008000004 */
[----:B------:R1:W-:Y:S04]  /*52c00*/  STS.U8 [R3+UR4+0x3400], R14 ;  /* 0x0034000e03007988 */ /* 0x0003e80008000004 */
[----:B------:R1:W-:Y:S04]  /*52c10*/  STS.U8 [R3+UR4+0x3420], R15 ;  /* 0x0034200f03007988 */ /* 0x0003e80008000004 */
[----:B0-----:R-:W4:Y:S04]  /*52c20*/  LDL.LU R13, [R1+0x53dc] ;  /* 0x0053dc00010d7983 */ /* 0x001f280000300800 */
[----:B-1----:R-:W4:Y:S04]  /*52c30*/  LDL.LU R14, [R1+0x53d8] ;  /* 0x0053d800010e7983 */ /* 0x002f280000300800 */
[----:B------:R-:W4:Y:S04]  /*52c40*/  LDL.LU R15, [R1+0x53d4] ;  /* 0x0053d400010f7983 */ /* 0x000f280000300800 */
        /* <DEDUP_REMOVED lines=31> */
[----:B0-----:R-:W2:Y:S04]  /*52e40*/  LDL.LU R50, [R1+0xd18] ;  /* 0x000d180001327983 */ /* 0x001ea80000300800 */
[----:B------:R0:W-:Y:S04]  /*52e50*/  STS.U8 [R3+UR4+0x3840], R48 ;  /* 0x0038403003007988 */ /* 0x0001e80008000004 */
[----:B0-----:R-:W4:Y:S04]  /*52e60*/  LDL.LU R48, [R1+0xcf8] ;  /* 0x000cf80001307983 */ /* 0x001f280000300800 */
[----:B--2---:R0:W-:Y:S04]  /*52e70*/  STS.U8 [R3+UR4+0x3860], R50 ;  /* 0x0038603203007988 */ /* 0x0041e80008000004 */
[----:B------:R1:W-:Y:S04]  /*52e80*/  STS.U8 [R3+UR4+0x3920], R40 ;  /* 0x0039202803007988 */ /* 0x0003e80008000004 */
[----:B0-----:R-:W2:Y:S01]  /*52e90*/  LDL.LU R50, [R1+0xcf0] ;  /* 0x000cf00001327983 */ /* 0x001ea20000300800 */
[----:B-1----:R-:W0:Y:S03]  /*52ea0*/  S2R R40, SR_TID.X ;  /* 0x0000000000287919 */ /* 0x002e260000002100 */
[----:B------:R-:W2:Y:S01]  /*52eb0*/  LDL.LU R3, [R1+0x5394] ;  /* 0x0053940001037983 */ /* 0x000ea20000300800 */
[----:B0-----:R-:W-:-:S05]  /*52ec0*/  LOP3.LUT R40, R40, 0x1f, RZ, 0xc0, !PT ;  /* 0x0000001f28287812 */ /* 0x001fca00078ec0ff */
[----:B------:R0:W-:Y:S04]  /*52ed0*/  STS.U8 [R40+UR4+0x3900], R38 ;  /* 0x0039002628007988 */ /* 0x0001e80008000004 */
[----:B------:R1:W-:Y:S04]  /*52ee0*/  STS.U8 [R40+UR4+0x3960], R36 ;  /* 0x0039602428007988 */ /* 0x0003e80008000004 */
[----:B0-----:R-:W4:Y:S04]  /*52ef0*/  LDL.LU R38, [R1+0xd00] ;  /* 0x000d000001267983 */ /* 0x001f280000300800 */
[----:B-1----:R-:W2:Y:S04]  /*52f00*/  LDL.LU R36, [R1+0xd08] ;  /* 0x000d080001247983 */ /* 0x002ea80000300800 */
[----:B---3--:R0:W-:Y:S04]  /*52f10*/  STS.U8 [R40+UR4+0x3940], R2 ;  /* 0x0039400228007988 */ /* 0x0081e80008000004 */
[----:B------:R-:W-:Y:S04]  /*52f20*/  STS.U8 [R40+UR4+0x3a40], R10 ;  /* 0x003a400a28007988 */ /* 0x000fe80008000004 */
[----:B------:R-:W-:Y:S04]  /*52f30*/  STS.U8 [R40+UR4+0x3a60], R11 ;  /* 0x003a600b28007988 */ /* 0x000fe80008000004 */
[----:B------:R1:W-:Y:S04]  /*52f40*/  STS.U8 [R40+UR4+0x3a00], R12 ;  /* 0x003a000c28007988 */ /* 0x0003e80008000004 */
[----:B0-----:R-:W3:Y:S04]  /*52f50*/  LDL.LU R2, [R1+0x5390] ;  /* 0x0053900001027983 */ /* 0x001ee80000300800 */
[----:B-1----:R-:W3:Y:S04]  /*52f60*/  LDL.LU R12, [R1+0xb3c] ;  /* 0x000b3c00010c7983 */ /* 0x002ee80000300800 */
[----:B--2---:R-:W-:Y:S04]  /*52f70*/  STS.U8 [R40+UR4+0x3a20], R36 ;  /* 0x003a202428007988 */ /* 0x004fe80008000004 */
[----:B------:R-:W-:Y:S04]  /*52f80*/  STS.U8 [R40+UR4+0x3b60], R16 ;  /* 0x003b601028007988 */ /* 0x000fe80008000004 */
[----:B------:R0:W-:Y:S04]  /*52f90*/  STS.U8 [R40+UR4+0x3b40], R17 ;  /* 0x003b401128007988 */ /* 0x0001e80008000004 */
[----:B------:R1:W-:Y:S04]  /*52fa0*/  STS.U8 [R40+UR4+0x3b20], R18 ;  /* 0x003b201228007988 */ /* 0x0003e80008000004 */
[----:B----4-:R-:W-:Y:S04]  /*52fb0*/  STS.U8 [R40+UR4+0x3b00], R38 ;  /* 0x003b002628007988 */ /* 0x010fe80008000004 */
[----:B0-----:R-:W2:Y:S04]  /*52fc0*/  LDL.LU R17, [R1+0xb40] ;  /* 0x000b400001117983 */ /* 0x001ea80000300800 */
[----:B------:R0:W-:Y:S04]  /*52fd0*/  STS.U8 [R40+UR4+0x3c00], R22 ;  /* 0x003c001628007988 */ /* 0x0001e80008000004 */
[----:B-1----:R-:W4:Y:S04]  /*52fe0*/  LDL.LU R18, [R1+0xd40] ;  /* 0x000d400001127983 */ /* 0x002f280000300800 */
[----:B------:R1:W-:Y:S04]  /*52ff0*/  STS.U8 [R40+UR4+0x3c20], R23 ;  /* 0x003c201728007988 */ /* 0x0003e80008000004 */
[----:B------:R-:W3:Y:S04]  /*53000*/  LDL.LU R11, [R1+0xf28] ;  /* 0x000f2800010b7983 */ /* 0x000ee80000300800 */
[----:B------:R1:W-:Y:S04]  /*53010*/  STS.U8 [R40+UR4+0x3c40], R24 ;  /* 0x003c401828007988 */ /* 0x0003e80008000004 */
[----:B0-----:R-:W2:Y:S04]  /*53020*/  LDL.LU R22, [R1+0xf20] ;  /* 0x000f200001167983 */ /* 0x001ea80000300800 */
[----:B------:R0:W-:Y:S04]  /*53030*/  STS.U8 [R40+UR4+0x3c60], R48 ;  /* 0x003c603028007988 */ /* 0x0001e80008000004 */
[----:B-1----:R-:W4:Y:S04]  /*53040*/  LDL.LU R23, [R1+0xb4c] ;  /* 0x000b4c0001177983 */ /* 0x002f280000300800 */
[----:B------:R-:W3:Y:S01]  /*53050*/  LDL.LU R24, [R1+0xb50] ;  /* 0x000b500001187983 */ /* 0x000ee20000300800 */
[----:B0-----:R-:W0:Y:S03]  /*53060*/  S2R R48, SR_TID.X ;  /* 0x0000000000307919 */ /* 0x001e260000002100 */
[----:B------:R-:W2:Y:S04]  /*53070*/  LDL.LU R16, [R1+0xd48] ;  /* 0x000d480001107983 */ /* 0x000ea80000300800 */
[----:B------:R-:W2:Y:S04]  /*53080*/  LDL.LU R10, [R1+0xb30] ;  /* 0x000b3000010a7983 */ /* 0x000ea80000300800 */
[----:B------:R-:W2:Y:S04]  /*53090*/  LDL.LU R36, [R1+0xb2c] ;  /* 0x000b2c0001247983 */ /* 0x000ea80000300800 */
[----:B------:R-:W2:Y:S04]  /*530a0*/  LDL.LU R38, [R1+0xf34] ;  /* 0x000f340001267983 */ /* 0x000ea80000300800 */
[----:B------:R1:W-:Y:S04]  /*530b0*/  STS.U8 [R40+UR4+0x3d20], R28 ;  /* 0x003d201c28007988 */ /* 0x0003e80008000004 */
[----:B-1----:R-:W2:Y:S01]  /*530c0*/  LDL.LU R40, [R1+0xd50] ;  /* 0x000d500001287983 */ /* 0x002ea20000300800 */
[----:B0-----:R-:W-:-:S03]  /*530d0*/  LOP3.LUT R28, R48, 0x1f, RZ, 0xc0, !PT ;  /* 0x0000001f301c7812 */ /* 0x001fc600078ec0ff */
[----:B------:R-:W2:Y:S04]  /*530e0*/  LDL.LU R48, [R1+0xb20] ;  /* 0x000b200001307983 */ /* 0x000ea80000300800 */
[----:B------:R-:W-:Y:S04]  /*530f0*/  STS.U8 [R28+UR4+0x3d00], R29 ;  /* 0x003d001d1c007988 */ /* 0x000fe80008000004 */
[----:B------:R-:W-:Y:S04]  /*53100*/  STS.U8 [R28+UR4+0x3d60], R33 ;  /* 0x003d60211c007988 */ /* 0x000fe80008000004 */
[----:B------:R0:W-:Y:S04]  /*53110*/  STS.U8 [R28+UR4+0x3d40], R50 ;  /* 0x003d40321c007988 */ /* 0x0001e80008000004 */
[----:B------:R-:W-:Y:S04]  /*53120*/  STS.U8 [R28+UR4+0x3e40], R41 ;  /* 0x003e40291c007988 */ /* 0x000fe80008000004 */
[----:B------:R-:W-:Y:S01]  /*53130*/  STS.U8 [R28+UR4+0x3e60], R43 ;  /* 0x003e602b1c007988 */ /* 0x000fe20008000004 */
[----:B0-----:R-:W-:-:S03]  /*53140*/  LOP3.LUT R50, R28, 0x10, RZ, 0x3c, !PT ;  /* 0x000000101c327812 */ /* 0x001fc600078e3cff */
[----:B------:R-:W-:Y:S04]  /*53150*/  STS.U8 [R28+UR4+0x3e00], R45 ;  /* 0x003e002d1c007988 */ /* 0x000fe80008000004 */
[----:B------:R-:W-:Y:S04]  /*53160*/  STS.U8 [R28+UR4+0x3e20], R8 ;  /* 0x003e20081c007988 */ /* 0x000fe80008000004 */
[----:B------:R-:W-:Y:S04]  /*53170*/  STS.U8 [R28+UR4+0x3f60], R52 ;  /* 0x003f60341c007988 */ /* 0x000fe80008000004 */
[----:B------:R-:W-:Y:S04]  /*53180*/  STS.U8 [R28+UR4+0x3f40], R53 ;  /* 0x003f40351c007988 */ /* 0x000fe80008000004 */
[----:B------:R-:W-:Y:S04]  /*53190*/  STS.U8 [R28+UR4+0x3f20], R54 ;  /* 0x003f20361c007988 */ /* 0x000fe80008000004 */
[----:B------:R0:W-:Y:S04]  /*531a0*/  STS.U8 [R28+UR4+0x3f00], R6 ;  /* 0x003f00061c007988 */ /* 0x0001e80008000004 */
[----:B0-----:R-:W2:Y:S04]  /*531b0*/  LDL.LU R6, [R1+0xb1c] ;  /* 0x000b1c0001067983 */ /* 0x001ea80000300800 */
[----:B------:R-:W2:Y:S04]  /*531c0*/  LDL.LU R54, [R1+0xf48] ;  /* 0x000f480001367983 */ /* 0x000ea80000300800 */
[----:B---3--:R-:W-:Y:S04]  /*531d0*/  STS.U8 [R50+UR4+0x80], R24 ;  /* 0x0000801832007988 */ /* 0x008fe80008000004 */
[----:B----4-:R-:W-:Y:S04]  /*531e0*/  STS.U8 [R50+UR4+0xa0], R23 ;  /* 0x0000a01732007988 */ /* 0x010fe80008000004 */
[----:B--2---:R-:W-:Y:S04]  /*531f0*/  STS.U8 [R50+UR4+0xc0], R22 ;  /* 0x0000c01632007988 */ /* 0x004fe80008000004 */
[----:B------:R-:W-:Y:S04]  /*53200*/  STS.U8 [R50+UR4+0xe0], R18 ;  /* 0x0000e01232007988 */ /* 0x000fe80008000004 */
[----:B------:R-:W-:Y:S04]  /*53210*/  STS.U8 [R50+UR4+0x1a0], R17 ;  /* 0x0001a01132007988 */ /* 0x000fe80008000004 */
[----:B------:R0:W-:Y:S04]  /*53220*/  STS.U8 [R50+UR4+0x180], R12 ;  /* 0x0001800c32007988 */ /* 0x0001e80008000004 */
[----:B------:R1:W-:Y:S04]  /*53230*/  STS.U8 [R50+UR4+0x1e0], R11 ;  /* 0x0001e00b32007988 */ /* 0x0003e80008000004 */
[----:B0-----:R-:W2:Y:S04]  /*53240*/  LDL.LU R12, [R1+0xd58] ;  /* 0x000d5800010c7983 */ /* 0x001ea80000300800 */
[----:B------:R-:W3:Y:S04]  /*53250*/  LDL.LU R17, [R1+0xb10] ;  /* 0x000b100001117983 */ /* 0x000ee80000300800 */
[----:B-1----:R-:W4:Y:S04]  /*53260*/  LDL.LU R11, [R1+0xb0c] ;  /* 0x000b0c00010b7983 */ /* 0x002f280000300800 */
[----:B------:R-:W-:Y:S04]  /*53270*/  STS.U8 [R50+UR4+0x1c0], R16 ;  /* 0x0001c01032007988 */ /* 0x000fe80008000004 */
[----:B------:R-:W4:Y:S04]  /*53280*/  LDL.LU R53, [R1+0xf50] ;  /* 0x000f500001357983 */ /* 0x000f280000300800 */
[----:B------:R0:W-:Y:S04]  /*53290*/  STS.U8 [R50+UR4+0x2c0], R10 ;  /* 0x0002c00a32007988 */ /* 0x0001e80008000004 */
[----:B------:R-:W4:Y:S04]  /*532a0*/  LDL.LU R52, [R1+0xd60] ;  /* 0x000d600001347983 */ /* 0x000f280000300800 */
[----:B0-----:R-:W4:Y:S04]  /*532b0*/  LDL.LU R10, [R1+0xb00] ;  /* 0x000b0000010a7983 */ /* 0x001f280000300800 */
        /* <DEDUP_REMOVED lines=20> */
[----:B------:R-:W-:Y:S04]  /*53400*/  STS.U8 [R50+UR4+0x3c0], R6 ;  /* 0x0003c00632007988 */ /* 0x000fe80008000004 */
[----:B------:R-:W-:Y:S04]  /*53410*/  STS.U8 [R50+UR4+0x3a0], R54 ;  /* 0x0003a03632007988 */ /* 0x000fe80008000004 */
[----:B--2---:R0:W-:Y:S04]  /*53420*/  STS.U8 [R50+UR4+0x380], R12 ;  /* 0x0003800c32007988 */ /* 0x0041e80008000004 */
[----:B---3--:R1:W-:Y:S04]  /*53430*/  STS.U8 [R50+UR4+0x480], R17 ;  /* 0x0004801132007988 */ /* 0x0083e80008000004 */
[----:B0-----:R-:W2:Y:S04]  /*53440*/  LDL.LU R12, [R1+0xabc] ;  /* 0x000abc00010c7983 */ /* 0x001ea80000300800 */
[----:B----4-:R0:W-:Y:S04]  /*53450*/  STS.U8 [R50+UR4+0x4a0], R11 ;  /* 0x0004a00b32007988 */ /* 0x0101e80008000004 */
[----:B-1----:R-:W3:Y:S04]  /*53460*/  LDL.LU R17, [R1+0xf78] ;  /* 0x000f780001117983 */ /* 0x002ee80000300800 */
[----:B------:R-:W-:Y:S04]  /*53470*/  STS.U8 [R50+UR4+0x4c0], R53 ;  /* 0x0004c03532007988 */ /* 0x000fe80008000004 */
[----:B0-----:R-:W4:Y:S04]  /*53480*/  LDL.LU R11, [R1+0xd88] ;  /* 0x000d8800010b7983 */ /* 0x001f280000300800 */
[----:B------:R-:W-:Y:S04]  /*53490*/  STS.U8 [R50+UR4+0x4e0], R52 ;  /* 0x0004e03432007988 */ /* 0x000fe80008000004 */
[----:B------:R0:W-:Y:S04]  /*534a0*/  STS.U8 [R50+UR4+0x5a0], R10 ;  /* 0x0005a00a32007988 */ /* 0x0001e80008000004 */
[----:B------:R-:W-:Y:S04]  /*534b0*/  STS.U8 [R50+UR4+0x580], R8 ;  /* 0x0005800832007988 */ /* 0x000fe80008000004 */
[----:B------:R-:W-:Y:S04]  /*534c0*/  STS.U8 [R50+UR4+0x5e0], R45 ;  /* 0x0005e02d32007988 */ /* 0x000fe80008000004 */
[----:B0-----:R-:W4:Y:S04]  /*534d0*/  LDL.LU R10, [R1+0xab0] ;  /* 0x000ab000010a7983 */ /* 0x001f280000300800 */
[----:B------:R0:W-:Y:S04]  /*534e0*/  STS.U8 [R50+UR4+0x5c0], R36 ;  /* 0x0005c02432007988 */ /* 0x0001e80008000004 */
[----:B------:R-:W-:Y:S04]  /*534f0*/  STS.U8 [R50+UR4+0x6c0], R43 ;  /* 0x0006c02b32007988 */ /* 0x000fe80008000004 */
[----:B0-----:R-:W4:Y:S04]  /*53500*/  LDL.LU R36, [R1+0xaac] ;  /* 0x000aac0001247983 */ /* 0x001f280000300800 */
[----:B------:R-:W-:Y:S04]  /*53510*/  STS.U8 [R50+UR4+0x6e0], R41 ;  /* 0x0006e02932007988 */ /* 0x000fe80008000004 */
[----:B------:R0:W-:Y:S04]  /*53520*/  STS.U8 [R50+UR4+0x680], R38 ;  /* 0x0006802632007988 */ /* 0x0001e80008000004 */
[----:B------:R-:W-:Y:S04]  /*53530*/  STS.U8 [R50+UR4+0x6a0], R33 ;  /* 0x0006a02132007988 */ /* 0x000fe80008000004 */
[----:B0-----:R-:W4:Y:S04]  /*53540*/  LDL.LU R38, [R1+0xf80] ;  /* 0x000f800001267983 */ /* 0x001f280000300800 */
[----:B------:R-:W-:Y:S04]  /*53550*/  STS.U8 [R50+UR4+0x7e0], R29 ;  /* 0x0007e01d32007988 */ /* 0x000fe80008000004 */
[----:B------:R0:W-:Y:S04]  /*53560*/  STS.U8 [R50+UR4+0x7c0], R40 ;  /* 0x0007c02832007988 */ /* 0x0001e80008000004 */
[----:B------:R-:W-:Y:S04]  /*53570*/  STS.U8 [R50+UR4+0x7a0], R28 ;  /* 0x0007a01c32007988 */ /* 0x000fe80008000004 */
[----:B------:R-:W-:Y:S04]  /*53580*/  STS.U8 [R50+UR4+0x780], R24 ;  /* 0x0007801832007988 */ /* 0x000fe80008000004 */
[----:B------:R-:W-:Y:S04]  /*53590*/  STS.U8 [R50+UR4+0x880], R23 ;  /* 0x0008801732007988 */ /* 0x000fe80008000004 */
[----:B0-----:R-:W4:Y:S04]  /*535a0*/  LDL.LU R40, [R1+0xd90] ;  /* 0x000d900001287983 */ /* 0x001f280000300800 */
[----:B------:R-:W-:Y:S04]  /*535b0*/  STS.U8 [R50+UR4+0x8a0], R22 ;  /* 0x0008a01632007988 */ /* 0x000fe80008000004 */
[----:B------:R-:W-:Y:S04]  /*535c0*/  STS.U8 [R50+UR4+0x8c0], R18 ;  /* 0x0008c01232007988 */ /* 0x000fe80008000004 */
[----:B------:R-:W-:Y:S04]  /*535d0*/  STS.U8 [R50+UR4+0x8e0], R16 ;  /* 0x0008e01032007988 */ /* 0x000fe80008000004 */
[----:B------:R-:W4:Y:S04]  /*535e0*/  LDL.LU R6, [R1+0xaa0] ;  /* 0x000aa00001067983 */ /* 0x000f280000300800 */
[----:B------:R0:W-:Y:S04]  /*535f0*/  STS.U8 [R50+UR4+0x9a0], R48 ;  /* 0x0009a03032007988 */ /* 0x0001e80008000004 */
[----:B------:R-:W4:Y:S04]  /*53600*/  LDL.LU R54, [R1+0xa9c] ;  /* 0x000a9c0001367983 */ /* 0x000f280000300800 */
[----:B0-----:R-:W4:Y:S04]  /*53610*/  LDL.LU R48, [R1+0xf88] ;  /* 0x000f880001307983 */ /* 0x001f280000300800 */
[----:B------:R-:W4:Y:S04]  /*53620*/  LDL.LU R16, [R1+0xd98] ;  /* 0x000d980001107983 */ /* 0x000f280000300800 */
[----:B--2---:R0:W-:Y:S04]  /*53630*/  STS.U8 [R50+UR4+0x980], R12 ;  /* 0x0009800c32007988 */ /* 0x0041e80008000004 */
[----:B---3--:R-:W-:Y:S04]  /*53640*/  STS.U8 [R50+UR4+0x9e0], R17 ;  /* 0x0009e01132007988 */ /* 0x008fe80008000004 */
[----:B0-----:R-:W2:Y:S04]  /*53650*/  LDL.LU R12, [R1+0xa90] ;  /* 0x000a9000010c7983 */ /* 0x001ea80000300800 */
[----:B------:R-:W3:Y:S04]  /*53660*/  LDL.LU R53, [R1+0xa8c] ;  /* 0x000a8c0001357983 */ /* 0x000ee80000300800 */
[----:B----4-:R0:W-:Y:S04]  /*53670*/  STS.U8 [R50+UR4+0x9c0], R11 ;  /* 0x0009c00b32007988 */ /* 0x0101e80008000004 */
        /* <DEDUP_REMOVED lines=21> */
[----:B------:R-:W-:Y:S04]  /*537d0*/  STS.U8 [R50+UR4+0xbe0], R6 ;  /* 0x000be00632007988 */ /* 0x000fe80008000004 */
[----:B0-----:R-:W4:Y:S04]  /*537e0*/  LDL.LU R40, [R1+0xde0] ;  /* 0x000de00001287983 */ /* 0x001f280000300800 */
[----:B------:R-:W-:Y:S04]  /*537f0*/  STS.U8 [R50+UR4+0xbc0], R54 ;  /* 0x000bc03632007988 */ /* 0x000fe80008000004 */
[----:B------:R0:W-:Y:S04]  /*53800*/  STS.U8 [R50+UR4+0xba0], R48 ;  /* 0x000ba03032007988 */ /* 0x0001e80008000004 */
[----:B0-----:R-:W4:Y:S04]  /*53810*/  LDL.LU R48, [R1+0x478] ;  /* 0x0004780001307983 */ /* 0x001f280000300800 */
[----:B------:R0:W-:Y:S04]  /*53820*/  STS.U8 [R50+UR4+0xb80], R16 ;  /* 0x000b801032007988 */ /* 0x0001e80008000004 */
[----:B0-----:R-:W4:Y:S04]  /*53830*/  LDL.LU R16, [R1+0x474] ;  /* 0x0004740001107983 */ /* 0x001f280000300800 */
[----:B--2---:R0:W-:Y:S04]  /*53840*/  STS.U8 [R50+UR4+0xc80], R12 ;  /* 0x000c800c32007988 */ /* 0x0041e80008000004 */
[----:B---3--:R-:W-:Y:S04]  /*53850*/  STS.U8 [R50+UR4+0xca0], R53 ;  /* 0x000ca03532007988 */ /* 0x008fe80008000004 */
[----:B0-----:R-:W2:Y:S04]  /*53860*/  LDL.LU R12, [R1+0x470] ;  /* 0x00047000010c7983 */ /* 0x001ea80000300800 */
[----:B----4-:R-:W-:Y:S04]  /*53870*/  STS.U8 [R50+UR4+0xcc0], R52 ;  /* 0x000cc03432007988 */ /* 0x010fe80008000004 */
[----:B------:R0:W-:Y:S04]  /*53880*/  STS.U8 [R50+UR4+0xce0], R11 ;  /* 0x000ce00b32007988 */ /* 0x0001e80008000004 */
[----:B------:R-:W-:Y:S04]  /*53890*/  STS.U8 [R50+UR4+0xda0], R8 ;  /* 0x000da00832007988 */ /* 0x000fe80008000004 */
[----:B0-----:R-:W3:Y:S04]  /*538a0*/  LDL.LU R11, [R1+0xdf0] ;  /* 0x000df000010b7983 */ /* 0x001ee80000300800 */
[----:B------:R-:W-:Y:S04]  /*538b0*/  STS.U8 [R50+UR4+0xd80], R45 ;  /* 0x000d802d32007988 */ /* 0x000fe80008000004 */
        /* <DEDUP_REMOVED lines=21> */
[----:B------:R0:W-:Y:S04]  /*53a10*/  STS.U8 [R50+UR4+0x11a0], R48 ;  /* 0x0011a03032007988 */ /* 0x0001e80008000004 */
[----:B0-----:R-:W4:Y:S04]  /*53a20*/  LDL.LU R48, [R1+0xe00] ;  /* 0x000e000001307983 */ /* 0x001f280000300800 */
[----:B------:R-:W-:Y:S04]  /*53a30*/  STS.U8 [R50+UR4+0x1180], R16 ;  /* 0x0011801032007988 */ /* 0x000fe80008000004 */
[----:B------:R-:W4:Y:S04]  /*53a40*/  LDL.LU R53, [R1+0x350] ;  /* 0x0003500001357983 */ /* 0x000f280000300800 */
[----:B------:R-:W4:Y:S04]  /*53a50*/  LDL.LU R52, [R1+0x34c] ;  /* 0x00034c0001347983 */ /* 0x000f280000300800 */
[----:B--2---:R0:W-:Y:S04]  /*53a60*/  STS.U8 [R50+UR4+0x11e0], R12 ;  /* 0x0011e00c32007988 */ /* 0x0041e80008000004 */
[----:B0-----:R-:W2:Y:S04]  /*53a70*/  LDL.LU R12, [R1+0x348] ;  /* 0x00034800010c7983 */ /* 0x001ea80000300800 */
[----:B------:R-:W2:Y:S04]  /*53a80*/  LDL.LU R8, [R1+0xe08] ;  /* 0x000e080001087983 */ /* 0x000ea80000300800 */
[----:B---3--:R0:W-:Y:S04]  /*53a90*/  STS.U8 [R50+UR4+0x11c0], R11 ;  /* 0x0011c00b32007988 */ /* 0x0081e80008000004 */
[----:B------:R-:W3:Y:S04]  /*53aa0*/  LDL.LU R45, [R1+0x338] ;  /* 0x00033800012d7983 */ /* 0x000ee80000300800 */
[----:B0-----:R-:W3:Y:S04]  /*53ab0*/  LDL.LU R11, [R1+0x334] ;  /* 0x00033400010b7983 */ /* 0x001ee80000300800 */
        /* <DEDUP_REMOVED lines=19> */
[----:B------:R1:W-:Y:S04]  /*53bf0*/  STS.U8 [R50+UR4+0x13a0], R17 ;  /* 0x0013a01132007988 */ /* 0x0003e80008000004 */
[----:B0-----:R-:W4:Y:S04]  /*53c00*/  LDL.LU R40, [R1+0xe28] ;  /* 0x000e280001287983 */ /* 0x001f280000300800 */
[----:B-1----:R-:W4:Y:S04]  /*53c10*/  LDL.LU R17, [R1+0x2d8] ;  /* 0x0002d80001117983 */ /* 0x002f280000300800 */
[----:B------:R0:W-:Y:S04]  /*53c20*/  STS.U8 [R50+UR4+0x1380], R48 ;  /* 0x0013803032007988 */ /* 0x0001e80008000004 */
[----:B0-----:R-:W4:Y:S04]  /*53c30*/  LDL.LU R48, [R1+0x2d4] ;  /* 0x0002d40001307983 */ /* 0x001f280000300800 */
[----:B------:R-:W-:Y:S04]  /*53c40*/  STS.U8 [R50+UR4+0x1480], R53 ;  /* 0x0014803532007988 */ /* 0x000fe80008000004 */
[----:B------:R-:W-:Y:S04]  /*53c50*/  STS.U8 [R50+UR4+0x14a0], R52 ;  /* 0x0014a03432007988 */ /* 0x000fe80008000004 */
[----:B--2---:R0:W-:Y:S04]  /*53c60*/  STS.U8 [R50+UR4+0x14c0], R12 ;  /* 0x0014c00c32007988 */ /* 0x0041e80008000004 */
[----:B------:R-:W-:Y:S04]  /*53c70*/  STS.U8 [R50+UR4+0x14e0], R8 ;  /* 0x0014e00832007988 */ /* 0x000fe80008000004 */
[----:B0-----:R-:W2:Y:S04]  /*53c80*/  LDL.LU R12, [R1+0x2d0] ;  /* 0x0002d000010c7983 */ /* 0x001ea80000300800 */
[----:B---3--:R-:W-:Y:S04]  /*53c90*/  STS.U8 [R50+UR4+0x15a0], R45 ;  /* 0x0015a02d32007988 */ /* 0x008fe80008000004 */
[----:B------:R0:W-:Y:S04]  /*53ca0*/  STS.U8 [R50+UR4+0x1580], R11 ;  /* 0x0015800b32007988 */ /* 0x0001e80008000004 */
[----:B------:R-:W-:Y:S04]  /*53cb0*/  STS.U8 [R50+UR4+0x15e0], R43 ;  /* 0x0015e02b32007988 */ /* 0x000fe80008000004 */
[----:B0-----:R-:W3:Y:S04]  /*53cc0*/  LDL.LU R11, [R1+0xe30] ;  /* 0x000e3000010b7983 */ /* 0x001ee80000300800 */
[----:B----4-:R-:W-:Y:S04]  /*53cd0*/  STS.U8 [R50+UR4+0x15c0], R41 ;  /* 0x0015c02932007988 */ /* 0x010fe80008000004 */
        /* <DEDUP_REMOVED lines=18> */
[----:B------:R-:W-:Y:S04]  /*53e00*/  STS.U8 [R50+UR4+0x19a0], R17 ;  /* 0x0019a01132007988 */ /* 0x000fe80008000004 */
[----:B0-----:R-:W4:Y:S04]  /*53e10*/  LDL.LU R40, [R1+0x2a0] ;  /* 0x0002a00001287983 */ /* 0x001f280000300800 */
[----:B------:R-:W4:Y:S04]  /*53e20*/  LDL.LU R53, [R1+0xe40] ;  /* 0x000e400001357983 */ /* 0x000f280000300800 */
[----:B------:R0:W-:Y:S04]  /*53e30*/  STS.U8 [R50+UR4+0x1980], R48 ;  /* 0x0019803032007988 */ /* 0x0001e80008000004 */
[----:B------:R-:W4:Y:S04]  /*53e40*/  LDL.LU R52, [R1+0x290] ;  /* 0x0002900001347983 */ /* 0x000f280000300800 */
[----:B0-----:R-:W4:Y:S04]  /*53e50*/  LDL.LU R48, [R1+0x28c] ;  /* 0x00028c0001307983 */ /* 0x001f280000300800 */
        /* <DEDUP_REMOVED lines=27> */
[----:B------:R-:W-:Y:S04]  /*54010*/  STS.U8 [R50+UR4+0x1b80], R53 ;  /* 0x001b803532007988 */ /* 0x000fe80008000004 */
[----:B0-----:R-:W4:Y:S04]  /*54020*/  LDL.LU R40, [R1+0x218] ;  /* 0x0002180001287983 */ /* 0x001f280000300800 */
[----:B------:R-:W-:Y:S04]  /*54030*/  STS.U8 [R50+UR4+0x1c80], R52 ;  /* 0x001c803432007988 */ /* 0x000fe80008000004 */
        /* <DEDUP_REMOVED lines=45> */
[----:B------:R-:W3:Y:S04]  /*54310*/  LDL.LU R24, [R1+0xea4] ;  /* 0x000ea40001187983 */ /* 0x000ee80000300800 */
[----:B------:R-:W3:Y:S04]  /*54320*/  LDL.LU R23, [R1+0x188] ;  /* 0x0001880001177983 */ /* 0x000ee80000300800 */
[----:B------:R-:W3:Y:S04]  /*54330*/  LDL.LU R22, [R1+0x184] ;  /* 0x0001840001167983 */ /* 0x000ee80000300800 */
[----:B------:R-:W3:Y:S04]  /*54340*/  LDL.LU R18, [R1+0x180] ;  /* 0x0001800001127983 */ /* 0x000ee80000300800 */
[----:B----4-:R0:W-:Y:S04]  /*54350*/  STS.U8 [R50+UR4+0x22c0], R10 ;  /* 0x0022c00a32007988 */ /* 0x0101e80008000004 */
        /* <DEDUP_REMOVED lines=26> */
[----:B------:R-:W-:Y:S04]  /*54500*/  STS.U8 [R50+UR4+0x26a0], R24 ;  /* 0x0026a01832007988 */ /* 0x000fe80008000004 */
[----:B------:R-:W-:Y:S04]  /*54510*/  STS.U8 [R50+UR4+0x27e0], R23 ;  /* 0x0027e01732007988 */ /* 0x000fe80008000004 */
[----:B0-----:R-:W3:Y:S04]  /*54520*/  LDL.LU R11, [R1+0xebc] ;  /* 0x000ebc00010b7983 */ /* 0x001ee80000300800 */
[----:B------:R-:W-:Y:S04]  /*54530*/  STS.U8 [R50+UR4+0x27c0], R22 ;  /* 0x0027c01632007988 */ /* 0x000fe80008000004 */
[----:B------:R-:W-:Y:S04]  /*54540*/  STS.U8 [R50+UR4+0x27a0], R18 ;  /* 0x0027a01232007988 */ /* 0x000fe80008000004 */
[----:B----4-:R-:W-:Y:S04]  /*54550*/  STS.U8 [R50+UR4+0x2780], R16 ;  /* 0x0027801032007988 */ /* 0x010fe80008000004 */
        /* <DEDUP_REMOVED lines=29> */
[----:B---3--:R0:W-:Y:S04]  /*54730*/  STS.U8 [R50+UR4+0x29c0], R11 ;  /* 0x0029c00b32007988 */ /* 0x0081e80008000004 */
[----:B------:R-:W3:Y:S04]  /*54740*/  LDL.LU R17, [R1+0xc0] ;  /* 0x0000c00001117983 */ /* 0x000ee80000300800 */
[----:B----4-:R-:W-:Y:S04]  /*54750*/  STS.U8 [R50+UR4+0x2ac0], R6 ;  /* 0x002ac00632007988 */ /* 0x010fe80008000004 */
        /* <DEDUP_REMOVED lines=24> */
[----:B------:R-:W-:Y:S04]  /*548e0*/  STS.U8 [R50+UR4+0x2e80], R24 ;  /* 0x002e801832007988 */ /* 0x000fe80008000004 */
[----:B------:R-:W-:Y:S04]  /*548f0*/  STS.U8 [R50+UR4+0x2ea0], R23 ;  /* 0x002ea01732007988 */ /* 0x000fe80008000004 */
[----:B0-----:R-:W2:Y:S04]  /*54900*/  LDL.LU R12, [R1+0x90] ;  /* 0x00009000010c7983 */ /* 0x001ea80000300800 */
[----:B------:R-:W-:Y:S04]  /*54910*/  STS.U8 [R50+UR4+0x2fe0], R22 ;  /* 0x002fe01632007988 */ /* 0x000fe80008000004 */
[----:B------:R-:W-:Y:S04]  /*54920*/  STS.U8 [R50+UR4+0x2fc0], R18 ;  /* 0x002fc01232007988 */ /* 0x000fe80008000004 */
[----:B---3--:R-:W-:Y:S04]  /*54930*/  STS.U8 [R50+UR4+0x2fa0], R17 ;  /* 0x002fa01132007988 */ /* 0x008fe80008000004 */
[----:B------:R-:W3:Y:S04]  /*54940*/  LDL.LU R6, [R1+0xefc] ;  /* 0x000efc0001067983 */ /* 0x000ee80000300800 */
[----:B----4-:R0:W-:Y:S04]  /*54950*/  STS.U8 [R50+UR4+0x2f80], R11 ;  /* 0x002f800b32007988 */ /* 0x0101e80008000004 */
        /* <DEDUP_REMOVED lines=32> */
[----:B------:R0:W-:Y:S04]  /*54b60*/  STS.U8 [R50+UR4+0x32e0], R11 ;  /* 0x0032e00b32007988 */ /* 0x0001e80008000004 */
[----:B------:R-:W-:Y:S04]  /*54b70*/  STS.U8 [R50+UR4+0x3280], R53 ;  /* 0x0032803532007988 */ /* 0x000fe80008000004 */
[----:B0-----:R-:W3:Y:S04]  /*54b80*/  LDL.LU R11, [R1+0xd14] ;  /* 0x000d1400010b7983 */ /* 0x001ee80000300800 */
[----:B------:R0:W-:Y:S04]  /*54b90*/  STS.U8 [R50+UR4+0x32a0], R10 ;  /* 0x0032a00a32007988 */ /* 0x0001e80008000004 */
[----:B------:R-:W-:Y:S04]  /*54ba0*/  STS.U8 [R50+UR4+0x33e0], R55 ;  /* 0x0033e03732007988 */ /* 0x000fe80008000004 */
        /* <DEDUP_REMOVED lines=23> */
[----:B--2---:R-:W-:Y:S04]  /*54d20*/  STS.U8 [R50+UR4+0x3780], R12 ;  /* 0x0037800c32007988 */ /* 0x004fe80008000004 */
        /* <DEDUP_REMOVED lines=23> */
[----:B------:R0:W-:Y:S02]  /*54ea0*/  STS.U8 [R50+UR4+0x3dc0], R48 ;  /* 0x003dc03032007988 */ /* 0x0001e40008000004 */
[----:B0-----:R-:W0:Y:S02]  /*54eb0*/  S2R R48, SR_TID.X ;  /* 0x0000000000307919 */ /* 0x001e240000002100 */
[----:B------:R-:W-:Y:S04]  /*54ec0*/  STS.U8 [R50+UR4+0x3ec0], R47 ;  /* 0x003ec02f32007988 */ /* 0x000fe80008000004 */
[----:B------:R-:W-:Y:S04]  /*54ed0*/  STS.U8 [R50+UR4+0x3ee0], R49 ;  /* 0x003ee03132007988 */ /* 0x000fe80008000004 */
[----:B------:R-:W-:Y:S04]  /*54ee0*/  STS.U8 [R50+UR4+0x3e80], R51 ;  /* 0x003e803332007988 */ /* 0x000fe80008000004 */
[----:B------:R-:W-:Y:S04]  /*54ef0*/  STS.U8 [R50+UR4+0x3ea0], R7 ;  /* 0x003ea00732007988 */ /* 0x000fe80008000004 */
[----:B------:R-:W-:Y:S04]  /*54f00*/  STS.U8 [R50+UR4+0x3fe0], R5 ;  /* 0x003fe00532007988 */ /* 0x000fe80008000004 */
[----:B------:R-:W-:Y:S04]  /*54f10*/  STS.U8 [R50+UR4+0x3fc0], R4 ;  /* 0x003fc00432007988 */ /* 0x000fe80008000004 */
[----:B------:R-:W-:Y:S04]  /*54f20*/  STS.U8 [R50+UR4+0x3fa0], R3 ;  /* 0x003fa00332007988 */ /* 0x000fe80008000004 */
[----:B------:R-:W-:Y:S01]  /*54f30*/  STS.U8 [R50+UR4+0x3f80], R2 ;  /* 0x003f800232007988 */ /* 0x000fe20008000004 */
[C---:B0-----:R-:W-:Y:S01]  /*54f40*/  LOP3.LUT R28, R48.reuse, 0x7, RZ, 0xc0, !PT ;  /* 0x00000007301c7812 */ /* 0x041fe200078ec0ff */
[----:B------:R-:W-:-:S04]  /*54f50*/  IMAD.SHL.U32 R29, R48, 0x2, RZ ;  /* 0x00000002301d7824 */ /* 0x000fc800078e00ff */
[----:B------:R-:W-:-:S05]  /*54f60*/  IMAD R28, R28, 0x90, RZ ;  /* 0x000000901c1c7824 */ /* 0x000fca00078e02ff */
[----:B------:R-:W-:Y:S01]  /*54f70*/  LOP3.LUT R28, R28, 0x30, R29, 0x78, !PT ;  /* 0x000000301c1c7812 */ /* 0x000fe200078e781d */
[----:B------:R-:W-:Y:S06]  /*54f80*/  BAR.SYNC.DEFER_BLOCKING 0x0 ;  /* 0x0000000000007b1d */ /* 0x000fec0000010000 */
[----:B------:R-:W0:Y:S04]  /*54f90*/  LDSM.16.M88.4 R4, [R28+UR4] ;  /* 0x000000041c04783b */ /* 0x000e280008000200 */
[----:B------:R-:W-:Y:S04]  /*54fa0*/  LDSM.16.M88.4 R8, [R28+UR4+0xc00] ;  /* 0x000c00041c08783b */ /* 0x000fe80008000200 */
[----:B------:R-:W-:Y:S04]  /*54fb0*/  LDSM.16.M88.4 R12, [R28+UR4+0x1000] ;  /* 0x001000041c0c783b */ /* 0x000fe80008000200 */
[----:B------:R-:W-:Y:S04]  /*54fc0*/  LDSM.16.M88.4 R16, [R28+UR4+0x1800] ;  /* 0x001800041c10783b */ /* 0x000fe80008000200 */
[----:B------:R-:W-:Y:S04]  /*54fd0*/  LDSM.16.M88.4 R36, [R28+UR4+0x2000] ;  /* 0x002000041c24783b */ /* 0x000fe80008000200 */
[----:B------:R-:W-:Y:S01]  /*54fe0*/  LDSM.16.M88.4 R44, [R28+UR4+0x2400] ;  /* 0x002400041c2c783b */ /* 0x000fe20008000200 */
[----:B0-----:R-:W-:-:S03]  /*54ff0*/  IMAD.MOV.U32 R42, RZ, RZ, R4 ;  /* 0x000000ffff2a7224 */ /* 0x001fc600078e0004 */
[----:B------:R-:W-:Y:S01]  /*55000*/  STL.64 [R1+0xa68], R6 ;  /* 0x000a680601007387 */ /* 0x000fe20000100a00 */
[----:B------:R-:W-:-:S03]  /*55010*/  IMAD.MOV.U32 R43, RZ, RZ, R5 ;  /* 0x000000ffff2b7224 */ /* 0x000fc600078e0005 */
[----:B------:R-:W0:Y:S04]  /*55020*/  LDSM.16.M88.4 R4, [R28+UR4+0x400] ;  /* 0x000400041c04783b */ /* 0x000e280008000200 */
[----:B0-----:R-:W-:Y:S01]  /*55030*/  STL.64 [R1+0xa70], R4 ;  /* 0x000a700401007387 */ /* 0x001fe20000100a00 */
[----:B------:R-:W-:Y:S02]  /*55040*/  IMAD.MOV.U32 R21, RZ, RZ, R4 ;  /* 0x000000ffff157224 */ /* 0x000fe400078e0004 */
[----:B------:R-:W-:Y:S01]  /*55050*/  IMAD.MOV.U32 R20, RZ, RZ, R5 ;  /* 0x000000ffff147224 */ /* 0x000fe200078e0005 */
[----:B------:R-:W-:Y:S04]  /*55060*/  STL.64 [R1+0xa78], R6 ;  /* 0x000a780601007387 */ /* 0x000fe80000100a00 */
[----:B------:R-:W0:Y:S04]  /*55070*/  LDSM.16.M88.4 R4, [R28+UR4+0x800] ;  /* 0x000800041c04783b */ /* 0x000e280008000200 */
[----:B0-----:R-:W-:Y:S04]  /*55080*/  STL.64 [R1+0xa80], R4 ;  /* 0x000a800401007387 */ /* 0x001fe80000100a00 */
[----:B------:R0:W-:Y:S04]  /*55090*/  STL.64 [R1+0xa88], R6 ;  /* 0x000a880601007387 */ /* 0x0001e80000100a00 */
[----:B------:R1:W-:Y:S04]  /*550a0*/  STL.64 [R1+0xaa0], R8 ;  /* 0x000aa00801007387 */ /* 0x0003e80000100a00 */
[----:B------:R-:W-:Y:S01]  /*550b0*/  STL.64 [R1+0xaa8], R10 ;  /* 0x000aa80a01007387 */ /* 0x000fe20000100a00 */
[----:B0-----:R-:W-:-:S03]  /*550c0*/  IMAD.MOV.U32 R6, RZ, RZ, R8 ;  /* 0x000000ffff067224 */ /* 0x001fc600078e0008 */
[----:B------:R-:W-:Y:S01]  /*550d0*/  STL.64 [R1+0xad0], R12 ;  /* 0x000ad00c01007387 */ /* 0x000fe20000100a00 */
[----:B------:R-:W-:Y:S02]  /*550e0*/  IMAD.MOV.U32 R7, RZ, RZ, R9 ;  /* 0x000000ffff077224 */ /* 0x000fe400078e0009 */
[----:B-1----:R-:W-:Y:S01]  /*550f0*/  IMAD.MOV.U32 R8, RZ, RZ, R12 ;  /* 0x000000ffff087224 */ /* 0x002fe200078e000c */
[----:B------:R-:W-:Y:S01]  /*55100*/  STL.64 [R1+0xad8], R14 ;  /* 0x000ad80e01007387 */ /* 0x000fe20000100a00 */
[----:B------:R-:W-:-:S03]  /*55110*/  IMAD.MOV.U32 R9, RZ, RZ, R13 ;  /* 0x000000ffff097224 */ /* 0x000fc600078e000d */
[----:B------:R-:W0:Y:S04]  /*55120*/  LDSM.16.M88.4 R12, [R28+UR4+0x1400] ;  /* 0x001400041c0c783b */ /* 0x000e280008000200 */
[----:B0-----:R0:W-:Y:S01]  /*55130*/  STL.64 [R1+0xaf0], R12 ;  /* 0x000af00c01007387 */ /* 0x0011e20000100a00 */
[----:B------:R-:W-:-:S03]  /*55140*/  IMAD.MOV.U32 R10, RZ, RZ, R12 ;  /* 0x000000ffff0a7224 */ /* 0x000fc600078e000c */
[----:B------:R-:W-:Y:S01]  /*55150*/  STL.64 [R1+0xaf8], R14 ;  /* 0x000af80e01007387 */ /* 0x000fe20000100a00 */
[----:B------:R-:W-:-:S03]  /*55160*/  IMAD.MOV.U32 R11, RZ, RZ, R13 ;  /* 0x000000ffff0b7224 */ /* 0x000fc600078e000d */
[----:B------:R-:W-:Y:S04]  /*55170*/  STL.64 [R1+0xac0], R16 ;  /* 0x000ac01001007387 */ /* 0x000fe80000100a00 */
[----:B------:R-:W-:Y:S01]  /*55180*/  STL.64 [R1+0xac8], R18 ;  /* 0x000ac81201007387 */ /* 0x000fe20000100a00 */
[----:B0-----:R-:W-:Y:S02]  /*55190*/  IMAD.MOV.U32 R12, RZ, RZ, R16 ;  /* 0x000000ffff0c7224 */ /* 0x001fe400078e0010 */
[----:B------:R-:W-:Y:S01]  /*551a0*/  IMAD.MOV.U32 R13, RZ, RZ, R17 ;  /* 0x000000ffff0d7224 */ /* 0x000fe200078e0011 */
[----:B------:R-:W2:Y:S04]  /*551b0*/  LDL.LU.64 R24, [R1+0x770] ;  /* 0x0007700001187983 */ /* 0x000ea80000300a00 */
[----:B------:R-:W2:Y:S04]  /*551c0*/  LDL.LU.64 R26, [R1+0x778] ;  /* 0x00077800011a7983 */ /* 0x000ea80000300a00 */
[----:B------:R-:W0:Y:S04]  /*551d0*/  LDSM.16.M88.4 R16, [R28+UR4+0x1c00] ;  /* 0x001c00041c10783b */ /* 0x000e280008000200 */
[----:B0-----:R-:W-:Y:S04]  /*551e0*/  STL.64 [R1+0xa90], R16 ;  /* 0x000a901001007387 */ /* 0x001fe80000100a00 */
[----:B------:R-:W-:Y:S04]  /*551f0*/  STL.64 [R1+0xa98], R18 ;  /* 0x000a981201007387 */ /* 0x000fe80000100a00 */
[----:B------:R-:W-:Y:S04]  /*55200*/  STL.64 [R1+0xab0], R36 ;  /* 0x000ab02401007387 */ /* 0x000fe80000100a00 */
[----:B------:R0:W-:Y:S04]  /*55210*/  STL.64 [R1+0xab8], R38 ;  /* 0x000ab82601007387 */ /* 0x0001e80000100a00 */
[----:B------:R-:W3:Y:S04]  /*55220*/  LDL.LU.64 R48, [R1+0x760] ;  /* 0x0007600001307983 */ /* 0x000ee80000300a00 */
[----:B------:R-:W3:Y:S01]  /*55230*/  LDL.LU.64 R50, [R1+0x768] ;  /* 0x0007680001327983 */ /* 0x000ee20000300a00 */
[----:B------:R-:W-:-:S03]  /*55240*/  IMAD.MOV.U32 R23, RZ, RZ, R4 ;  /* 0x000000ffff177224 */ /* 0x000fc600078e0004 */
[----:B------:R-:W-:Y:S01]  /*55250*/  STL [R1+0x5144], R42 ;  /* 0x0051442a01007387 */ /* 0x000fe20000100800 */
[----:B0-----:R-:W-:Y:S01]  /*55260*/  F2FP.F16.E4M3.UNPACK_B R38, R42 ;  /* 0x0000002aff26723e */ /* 0x001fe200020006ff */
[----:B------:R-:W-:Y:S01]  /*55270*/  IMAD.MOV.U32 R22, RZ, RZ, R5 ;  /* 0x000000ffff167224 */ /* 0x000fe200078e0005 */
[----:B------:R-:W-:Y:S01]  /*55280*/  F2FP.F16.E4M3.UNPACK_B R39, R43 ;  /* 0x0000002bff27723e */ /* 0x000fe200020006ff */
[----:B------:R-:W-:Y:S01]  /*55290*/  STL [R1+0x5148], R43 ;  /* 0x0051482b01007387 */ /* 0x000fe20000100800 */
[----:B------:R-:W-:Y:S02]  /*552a0*/  IMAD R3, R31, 0x100, R30 ;  /* 0x000001001f037824 */ /* 0x000fe400078e021e */
[----:B------:R-:W-:Y:S01]  /*552b0*/  IMAD R4, R57, 0x100, R56 ;  /* 0x0000010039047824 */ /* 0x000fe200078e0238 */
[----:B------:R-:W0:Y:S01]  /*552c0*/  LDSM.16.M88.4 R40, [R28+UR4+0x2800] ;  /* 0x002800041c28783b */ /* 0x000e220008000200 */
[----:B------:R-:W-:Y:S02]  /*552d0*/  IMAD R5, R59, 0x100, R58 ;  /* 0x000001003b057824 */ /* 0x000fe400078e023a */
[----:B------:R-:W-:Y:S01]  /*552e0*/  IMAD R2, R61, 0x100, R60 ;  /* 0x000001003d027824 */ /* 0x000fe200078e023c */
[----:B------:R-:W-:-:S02]  /*552f0*/  F2FP.F16.E4M3.UNPACK_B R32, R3 ;  /* 0x00000003ff20723e */ /* 0x000fc400020006ff */
[----:B------:R-:W-:Y:S02]  /*55300*/  F2FP.F16.E4M3.UNPACK_B R33, R4 ;  /* 0x00000004ff21723e */ /* 0x000fe400020006ff */
[----:B------:R-:W-:Y:S02]  /*55310*/  F2FP.F16.E4M3.UNPACK_B R34, R5 ;  /* 0x00000005ff22723e */ /* 0x000fe400020006ff */
[----:B------:R-:W-:Y:S01]  /*55320*/  F2FP.F16.E4M3.UNPACK_B R35, R2 ;  /* 0x00000002ff23723e */ /* 0x000fe200020006ff */
[----:B------:R-:W-:Y:S01]  /*55330*/  STL.64 [R1+0xae0], R44 ;  /* 0x000ae02c01007387 */ /* 0x000fe20000100a00 */
[----:B------:R-:W-:Y:S02]  /*55340*/  IMAD.MOV.U32 R18, RZ, RZ, R44 ;  /* 0x000000ffff127224 */ /* 0x000fe400078e002c */
[----:B------:R-:W-:Y:S01]  /*55350*/  IMAD.MOV.U32 R19, RZ, RZ, R45 ;  /* 0x000000ffff137224 */ /* 0x000fe200078e002d */
[----:B------:R2:W-:Y:S01]  /*55360*/  STL.64 [R1+0xae8], R46 ;  /* 0x000ae82e01007387 */ /* 0x0005e20000100a00 */
[----:B------:R-:W-:-:S02]  /*55370*/  F2FP.F16.E4M3.UNPACK_B R2, R21 ;  /* 0x00000015ff02723e */ /* 0x000fc400020006ff */
[----:B------:R-:W-:Y:S01]  /*55380*/  F2FP.F16.E4M3.UNPACK_B R3, R20 ;  /* 0x00000014ff03723e */ /* 0x000fe200020006ff */
[----:B0-----:R-:W-:Y:S02]  /*55390*/  IMAD.MOV.U32 R20, RZ, RZ, R40 ;  /* 0x000000ffff147224 */ /* 0x001fe400078e0028 */
[----:B------:R-:W-:Y:S01]  /*553a0*/  IMAD.MOV.U32 R21, RZ, RZ, R41 ;  /* 0x000000ffff157224 */ /* 0x000fe200078e0029 */
[----:B------:R-:W-:Y:S02]  /*553b0*/  F2FP.F16.E4M3.UNPACK_B R4, R23 ;  /* 0x00000017ff04723e */ /* 0x000fe400020006ff */
[----:B------:R-:W-:Y:S01]  /*553c0*/  F2FP.F16.E4M3.UNPACK_B R5, R22 ;  /* 0x00000016ff05723e */ /* 0x000fe200020006ff */
[----:B--2---:R-:W-:Y:S01]  /*553d0*/  HMMA.16816.F32 R44, R32, R38, R24 ;  /* 0x00000026202c723c */ /* 0x004fe20000001818 */
[----:B------:R-:W2:Y:S04]  /*553e0*/  LDL.LU.64 R24, [R1+0x750] ;  /* 0x0007500001187983 */ /* 0x000ea80000300a00 */
[----:B------:R-:W2:-:S15]  /*553f0*/  LDL.LU.64 R26, [R1+0x758] ;  /* 0x00075800011a7983 */ /* 0x000e9e0000300a00 */
[----:B------:R-:W-:-:S03]  /*55400*/  NOP ;  /* 0x0000000000007918 */ /* 0x000fc60000000000 */
[----:B------:R-:W-:Y:S04]  /*55410*/  STL [R1+0x514c], R46 ;  /* 0x00514c2e01007387 */ /* 0x000fe80000100800 */
[----:B------:R-:W-:Y:S04]  /*55420*/  STL [R1+0x5140], R47 ;  /* 0x0051402f01007387 */ /* 0x000fe80000100800 */
[----:B------:R-:W-:Y:S04]  /*55430*/  STL.64 [R1+0xb00], R40 ;  /* 0x000b002801007387 */ /* 0x000fe80000100a00 */
[----:B------:R-:W-:Y:S04]  /*55440*/  STL.64 [R1+0xb08], R42 ;  /* 0x000b082a01007387 */ /* 0x000fe80000100a00 */
[----:B------:R-:W4:Y:S04]  /*55450*/  LDL.LU.64 R56, [R1+0x740] ;  /* 0x0007400001387983 */ /* 0x000f280000300a00 */
[----:B------:R-:W4:Y:S04]  /*55460*/  LDL.LU.64 R58, [R1+0x748] ;  /* 0x00074800013a7983 */ /* 0x000f280000300a00 */
[----:B------:R-:W0:Y:S01]  /*55470*/  LDSM.16.M88.4 R40, [R28+UR4+0x2c00] ;  /* 0x002c00041c28783b */ /* 0x000e220008000200 */
[----:B---3--:R-:W-:-:S15]  /*55480*/  HMMA.16816.F32 R48, R32, R2, R48 ;  /* 0x000000022030723c */ /* 0x008fde0000001830 */
[----:B------:R-:W-:-:S08]  /*55490*/  NOP ;  /* 0x0000000000007918 */ /* 0x000fd00000000000 */
[----:B------:R-:W-:Y:S01]  /*554a0*/  STL.64 [R1+0x5158], R50 ;  /* 0x0051583201007387 */ /* 0x000fe20000100a00 */
[----:B0-----:R-:W-:-:S03]  /*554b0*/  IMAD.MOV.U32 R22, RZ, RZ, R40 ;  /* 0x000000ffff167224 */ /* 0x001fc600078e0028 */
[----:B------:R-:W-:Y:S01]  /*554c0*/  STL.64 [R1+0x5150], R48 ;  /* 0x0051503001007387 */ /* 0x000fe20000100a00 */
[----:B------:R-:W-:-:S03]  /*554d0*/  IMAD.MOV.U32 R23, RZ, RZ, R41 ;  /* 0x000000ffff177224 */ /* 0x000fc600078e0029 */
[----:B------:R0:W-:Y:S04]  /*554e0*/  STL.64 [R1+0xb10], R40 ;  /* 0x000b102801007387 */ /* 0x0001e80000100a00 */
[----:B------:R1:W-:Y:S04]  /*554f0*/  STL.64 [R1+0xb18], R42 ;  /* 0x000b182a01007387 */ /* 0x0003e80000100a00 */
[----:B------:R-:W3:Y:S04]  /*55500*/  LDSM.16.M88.4 R48, [R28+UR4+0x3000] ;  /* 0x003000041c30783b */ /* 0x000ee80008000200 */
[----:B0-----:R-:W4:Y:S04]  /*55510*/  LDL.LU.64 R40, [R1+0x7c0] ;  /* 0x0007c00001287983 */ /* 0x001f280000300a00 */
[----:B-1----:R-:W4:Y:S01]  /*55520*/  LDL.LU.64 R42, [R1+0x7c8] ;  /* 0x0007c800012a7983 */ /* 0x002f220000300a00 */
[----:B------:R-:W-:-:S02]  /*55530*/  F2FP.F16.E4M3.UNPACK_B R6, R6 ;  /* 0x00000006ff06723e */ /* 0x000fc400020006ff */
[----:B------:R-:W-:Y:S02]  /*55540*/  F2FP.F16.E4M3.UNPACK_B R7, R7 ;  /* 0x00000007ff07723e */ /* 0x000fe400020006ff */
[----:B------:R-:W-:Y:S02]  /*55550*/  F2FP.F16.E4M3.UNPACK_B R8, R8 ;  /* 0x00000008ff08723e */ /* 0x000fe400020006ff */
[----:B------:R-:W-:Y:S01]  /*55560*/  F2FP.F16.E4M3.UNPACK_B R9, R9 ;  /* 0x00000009ff09723e */ /* 0x000fe200020006ff */
[----:B------:R-:W-:Y:S02]  /*55570*/  IMAD.MOV.U32 R14, RZ, RZ, R16 ;  /* 0x000000ffff0e7224 */ /* 0x000fe400078e0010 */
[----:B------:R-:W-:Y:S02]  /*55580*/  IMAD.MOV.U32 R15, RZ, RZ, R17 ;  /* 0x000000ffff0f7224 */ /* 0x000fe400078e0011 */
[----:B------:R-:W-:Y:S02]  /*55590*/  IMAD.MOV.U32 R16, RZ, RZ, R36 ;  /* 0x000000ffff107224 */ /* 0x000fe400078e0024 */
[----:B------:R-:W-:Y:S01]  /*555a0*/  IMAD.MOV.U32 R17, RZ, RZ, R37 ;  /* 0x000000ffff117224 */ /* 0x000fe200078e0025 */
[----:B--2---:R-:W-:-:S15]  /*555b0*/  HMMA.16816.F32 R52, R32, R4, R24 ;  /* 0x000000042034723c */ /* 0x004fde0000001818 */
[----:B------:R-:W-:-:S08]  /*555c0*/  NOP ;  /* 0x0000000000007918 */ /* 0x000fd00000000000 */
[----:B------:R-:W-:Y:S04]  /*555d0*/  STL.64 [R1+0x5168], R54 ;  /* 0x0051683601007387 */ /* 0x000fe80000100a00 */
[----:B------:R-:W-:Y:S04]  /*555e0*/  STL.64 [R1+0x5160], R52 ;  /* 0x0051603401007387 */ /* 0x000fe80000100a00 */
[----:B---3--:R-:W-:Y:S04]  /*555f0*/  STL.64 [R1+0xb20], R48 ;  /* 0x000b203001007387 */ /* 0x008fe80000100a00 */
[----:B------:R-:W-:Y:S01]  /*55600*/  STL.64 [R1+0xb28], R50 ;  /* 0x000b283201007387 */ /* 0x000fe20000100a00 */
[----:B----4-:R-:W-:Y:S06]  /*55610*/  HMMA.16816.F32 R56, R32, R6, R56 ;  /* 0x000000062038723c */ /* 0x010fec0000001838 */
[----:B------:R-:W-:Y:S04]  /*55620*/  STL.64 [R1+0x5388], R6 ;  /* 0x0053880601007387 */ /* 0x000fe80000100a00 */
[----:B------:R-:W0:Y:S04]  /*55630*/  LDSM.16.M88.4 R52, [R28+UR4+0x3400] ;  /* 0x003400041c34783b */ /* 0x000e280008000200 */
[----:B------:R-:W-:Y:S04]  /*55640*/  STL.64 [R1+0x5380], R4 ;  /* 0x0053800401007387 */ /* 0x000fe80000100a00 */
[----:B------:R-:W1:Y:S04]  /*55650*/  LDSM.16.M88.4 R4, [R28+UR4+0x3800] ;  /* 0x003800041c04783b */ /* 0x000e680008000200 */
[----:B------:R-:W2:Y:S04]  /*55660*/  LDSM.16.M88.4 R28, [R28+UR4+0x3c00] ;  /* 0x003c00041c1c783b */ /* 0x000ea80008000200 */
[----:B------:R-:W-:Y:S04]  /*55670*/  STL.64 [R1+0x5178], R58 ;  /* 0x0051783a01007387 */ /* 0x000fe80000100a00 */
[----:B------:R-:W-:Y:S04]  /*55680*/  STL.64 [R1+0x5170], R56 ;  /* 0x0051703801007387 */ /* 0x000fe80000100a00 */
[----:B0-----:R-:W-:Y:S04]  /*55690*/  STL.64 [R1+0xb30], R52 ;  /* 0x000b303401007387 */ /* 0x001fe80000100a00 */
[----:B------:R-:W-:Y:S04]  /*556a0*/  STL.64 [R1+0xb38], R54 ;  /* 0x000b383601007387 */ /* 0x000fe80000100a00 */
[----:B-1----:R-:W-:Y:S01]  /*556b0*/  STL.64 [R1+0xb40], R4 ;  /* 0x000b400401007387 */ /* 0x002fe20000100a00 */
[----:B------:R-:W-:-:S02]  /*556c0*/  IMAD.MOV.U32 R36, RZ, RZ, R4 ;  /* 0x000000ffff247224 */ /* 0x000fc400078e0004 */
[----:B------:R-:W-:Y:S01]  /*556d0*/  IMAD.MOV.U32 R37, RZ, RZ, R5 ;  /* 0x000000ffff257224 */ /* 0x000fe200078e0005 */
[----:B------:R0:W-:Y:S02]  /*556e0*/  STL.64 [R1+0xb48], R6 ;  /* 0x000b480601007387 */ /* 0x0001e40000100a00 */
[----:B0-----:R-:W-:-:S15]  /*556f0*/  HMMA.16816.F32 R4, R32, R8, R40 ;  /* 0x000000082004723c */ /* 0x001fde0000001828 */
[----:B------:R-:W-:-:S09]  /*55700*/  NOP ;  /* 0x0000000000007918 */ /* 0x000fd20000000000 */
[----:B------:R-:W-:Y:S02]  /*55710*/  IMAD.MOV.U32 R46, RZ, RZ, R4 ;  /* 0x000000ffff2e7224 */ /* 0x000fe400078e0004 */
[----:B------:R-:W-:Y:S02]  /*55720*/  IMAD.MOV.U32 R43, RZ, RZ, R5 ;  /* 0x000000ffff2b7224 */ /* 0x000fe400078e0005 */
[----:B------:R-:W-:Y:S01]  /*55730*/  IMAD.MOV.U32 R42, RZ, RZ, R6 ;  /* 0x000000ffff2a7224 */ /* 0x000fe200078e0006 */
[----:B------:R-:W3:Y:S01]  /*55740*/  LDL.LU.64 R4, [R1+0xb60] ;  /* 0x000b600001047983 */ /* 0x000ee20000300a00 */
[----:B------:R-:W-:-:S03]  /*55750*/  IMAD.MOV.U32 R47, RZ, RZ, R7 ;  /* 0x000000ffff2f7224 */ /* 0x000fc600078e0007 */
[----:B------:R-:W3:Y:S04]  /*55760*/  LDL.LU.64 R6, [R1+0xb68] ;  /* 0x000b680001067983 */ /* 0x000ee80000300a00 */
[----:B------:R-:W-:Y:S04]  /*55770*/  STL.64 [R1+0x5188], R46 ;  /* 0x0051882e01007387 */ /* 0x000fe80000100a00 */
[----:B------:R0:W-:Y:S04]  /*55780*/  STL.64 [R1+0x5180], R44 ;  /* 0x0051802c01007387 */ /* 0x0001e80000100a00 */
[----:B--2---:R-:W-:Y:S04]  /*55790*/  STL.64 [R1+0xb50], R28 ;  /* 0x000b501c01007387 */ /* 0x004fe80000100a00 */
[----:B------:R1:W-:Y:S04]  /*557a0*/  STL.64 [R1+0xb58], R30 ;  /* 0x000b581e01007387 */ /* 0x0003e80000100a00 */
[----:B------:R-:W2:Y:S04]  /*557b0*/  LDL.LU.64 R56, [R1+0xa50] ;  /* 0x000a500001387983 */ /* 0x000ea80000300a00 */
[----:B------:R-:W2:Y:S04]  /*557c0*/  LDL.LU.64 R58, [R1+0xa58] ;  /* 0x000a5800013a7983 */ /* 0x000ea80000300a00 */
[----:B0-----:R-:W4:Y:S04]  /*557d0*/  LDL.LU.64 R44, [R1+0xa40] ;  /* 0x000a4000012c7983 */ /* 0x001f280000300a00 */
[----:B------:R-:W4:Y:S01]  /*557e0*/  LDL.LU.64 R46, [R1+0xa48] ;  /* 0x000a4800012e7983 */ /* 0x000f220000300a00 */
[----:B------:R-:W-:-:S02]  /*557f0*/  F2FP.F16.E4M3.UNPACK_B R10, R10 ;  /* 0x0000000aff0a723e */ /* 0x000fc400020006ff */
[----:B------:R-:W-:Y:S01]  /*55800*/  F2FP.F16.E4M3.UNPACK_B R11, R11 ;  /* 0x0000000bff0b723e */ /* 0x000fe200020006ff */
[----:B------:R-:W4:Y:S01]  /*55810*/  LDL.LU R61, [R1+0xcd4] ;  /* 0x000cd400013d7983 */ /* 0x000f220000300800 */
[----:B------:R-:W-:-:S03]  /*55820*/  IMAD.MOV.U32 R24, RZ, RZ, R48 ;  /* 0x000000ffff187224 */ /* 0x000fc600078e0030 */
[----:B------:R-:W4:Y:S01]  /*55830*/  LDL.LU R26, [R1+0xcd0] ;  /* 0x000cd000011a7983 */ /* 0x000f220000300800 */
[----:B------:R-:W-:-:S03]  /*55840*/  IMAD.MOV.U32 R25, RZ, RZ, R49 ;  /* 0x000000ffff197224 */ /* 0x000fc600078e0031 */
[----:B------:R-:W4:Y:S01]  /*55850*/  LDL.LU R60, [R1+0xcdc] ;  /* 0x000cdc00013c7983 */ /* 0x000f220000300800 */
[----:B------:R-:W-:-:S03]  /*55860*/  IMAD.MOV.U32 R49, RZ, RZ, R52 ;  /* 0x000000ffff317224 */ /* 0x000fc600078e0034 */
[----:B------:R-:W4:Y:S01]  /*55870*/  LDL.LU R27, [R1+0xcd8] ;  /* 0x000cd800011b7983 */ /* 0x000f220000300800 */
[----:B------:R-:W-:-:S03]  /*55880*/  IMAD.MOV.U32 R48, RZ, RZ, R53 ;  /* 0x000000ffff307224 */ /* 0x000fc600078e0035 */
[----:B-1----:R-:W4:Y:S04]  /*55890*/  LDL.LU R31, [R1+0xce4] ;  /* 0x000ce400011f7983 */ /* 0x002f280000300800 */
[----:B------:R-:W4:Y:S04]  /*558a0*/  LDL.LU R30, [R1+0xce0] ;  /* 0x000ce000011e7983 */ /* 0x000f280000300800 */
[----:B------:R-:W4:Y:S04]  /*558b0*/  LDL.LU.64 R52, [R1+0xa30] ;  /* 0x000a300001347983 */ /* 0x000f280000300a00 */
[----:B------:R-:W4:Y:S01]  /*558c0*/  LDL.LU.64 R54, [R1+0xa38] ;  /* 0x000a380001367983 */ /* 0x000f220000300a00 */
[----:B---3--:R-:W-:-:S15]  /*558d0*/  HMMA.16816.F32 R4, R32, R10, R4 ;  /* 0x0000000a2004723c */ /* 0x008fde0000001804 */
[----:B------:R-:W-:-:S08]  /*558e0*/  NOP ;  /* 0x0000000000007918 */ /* 0x000fd00000000000 */
[----:B------:R0:W-:Y:S04]  /*558f0*/  STL.64 [R1+0x10], R4 ;  /* 0x0000100401007387 */ /* 0x0001e80000100a00 */
[----:B------:R1:W-:Y:S04]  /*55900*/  STL.64 [R1+0x18], R6 ;  /* 0x0000180601007387 */ /* 0x0003e80000100a00 */
[----:B0-----:R-:W3:Y:S04]  /*55910*/  LDL.LU.64 R4, [R1+0xa20] ;  /* 0x000a200001047983 */ /* 0x001ee80000300a00 */
[----:B-1----:R-:W3:Y:S01]  /*55920*/  LDL.LU.64 R6, [R1+0xa28] ;  /* 0x000a280001067983 */ /* 0x002ee20000300a00 */
[----:B------:R-:W-:-:S02]  /*55930*/  F2FP.F16.E4M3.UNPACK_B R12, R12 ;  /* 0x0000000cff0c723e */ /* 0x000fc400020006ff */
[----:B------:R-:W-:Y:S01]  /*55940*/  F2FP.F16.E4M3.UNPACK_B R13, R13 ;  /* 0x0000000dff0d723e */ /* 0x000fe200020006ff */
[----:B------:R-:W-:Y:S02]  /*55950*/  IMAD.MOV.U32 R41, RZ, RZ, R29 ;  /* 0x000000ffff297224 */ /* 0x000fe400078e001d */
[----:B------:R-:W-:Y:S01]  /*55960*/  IMAD.MOV.U32 R40, RZ, RZ, R28 ;  /* 0x000000ffff287224 */ /* 0x000fe200078e001c */
[----:B------:R-:W3:Y:S04]  /*55970*/  LDL.LU R29, [R1+0xcec] ;  /* 0x000cec00011d7983 */ /* 0x000ee80000300800 */
[----:B------:R-:W3:Y:S04]  /*55980*/  LDL.LU R28, [R1+0xce8] ;  /* 0x000ce800011c7983 */ /* 0x000ee80000300800 */
[----:B------:R-:W-:Y:S04]  /*55990*/  STL.64 [R1+0x5378], R10 ;  /* 0x0053780a01007387 */ /* 0x000fe80000100a00 */
[----:B------:R2:W-:Y:S02]  /*559a0*/  STL.64 [R1+0x5370], R8 ;  /* 0x0053700801007387 */ /* 0x0005e40000100a00 */
[----:B--2---:R-:W-:Y:S01]  /*559b0*/  HMMA.16816.F32 R8, R32, R12, R56 ;  /* 0x0000000c2008723c */ /* 0x004fe20000001838 */
[----:B------:R-:W-:-:S02]  /*559c0*/  F2FP.F16.E4M3.UNPACK_B R14, R14 ;  /* 0x0000000eff0e723e */ /* 0x000fc400020006ff */
[----:B------:R-:W-:-:S15]  /*559d0*/  F2FP.F16.E4M3.UNPACK_B R15, R15 ;  /* 0x0000000fff0f723e */ /* 0x000fde00020006ff */
[----:B------:R-:W-:-:S05]  /*559e0*/  NOP ;  /* 0x0000000000007918 */ /* 0x000fca0000000000 */
[----:B------:R-:W-:Y:S04]  /*559f0*/  STL.64 [R1+0x20], R8 ;  /* 0x0000200801007387 */ /* 0x000fe80000100a00 */
[----:B------:R4:W-:Y:S02]  /*55a00*/  STL.64 [R1+0x28], R10 ;  /* 0x0000280a01007387 */ /* 0x0009e40000100a00 */
[----:B----4-:R-:W-:Y:S01]  /*55a10*/  HMMA.16816.F32 R8, R32, R14, R44 ;  /* 0x0000000e2008723c */ /* 0x010fe2000000182c */
[----:B------:R-:W-:Y:S01]  /*55a20*/  F2FP.F16.E4M3.UNPACK_B R16, R16 ;  /* 0x00000010ff10723e */ /* 0x000fe200020006ff */
[----:B------:R-:W2:Y:S01]  /*55a30*/  LDL.LU.64 R44, [R1+0xa10] ;  /* 0x000a1000012c7983 */ /* 0x000ea20000300a00 */
[----:B------:R-:W-:-:S03]  /*55a40*/  F2FP.F16.E4M3.UNPACK_B R17, R17 ;  /* 0x00000011ff11723e */ /* 0x000fc600020006ff */
[----:B------:R-:W2:-:S15]  /*55a50*/  LDL.LU.64 R46, [R1+0xa18] ;  /* 0x000a1800012e7983 */ /* 0x000e9e0000300a00 */
[----:B------:R-:W-:-:S02]  /*55a60*/  NOP ;  /* 0x0000000000007918 */ /* 0x000fc40000000000 */
[----:B------:R0:W-:Y:S04]  /*55a70*/  STL.64 [R1+0x30], R8 ;  /* 0x0000300801007387 */ /* 0x0001e80000100a00 */
[----:B------:R1:W-:Y:S04]  /*55a80*/  STL.64 [R1+0x38], R10 ;  /* 0x0000380a01007387 */ /* 0x0003e80000100a00 */
[----:B------:R-:W-:Y:S04]  /*55a90*/  STL.64 [R1+0x5358], R14 ;  /* 0x0053580e01007387 */ /* 0x000fe80000100a00 */
[----:B------:R4:W-:Y:S01]  /*55aa0*/  STL.64 [R1+0x5350], R12 ;  /* 0x0053500c01007387 */ /* 0x0009e20000100a00 */
[----:B------:R-:W-:-:S02]  /*55ab0*/  F2FP.F16.E4M3.UNPACK_B R18, R18 ;  /* 0x00000012ff12723e */ /* 0x000fc400020006ff */
[----:B------:R-:W-:Y:S01]  /*55ac0*/  F2FP.F16.E4M3.UNPACK_B R19, R19 ;  /* 0x00000013ff13723e */ /* 0x000fe200020006ff */
[----:B0-----:R-:W2:Y:S04]  /*55ad0*/  LDL.LU.64 R8, [R1+0xca0] ;  /* 0x000ca00001087983 */ /* 0x001ea80000300a00 */
[----:B-1----:R-:W2:Y:S01]  /*55ae0*/  LDL.LU.64 R10, [R1+0xca8] ;  /* 0x000ca800010a7983 */ /* 0x002ea20000300a00 */
[----:B----4-:R-:W-:-:S15]  /*55af0*/  HMMA.16816.F32 R12, R32, R16, R52 ;  /* 0x00000010200c723c */ /* 0x010fde0000001834 */
[----:B------:R-:W-:-:S08]  /*55b00*/  NOP ;  /* 0x0000000000007918 */ /* 0x000fd00000000000 */
[----:B------:R-:W-:Y:S04]  /*55b10*/  STL.64 [R1+0x40], R12 ;  /* 0x0000400c01007387 */ /* 0x000fe80000100a00 */
[----:B------:R3:W-:Y:S02]  /*55b20*/  STL.64 [R1+0x48], R14 ;  /* 0x0000480e01007387 */ /* 0x0007e40000100a00 */
[----:B---3--:R-:W-:Y:S02]  /*55b30*/  HMMA.16816.F32 R12, R32, R18, R4 ;  /* 0x00000012200c723c */ /* 0x008fe40000001804 */
[----:B------:R-:W3:Y:S04]  /*55b40*/  LDL.LU.64 R4, [R1+0xcb0] ;  /* 0x000cb00001047983 */ /* 0x000ee80000300a00 */
[----:B------:R-:W3:Y:S01]  /*55b50*/  LDL.LU.64 R6, [R1+0xcb8] ;  /* 0x000cb80001067983 */ /* 0x000ee20000300a00 */
[----:B------:R-:W-:-:S02]  /*55b60*/  F2FP.F16.E4M3.UNPACK_B R20, R20 ;  /* 0x00000014ff14723e */ /* 0x000fc400020006ff */
[----:B------:R-:W-:Y:S02]  /*55b70*/  F2FP.F16.E4M3.UNPACK_B R21, R21 ;  /* 0x00000015ff15723e */ /* 0x000fe400020006ff */
[----:B------:R-:W-:Y:S02]  /*55b80*/  F2FP.F16.E4M3.UNPACK_B R22, R22 ;  /* 0x00000016ff16723e */ /* 0x000fe400020006ff */
[----:B------:R-:W-:Y:S02]  /*55b90*/  F2FP.F16.E4M3.UNPACK_B R23, R23 ;  /* 0x00000017ff17723e */ /* 0x000fe400020006ff */
[----:B------:R-:W-:-:S08]  /*55ba0*/  F2FP.F16.E4M3.UNPACK_B R24, R24 ;  /* 0x00000018ff18723e */ /* 0x000fd000020006ff */
[----:B------:R-:W-:Y:S04]  /*55bb0*/  STL.64 [R1+0x50], R12 ;  /* 0x0000500c01007387 */ /* 0x000fe80000100a00 */
[----:B------:R2:W-:Y:S01]  /*55bc0*/  STL.64 [R1+0x58], R14 ;  /* 0x0000580e01007387 */ /* 0x0005e20000100a00 */
[----:B------:R-:W-:-:S03]  /*55bd0*/  F2FP.F16.E4M3.UNPACK_B R25, R25 ;  /* 0x00000019ff19723e */ /* 0x000fc600020006ff */
[----:B------:R-:W-:Y:S04]  /*55be0*/  STL.64 [R1+0x5338], R18 ;  /* 0x0053381201007387 */ /* 0x000fe80000100a00 */
[----:B------:R0:W-:Y:S01]  /*55bf0*/  STL.64 [R1+0x5330], R16 ;  /* 0x0053301001007387 */ /* 0x0001e20000100a00 */
[C---:B--2---:R-:W-:Y:S06]  /*55c00*/  HMMA.16816.F32 R12, R32.reuse, R20, R44 ;  /* 0x00000014200c723c */ /* 0x044fec000000182c */
[----:B------:R-:W-:-:S15]  /*55c10*/  HMMA.16816.F32 R8, R32, R22, R8 ;  /* 0x000000162008723c */ /* 0x000fde0000001808 */
[----:B------:R-:W-:-:S02]  /*55c20*/  NOP ;  /* 0x0000000000007918 */ /* 0x000fc40000000000 */
[----:B------:R1:W-:Y:S04]  /*55c30*/  STL.64 [R1+0x60], R12 ;  /* 0x0000600c01007387 */ /* 0x0003e80000100a00 */
[----:B------:R2:W-:Y:S04]  /*55c40*/  STL.64 [R1+0x68], R14 ;  /* 0x0000680e01007387 */ /* 0x0005e80000100a00 */
[----:B0-----:R-:W4:Y:S04]  /*55c50*/  LDL.LU.64 R16, [R1+0xc90] ;  /* 0x000c900001107983 */ /* 0x001f280000300a00 */
[----:B------:R-:W4:Y:S04]  /*55c60*/  LDL.LU.64 R18, [R1+0xc98] ;  /* 0x000c980001127983 */ /* 0x000f280000300a00 */
[----:B------:R0:W-:Y:S04]  /*55c70*/  STL.64 [R1+0x70], R8 ;  /* 0x0000700801007387 */ /* 0x0001e80000100a00 */
[----:B------:R0:W-:Y:S04]  /*55c80*/  STL.64 [R1+0x78], R10 ;  /* 0x0000780a01007387 */ /* 0x0001e80000100a00 */
[----:B------:R-:W-:Y:S04]  /*55c90*/  STL.64 [R1+0x5348], R22 ;  /* 0x0053481601007387 */ /* 0x000fe80000100a00 */
[----:B------:R-:W-:Y:S04]  /*55ca0*/  STL.64 [R1+0x5340], R20 ;  /* 0x0053401401007387 */ /* 0x000fe80000100a00 */
[----:B-1----:R-:W4:Y:S04]  /*55cb0*/  LDL.LU.64 R12, [R1+0xbc0] ;  /* 0x000bc000010c7983 */ /* 0x002f280000300a00 */
[----:B--2---:R-:W2:Y:S01]  /*55cc0*/  LDL.LU.64 R14, [R1+0xbc8] ;  /* 0x000bc800010e7983 */ /* 0x004ea20000300a00 */
[----:B---3--:R-:W-:-:S15]  /*55cd0*/  HMMA.16816.F32 R4, R32, R24, R4 ;  /* 0x000000182004723c */ /* 0x008fde0000001804 */
[----:B------:R-:W-:-:S08]  /*55ce0*/  NOP ;  /* 0x0000000000007918 */ /* 0x000fd00000000000 */
[----:B------:R1:W-:Y:S04]  /*55cf0*/  STL.64 [R1+0x80], R4 ;  /* 0x0000800401007387 */ /* 0x0003e80000100a00 */
[----:B------:R3:W-:Y:S04]  /*55d00*/  STL.64 [R1+0x88], R6 ;  /* 0x0000880601007387 */ /* 0x0007e80000100a00 */
[----:B0-----:R-:W2:Y:S04]  /*55d10*/  LDL.LU.64 R8, [R1+0xa00] ;  /* 0x000a000001087983 */ /* 0x001ea80000300a00 */
[----:B------:R-:W2:Y:S04]  /*55d20*/  LDL.LU.64 R10, [R1+0xa08] ;  /* 0x000a0800010a7983 */ /* 0x000ea80000300a00 */
[----:B-1----:R-:W2:Y:S04]  /*55d30*/  LDL.LU.64 R4, [R1+0x9f0] ;  /* 0x0009f00001047983 */ /* 0x002ea80000300a00 */
[----:B---3--:R-:W3:Y:S01]  /*55d40*/  LDL.LU.64 R6, [R1+0x9f8] ;  /* 0x0009f80001067983 */ /* 0x008ee20000300a00 */
[----:B------:R-:W-:-:S02]  /*55d50*/  IMAD R26, R26, 0x100, R61 ;  /* 0x000001001a1a7824 */ /* 0x000fc400078e023d */
[----:B------:R-:W-:Y:S02]  /*55d60*/  IMAD R27, R27, 0x100, R60 ;  /* 0x000001001b1b7824 */ /* 0x000fe400078e023c */
[----:B------:R-:W-:Y:S02]  /*55d70*/  IMAD R30, R30, 0x100, R31 ;  /* 0x000001001e1e7824 */ /* 0x000fe400078e021f */
[----:B------:R-:W-:Y:S01]  /*55d80*/  IMAD R31, R28, 0x100, R29 ;  /* 0x000001001c1f7824 */ /* 0x000fe200078e021d */
[----:B------:R-:W-:Y:S02]  /*55d90*/  F2FP.F16.E4M3.UNPACK_B R28, R26 ;  /* 0x0000001aff1c723e */ /* 0x000fe400020006ff */
[----:B------:R-:W-:Y:S02]  /*55da0*/  F2FP.F16.E4M3.UNPACK_B R29, R27 ;  /* 0x0000001bff1d723e */ /* 0x000fe400020006ff */
[----:B------:R-:W-:Y:S02]  /*55db0*/  F2FP.F16.E4M3.UNPACK_B R26, R49 ;  /* 0x00000031ff1a723e */ /* 0x000fe400020006ff */
[----:B------:R-:W-:-:S02]  /*55dc0*/  F2FP.F16.E4M3.UNPACK_B R27, R48 ;  /* 0x00000030ff1b723e */ /* 0x000fc400020006ff */
[----:B------:R-:W-:Y:S02]  /*55dd0*/  F2FP.F16.E4M3.UNPACK_B R36, R36 ;  /* 0x00000024ff24723e */ /* 0x000fe400020006ff */
[----:B------:R-:W-:Y:S02]  /*55de0*/  F2FP.F16.E4M3.UNPACK_B R37, R37 ;  /* 0x00000025ff25723e */ /* 0x000fe400020006ff */
[----:B------:R-:W-:Y:S02]  /*55df0*/  F2FP.F16.E4M3.UNPACK_B R40, R40 ;  /* 0x00000028ff28723e */ /* 0x000fe400020006ff */
[----:B------:R-:W-:Y:S01]  /*55e00*/  F2FP.F16.E4M3.UNPACK_B R41, R41 ;  /* 0x00000029ff29723e */ /* 0x000fe200020006ff */
[----:B------:R-:W-:Y:S04]  /*55e10*/  STL.64 [R1+0x5368], R26 ;  /* 0x0053681a01007387 */ /* 0x000fe80000100a00 */
[----:B------:R-:W-:Y:S01]  /*55e20*/  STL.64 [R1+0x5360], R24 ;  /* 0x0053601801007387 */ /* 0x000fe20000100a00 */
[----:B------:R-:W-:-:S02]  /*55e30*/  F2FP.F16.E4M3.UNPACK_B R30, R30 ;  /* 0x0000001eff1e723e */ /* 0x000fc400020006ff */
[----:B------:R-:W-:Y:S01]  /*55e40*/  F2FP.F16.E4M3.UNPACK_B R31, R31 ;  /* 0x0000001fff1f723e */ /* 0x000fe200020006ff */
[C---:B----4-:R-:W-:Y:S06]  /*55e50*/  HMMA.16816.F32 R16, R32.reuse, R26, R16 ;  /* 0x0000001a2010723c */ /* 0x050fec0000001810 */
[----:B--2---:R-:W-:-:S15]  /*55e60*/  HMMA.16816.F32 R12, R32, R36, R12 ;  /* 0x00000024200c723c */ /* 0x004fde000000180c */
[----:B------:R-:W-:-:S02]  /*55e70*/  NOP ;  /* 0x0000000000007918 */ /* 0x000fc40000000000 */
[----:B------:R-:W-:Y:S04]  /*55e80*/  STL.64 [R1+0x270], R16 ;  /* 0x0002701001007387 */ /* 0x000fe80000100a00 */
[----:B------:R-:W-:Y:S04]  /*55e90*/  STL.64 [R1+0x278], R18 ;  /* 0x0002781201007387 */ /* 0x000fe80000100a00 */
[----:B------:R-:W2:Y:S04]  /*55ea0*/  LDL.LU R54, [R1+0xda8] ;  /* 0x000da80001367983 */ /* 0x000ea80000300800 */
[----:B------:R-:W2:Y:S04]  /*55eb0*/  LDL.LU R55, [R1+0xda0] ;  /* 0x000da00001377983 */ /* 0x000ea80000300800 */
[----:B------:R-:W4:Y:S04]  /*55ec0*/  LDL.LU R48, [R1+0xdb4] ;  /* 0x000db40001307983 */ /* 0x000f280000300800 */
[----:B------:R-:W4:Y:S04]  /*55ed0*/  LDL.LU R49, [R1+0xdb0] ;  /* 0x000db00001317983 */ /* 0x000f280000300800 */
[----:B------:R-:W4:Y:S04]  /*55ee0*/  LDL.LU R50, [R1+0xddc] ;  /* 0x000ddc0001327983 */ /* 0x000f280000300800 */
[----:B------:R-:W4:Y:S04]  /*55ef0*/  LDL.LU R51, [R1+0xdd8] ;  /* 0x000dd80001337983 */ /* 0x000f280000300800 */
[----:B------:R-:W4:Y:S04]  /*55f00*/  LDL.LU R61, [R1+0xdec] ;  /* 0x000dec00013d7983 */ /* 0x000f280000300800 */
[----:B------:R-:W4:Y:S04]  /*55f10*/  LDL.LU R60, [R1+0xde4] ;  /* 0x000de400013c7983 */ /* 0x000f280000300800 */
[----:B------:R-:W-:Y:S04]  /*55f20*/  STL.64 [R1+0x5318], R42 ;  /* 0x0053182a01007387 */ /* 0x000fe80000100a00 */
[----:B------:R-:W-:Y:S04]  /*55f30*/  STL.64 [R1+0x260], R12 ;  /* 0x0002600c01007387 */ /* 0x000fe80000100a00 */
[----:B------:R-:W-:Y:S04]  /*55f40*/  STL.64 [R1+0x268], R14 ;  /* 0x0002680e01007387 */ /* 0x000fe80000100a00 */
[----:B------:R-:W-:Y:S01]  /*55f50*/  STL.64 [R1+0x5310], R40 ;  /* 0x0053102801007387 */ /* 0x000fe20000100a00 */
[----:B------:R-:W-:-:S15]  /*55f60*/  HMMA.16816.F32 R8, R32, R40, R8 ;  /* 0x000000282008723c */ /* 0x000fde0000001808 */
[----:B------:R-:W-:-:S08]  /*55f70*/  NOP ;  /* 0x0000000000007918 */ /* 0x000fd00000000000 */
[----:B------:R-:W-:Y:S04]  /*55f80*/  STL.64 [R1+0x230], R8 ;  /* 0x0002300801007387 */ /* 0x000fe80000100a00 */
[----:B------:R3:W-:Y:S02]  /*55f90*/  STL.64 [R1+0x238], R10 ;  /* 0x0002380a01007387 */ /* 0x0007e40000100a00 */
[----:B---3--:R-:W-:Y:S02]  /*55fa0*/  HMMA.16816.F32 R8, R28, R38, R4 ;  /* 0x000000261c08723c */ /* 0x008fe40000001804 */
[----:B------:R-:W3:Y:S04]  /*55fb0*/  LDL.LU.64 R4, [R1+0x9e0] ;  /* 0x0009e00001047983 */ /* 0x000ee80000300a00 */
[----:B------:R-:W3:-:S15]  /*55fc0*/  LDL.LU.64 R6, [R1+0x9e8] ;  /* 0x0009e80001067983 */ /* 0x000ede0000300a00 */
[----:B------:R-:W-:-:S02]  /*55fd0*/  NOP ;  /* 0x0000000000007918 */ /* 0x000fc40000000000 */
[----:B------:R0:W-:Y:S04]  /*55fe0*/  STL.64 [R1+0x220], R8 ;  /* 0x0002200801007387 */ /* 0x0001e80000100a00 */
[----:B------:R1:W-:Y:S04]  /*55ff0*/  STL.64 [R1+0x228], R10 ;  /* 0x0002280a01007387 */ /* 0x0003e80000100a00 */
[----:B0-----:R-:W2:Y:S04]  /*56000*/  LDL.LU.64 R8, [R1+0x9d0] ;  /* 0x0009d00001087983 */ /* 0x001ea80000300a00 */
[----:B-1----:R-:W2:Y:S04]  /*56010*/  LDL.LU.64 R10, [R1+0x9d8] ;  /* 0x0009d800010a7983 */ /* 0x002ea80000300a00 */
[----:B------:R-:W4:Y:S04]  /*56020*/  LDL.LU.64 R24, [R1+0x9b0] ;  /* 0x0009b00001187983 */ /* 0x000f280000300a00 */
        /* <DEDUP_REMOVED lines=15> */
[----:B------:R-:W-:Y:S04]  /*56120*/  STL.64 [R1+0x5328], R38 ;  /* 0x0053282601007387 */ /* 0x000fe80000100a00 */
[----:B------:R0:W-:Y:S04]  /*56130*/  STL.64 [R1+0x5320], R36 ;  /* 0x0053202401007387 */ /* 0x0001e80000100a00 */
[----:B0-----:R-:W4:Y:S04]  /*56140*/  LDL.LU.64 R36, [R1+0x9c0] ;  /* 0x0009c00001247983 */ /* 0x001f280000300a00 */
[----:B------:R-:W4:Y:S01]  /*56150*/  LDL.LU.64 R38, [R1+0x9c8] ;  /* 0x0009c80001267983 */ /* 0x000f220000300a00 */
[----:B---3--:R-:W-:-:S15]  /*56160*/  HMMA.16816.F32 R4, R28, R2, R4 ;  /* 0x000000021c04723c */ /* 0x008fde0000001804 */
[----:B------:R-:W-:-:S08]  /*56170*/  NOP ;  /* 0x0000000000007918 */ /* 0x000fd00000000000 */
[----:B------:R-:W-:Y:S04]  /*56180*/  STL.64 [R1+0x210], R4 ;  /* 0x0002100401007387 */ /* 0x000fe80000100a00 */
[----:B------:R0:W-:Y:S04]  /*56190*/  STL.64 [R1+0x218], R6 ;  /* 0x0002180601007387 */ /* 0x0001e80000100a00 */
[----:B0-----:R-:W4:Y:S04]  /*561a0*/  LDL.LU.64 R6, [R1+0x5388] ;  /* 0x0053880001067983 */ /* 0x001f280000300a00 */
[----:B------:R-:W2:Y:S02]  /*561b0*/  LDL.LU.64 R4, [R1+0x5380] ;  /* 0x0053800001047983 */ /* 0x000ea40000300a00 */
[----:B--2---:R-:W-:-:S15]  /*561c0*/  HMMA.16816.F32 R8, R28, R4, R8 ;  /* 0x000000041c08723c */ /* 0x004fde0000001808 */
[----:B------:R-:W-:-:S08]  /*561d0*/  NOP ;  /* 0x0000000000007918 */ /* 0x000fd00000000000 */
[----:B------:R-:W-:Y:S04]  /*561e0*/  STL.64 [R1+0x200], R8 ;  /* 0x0002000801007387 */ /* 0x000fe80000100a00 */
[----:B------:R0:W-:Y:S04]  /*561f0*/  STL.64 [R1+0x208], R10 ;  /* 0x0002080a01007387 */ /* 0x0001e80000100a00 */
[----:B0-----:R-:W2:Y:S04]  /*56200*/  LDL.LU.64 R10, [R1+0x5378] ;  /* 0x00537800010a7983 */ /* 0x001ea80000300a00 */
[----:B------:R-:W3:Y:S01]  /*56210*/  LDL.LU.64 R8, [R1+0x5370] ;  /* 0x0053700001087983 */ /* 0x000ee20000300a00 */
[----:B----4-:R-:W-:-:S15]  /*56220*/  HMMA.16816.F32 R36, R28, R6, R36 ;  /* 0x000000061c24723c */ /* 0x010fde0000001824 */
[----:B------:R-:W-:-:S08]  /*56230*/  NOP ;  /* 0x0000000000007918 */ /* 0x000fd00000000000 */
[----:B------:R0:W-:Y:S04]  /*56240*/  STL.64 [R1+0x1f0], R36 ;  /* 0x0001f02401007387 */ /* 0x0001e80000100a00 */
[----:B------:R1:W-:Y:S04]  /*56250*/  STL.64 [R1+0x1f8], R38 ;  /* 0x0001f82601007387 */ /* 0x0003e80000100a00 */
[----:B0-----:R-:W4:Y:S04]  /*56260*/  LDL.LU.64 R36, [R1+0xc80] ;  /* 0x000c800001247983 */ /* 0x001f280000300a00 */
[----:B-1----:R-:W4:Y:S01]  /*56270*/  LDL.LU.64 R38, [R1+0xc88] ;  /* 0x000c880001267983 */ /* 0x002f220000300a00 */
[C---:B--2---:R-:W-:Y:S06]  /*56280*/  HMMA.16816.F32 R12, R28.reuse, R10, R12 ;  /* 0x0000000a1c0c723c */ /* 0x044fec000000180c */
[----:B---3--:R-:W-:-:S15]  /*56290*/  HMMA.16816.F32 R24, R28, R8, R24 ;  /* 0x000000081c18723c */ /* 0x008fde0000001818 */
[----:B------:R-:W-:-:S08]  /*562a0*/  NOP ;  /* 0x0000000000007918 */ /* 0x000fd00000000000 */
[----:B------:R-:W-:Y:S04]  /*562b0*/  STL.64 [R1+0x1e0], R24 ;  /* 0x0001e01801007387 */ /* 0x000fe80000100a00 */
[----:B------:R0:W-:Y:S04]  /*562c0*/  STL.64 [R1+0x1e8], R26 ;  /* 0x0001e81a01007387 */ /* 0x0001e80000100a00 */
[----:B0-----:R-:W2:Y:S04]  /*562d0*/  LDL.LU.64 R26, [R1+0x5368] ;  /* 0x00536800011a7983 */ /* 0x001ea80000300a00 */
[----:B------:R-:W4:Y:S04]  /*562e0*/  LDL.LU.64 R24, [R1+0x5360] ;  /* 0x0053600001187983 */ /* 0x000f280000300a00 */
[----:B------:R-:W-:Y:S04]  /*562f0*/  STL.64 [R1+0x1d0], R12 ;  /* 0x0001d00c01007387 */ /* 0x000fe80000100a00 */
[----:B------:R0:W-:Y:S04]  /*56300*/  STL.64 [R1+0x1d8], R14 ;  /* 0x0001d80e01007387 */ /* 0x0001e80000100a00 */
[----:B0-----:R-:W3:Y:S04]  /*56310*/  LDL.LU.64 R14, [R1+0x5358] ;  /* 0x00535800010e7983 */ /* 0x001ee80000300a00 */
[----:B------:R-:W2:Y:S01]  /*56320*/  LDL.LU.64 R12, [R1+0x5350] ;  /* 0x00535000010c7983 */ /* 0x000ea20000300a00 */
[C---:B---3--:R-:W-:Y:S06]  /*56330*/  HMMA.16816.F32 R16, R28.reuse, R14, R16 ;  /* 0x0000000e1c10723c */ /* 0x048fec0000001810 */
[----:B--2---:R-:W-:-:S15]  /*56340*/  HMMA.16816.F32 R20, R28, R12, R20 ;  /* 0x0000000c1c14723c */ /* 0x004fde0000001814 */
[----:B------:R-:W-:-:S08]  /*56350*/  NOP ;  /* 0x0000000000007918 */ /* 0x000fd00000000000 */
[----:B------:R-:W-:Y:S04]  /*56360*/  STL.64 [R1+0x1c0], R20 ;  /* 0x0001c01401007387 */ /* 0x000fe80000100a00 */
[----:B------:R0:W-:Y:S04]  /*56370*/  STL.64 [R1+0x1c8], R22 ;  /* 0x0001c81601007387 */ /* 0x0001e80000100a00 */
[----:B0-----:R-:W2:Y:S04]  /*56380*/  LDL.LU.64 R22, [R1+0x5348] ;  /* 0x0053480001167983 */ /* 0x001ea80000300a00 */
[----:B------:R-:W3:Y:S04]  /*56390*/  LDL.LU.64 R20, [R1+0x5340] ;  /* 0x0053400001147983 */ /* 0x000ee80000300a00 */
[----:B------:R-:W-:Y:S04]  /*563a0*/  STL.64 [R1+0x1b0], R16 ;  /* 0x0001b01001007387 */ /* 0x000fe80000100a00 */
[----:B------:R0:W-:Y:S04]  /*563b0*/  STL.64 [R1+0x1b8], R18 ;  /* 0x0001b81201007387 */ /* 0x0001e80000100a00 */
[----:B0-----:R-:W4:Y:S04]  /*563c0*/  LDL.LU.64 R18, [R1+0x5338] ;  /* 0x0053380001127983 */ /* 0x001f280000300a00 */
[----:B------:R-:W2:Y:S04]  /*563d0*/  LDL.LU.64 R16, [R1+0x5330] ;  /* 0x0053300001107983 */ /* 0x000ea80000300a00 */
[----:B------:R-:W-:Y:S04]  /*563e0*/  STL.64 [R1+0x52f8], R14 ;  /* 0x0052f80e01007387 */ /* 0x000fe80000100a00 */
[----:B------:R4:W-:Y:S02]  /*563f0*/  STL.64 [R1+0x52f0], R12 ;  /* 0x0052f00c01007387 */ /* 0x0009e40000100a00 */
[C---:B----4-:R-:W-:Y:S06]  /*56400*/  HMMA.16816.F32 R12, R28.reuse, R18, R44 ;  /* 0x000000121c0c723c */ /* 0x050fec000000182c */
[----:B--2---:R-:W-:Y:S01]  /*56410*/  HMMA.16816.F32 R56, R28, R16, R56 ;  /* 0x000000101c38723c */ /* 0x004fe20000001838 */
[----:B------:R-:W-:-:S15]  /*56420*/  STL.64 [R1+0x52e8], R18 ;  /* 0x0052e81201007387 */ /* 0x000fde0000100a00 */
[----:B------:R-:W-:-:S07]  /*56430*/  NOP ;  /* 0x0000000000007918 */ /* 0x000fce0000000000 */
[----:B------:R-:W-:Y:S04]  /*56440*/  STL.64 [R1+0x1a0], R56 ;  /* 0x0001a03801007387 */ /* 0x000fe80000100a00 */
[----:B------:R-:W-:Y:S04]  /*56450*/  STL.64 [R1+0x1a8], R58 ;  /* 0x0001a83a01007387 */ /* 0x000fe80000100a00 */
[----:B------:R3:W-:Y:S04]  /*56460*/  STL.64 [R1+0x52e0], R16 ;  /* 0x0052e01001007387 */ /* 0x0007e80000100a00 */
[----:B------:R-:W-:Y:S04]  /*56470*/  STL.64 [R1+0x190], R12 ;  /* 0x0001900c01007387 */ /* 0x000fe80000100a00 */
[----:B------:R0:W-:Y:S01]  /*56480*/  STL.64 [R1+0x198], R14 ;  /* 0x0001980e01007387 */ /* 0x0001e20000100a00 */
[C---:B---3--:R-:W-:Y:S06]  /*56490*/  HMMA.16816.F32 R16, R28.reuse, R20, R40 ;  /* 0x000000141c10723c */ /* 0x048fec0000001828 */
[C---:B0-----:R-:W-:Y:S06]  /*564a0*/  HMMA.16816.F32 R12, R28.reuse, R22, R32 ;  /* 0x000000161c0c723c */ /* 0x041fec0000001820 */
[----:B------:R-:W-:Y:S11]  /*564b0*/  STL.64 [R1+0x5308], R22 ;  /* 0x0053081601007387 */ /* 0x000ff60000100a00 */
[----:B------:R-:W-:Y:S04]  /*564c0*/  STL.64 [R1+0x180], R16 ;  /* 0x0001801001007387 */ /* 0x000fe80000100a00 */
[----:B------:R-:W-:Y:S04]  /*564d0*/  STL.64 [R1+0x188], R18 ;  /* 0x0001881201007387 */ /* 0x000fe80000100a00 */
[----:B------:R-:W-:Y:S04]  /*564e0*/  STL.64 [R1+0x5300], R20 ;  /* 0x0053001401007387 */ /* 0x000fe80000100a00 */
[----:B------:R-:W-:Y:S04]  /*564f0*/  STL.64 [R1+0x170], R12 ;  /* 0x0001700c01007387 */ /* 0x000fe80000100a00 */
[----:B------:R0:W-:Y:S02]  /*56500*/  STL.64 [R1+0x178], R14 ;  /* 0x0001780e01007387 */ /* 0x0001e40000100a00 */
[----:B0-----:R-:W-:Y:S02]  /*56510*/  HMMA.16816.F32 R12, R28, R24, R36 ;  /* 0x000000181c0c723c */ /* 0x001fe40000001824 */
[----:B------:R-:W2:-:S15]  /*56520*/  LDL.LU.64 R36, [R1+0xc70] ;  /* 0x000c700001247983 */ /* 0x000e9e0000300a00 */
[----:B------:R-:W-:-:S06]  /*56530*/  NOP ;  /* 0x0000000000007918 */ /* 0x000fcc0000000000 */
[----:B------:R0:W-:Y:S04]  /*56540*/  STL.64 [R1+0x160], R12 ;  /* 0x0001600c01007387 */ /* 0x0001e80000100a00 */
[----:B------:R1:W-:Y:S04]  /*56550*/  STL.64 [R1+0x168], R14 ;  /* 0x0001680e01007387 */ /* 0x0003e80000100a00 */
[----:B------:R-:W2:Y:S04]  /*56560*/  LDL.LU.64 R38, [R1+0xc78] ;  /* 0x000c780001267983 */ /* 0x000ea80000300a00 */
[----:B------:R-:W3:Y:S04]  /*56570*/  LDL.LU.64 R40, [R1+0xbb0] ;  /* 0x000bb00001287983 */ /* 0x000ee80000300a00 */
[----:B------:R-:W3:Y:S04]  /*56580*/  LDL.LU.64 R42, [R1+0xbb8] ;  /* 0x000bb800012a7983 */ /* 0x000ee80000300a00 */
[----:B------:R-:W4:Y:S04]  /*56590*/  LDL.LU.64 R20, [R1+0x930] ;  /* 0x0009300001147983 */ /* 0x000f280000300a00 */
[----:B------:R-:W4:Y:S04]  /*565a0*/  LDL.LU.64 R22, [R1+0x938] ;  /* 0x0009380001167983 */ /* 0x000f280000300a00 */
[----:B------:R-:W4:Y:S04]  /*565b0*/  LDL.LU.64 R16, [R1+0x920] ;  /* 0x0009200001107983 */ /* 0x000f280000300a00 */
[----:B------:R-:W4:Y:S04]  /*565c0*/  LDL.LU.64 R18, [R1+0x928] ;  /* 0x0009280001127983 */ /* 0x000f280000300a00 */
[----:B0-----:R-:W4:Y:S04]  /*565d0*/  LDL.LU.64 R12, [R1+0x910] ;  /* 0x00091000010c7983 */ /* 0x001f280000300a00 */
[----:B-1----:R-:W4:Y:S01]  /*565e0*/  LDL.LU.64 R14, [R1+0x918] ;  /* 0x00091800010e7983 */ /* 0x002f220000300a00 */
[----:B------:R-:W-:-:S03]  /*565f0*/  IMAD R32, R55, 0x100, R54 ;  /* 0x0000010037207824 */ /* 0x000fc600078e0236 */
[----:B------:R-:W4:Y:S04]  /*56600*/  LDL.LU.64 R56, [R1+0x900] ;  /* 0x0009000001387983 */ /* 0x000f280000300a00 */
[----:B------:R-:W4:Y:S01]  /*56610*/  LDL.LU.64 R58, [R1+0x908] ;  /* 0x00090800013a7983 */ /* 0x000f220000300a00 */
[----:B------:R-:W-:-:S03]  /*56620*/  IMAD R33, R49, 0x100, R48 ;  /* 0x0000010031217824 */ /* 0x000fc600078e0230 */
[----:B------:R-:W4:Y:S04]  /*56630*/  LDL.LU.64 R44, [R1+0x8f0] ;  /* 0x0008f000012c7983 */ /* 0x000f280000300a00 */
[----:B------:R-:W4:Y:S01]  /*56640*/  LDL.LU.64 R46, [R1+0x8f8] ;  /* 0x0008f800012e7983 */ /* 0x000f220000300a00 */
[----:B------:R-:W-:-:S03]  /*56650*/  IMAD R34, R51, 0x100, R50 ;  /* 0x0000010033227824 */ /* 0x000fc600078e0232 */
[----:B------:R-:W4:Y:S04]  /*56660*/  LDL.LU R54, [R1+0xf08] ;  /* 0x000f080001367983 */ /* 0x000f280000300800 */
[----:B------:R-:W4:Y:S01]  /*56670*/  LDL.LU R55, [R1+0xf04] ;  /* 0x000f040001377983 */ /* 0x000f220000300800 */
[----:B------:R-:W-:-:S03]  /*56680*/  IMAD R35, R60, 0x100, R61 ;  /* 0x000001003c237824 */ /* 0x000fc600078e023d */
[----:B------:R-:W4:Y:S04]  /*56690*/  LDL.LU R48, [R1+0xf18] ;  /* 0x000f180001307983 */ /* 0x000f280000300800 */
[----:B------:R-:W4:Y:S04]  /*566a0*/  LDL.LU R49, [R1+0xf14] ;  /* 0x000f140001317983 */ /* 0x000f280000300800 */
[----:B------:R-:W4:Y:S04]  /*566b0*/  LDL.LU R50, [R1+0xf38] ;  /* 0x000f380001327983 */ /* 0x000f280000300800 */
[----:B------:R-:W4:Y:S04]  /*566c0*/  LDL.LU R51, [R1+0xf30] ;  /* 0x000f300001337983 */ /* 0x000f280000300800 */
[----:B------:R-:W4:Y:S04]  /*566d0*/  LDL.LU R61, [R1+0xf44] ;  /* 0x000f4400013d7983 */ /* 0x000f280000300800 */
[----:B------:R-:W4:Y:S01]  /*566e0*/  LDL.LU R60, [R1+0xf40] ;  /* 0x000f4000013c7983 */ /* 0x000f220000300800 */
[----:B--2---:R-:W-:-:S15]  /*566f0*/  HMMA.16816.F32 R36, R28, R26, R36 ;  /* 0x0000001a1c24723c */ /* 0x004fde0000001824 */
[----:B------:R-:W-:-:S08]  /*56700*/  NOP ;  /* 0x0000000000007918 */ /* 0x000fd00000000000 */
[----:B------:R-:W-:Y:S04]  /*56710*/  STL.64 [R1+0x250], R36 ;  /* 0x0002502401007387 */ /* 0x000fe80000100a00 */
[----:B------:R0:W-:Y:S04]  /*56720*/  STL.64 [R1+0x258], R38 ;  /* 0x0002582601007387 */ /* 0x0001e80000100a00 */
[----:B0-----:R-:W4:Y:S04]  /*56730*/  LDL.LU.64 R38, [R1+0x5328] ;  /* 0x0053280001267983 */ /* 0x001f280000300a00 */
[----:B------:R-:W3:Y:S02]  /*56740*/  LDL.LU.64 R36, [R1+0x5320] ;  /* 0x0053200001247983 */ /* 0x000ee40000300a00 */
[----:B---3--:R-:W-:-:S15]  /*56750*/  HMMA.16816.F32 R40, R28, R36, R40 ;  /* 0x000000241c28723c */ /* 0x008fde0000001828 */
[----:B------:R-:W-:-:S08]  /*56760*/  NOP ;  /* 0x0000000000007918 */ /* 0x000fd00000000000 */
[----:B------:R-:W-:Y:S04]  /*56770*/  STL.64 [R1+0x240], R40 ;  /* 0x0002402801007387 */ /* 0x000fe80000100a00 */
[----:B------:R0:W-:Y:S04]  /*56780*/  STL.64 [R1+0x248], R42 ;  /* 0x0002482a01007387 */ /* 0x0001e80000100a00 */
[----:B0-----:R-:W2:Y:S04]  /*56790*/  LDL.LU.64 R42, [R1+0x5318] ;  /* 0x00531800012a7983 */ /* 0x001ea80000300a00 */
[----:B------:R-:W3:Y:S01]  /*567a0*/  LDL.LU.64 R40, [R1+0x5310] ;  /* 0x0053100001287983 */ /* 0x000ee20000300a00 */
[----:B------:R-:W-:-:S02]  /*567b0*/  F2FP.F16.E4M3.UNPACK_B R32, R32 ;  /* 0x00000020ff20723e */ /* 0x000fc400020006ff */
[----:B------:R-:W-:Y:S02]  /*567c0*/  F2FP.F16.E4M3.UNPACK_B R33, R33 ;  /* 0x00000021ff21723e */ /* 0x000fe400020006ff */
[----:B------:R-:W-:Y:S02]  /*567d0*/  F2FP.F16.E4M3.UNPACK_B R34, R34 ;  /* 0x00000022ff22723e */ /* 0x000fe400020006ff */
[----:B------:R-:W-:-:S07]  /*567e0*/  F2FP.F16.E4M3.UNPACK_B R35, R35 ;  /* 0x00000023ff23723e */ /* 0x000fce00020006ff */
[C---:B----4-:R-:W-:Y:S06]  /*567f0*/  HMMA.16816.F32 R16, R32.reuse, R38, R16 ;  /* 0x000000262010723c */ /* 0x050fec0000001810 */
[----:B------:R-:W-:Y:S06]  /*56800*/  HMMA.16816.F32 R12, R32, R2, R12 ;  /* 0x00000002200c723c */ /* 0x000fec000000180c */
[----:B---3--:R-:W-:Y:S01]  /*56810*/  HMMA.16816.F32 R20, R28, R40, R20 ;  /* 0x000000281c14723c */ /* 0x008fe20000001814 */
[----:B--2---:R-:W-:Y:S05]  /*56820*/  STL.64 [R1+0x52d8], R42 ;  /* 0x0052d82a01007387 */ /* 0x004fea0000100a00 */
[----:B------:R-:W-:-:S15]  /*56830*/  STL.64 [R1+0x52d0], R40 ;  /* 0x0052d02801007387 */ /* 0x000fde0000100a00 */
[----:B------:R-:W-:-:S02]  /*56840*/  NOP ;  /* 0x0000000000007918 */ /* 0x000fc40000000000 */
[----:B------:R0:W-:Y:S04]  /*56850*/  STL.64 [R1+0x150], R20 ;  /* 0x0001501401007387 */ /* 0x0001e80000100a00 */
[----:B------:R1:W-:Y:S04]  /*56860*/  STL.64 [R1+0x158], R22 ;  /* 0x0001581601007387 */ /* 0x0003e80000100a00 */
[----:B0-----:R-:W2:Y:S04]  /*56870*/  LDL.LU.64 R20, [R1+0x8e0] ;  /* 0x0008e00001147983 */ /* 0x001ea80000300a00 */
[----:B------:R-:W-:Y:S04]  /*56880*/  STL.64 [R1+0x140], R16 ;  /* 0x0001401001007387 */ /* 0x000fe80000100a00 */
[----:B------:R-:W-:Y:S04]  /*56890*/  STL.64 [R1+0x148], R18 ;  /* 0x0001481201007387 */ /* 0x000fe80000100a00 */
[----:B-1----:R-:W2:Y:S04]  /*568a0*/  LDL.LU.64 R22, [R1+0x8e8] ;  /* 0x0008e80001167983 */ /* 0x002ea80000300a00 */
[----:B------:R0:W-:Y:S04]  /*568b0*/  STL.64 [R1+0x130], R12 ;  /* 0x0001300c01007387 */ /* 0x0001e80000100a00 */
[----:B------:R1:W-:Y:S04]  /*568c0*/  STL.64 [R1+0x138], R14 ;  /* 0x0001380e01007387 */ /* 0x0003e80000100a00 */
[----:B0-----:R-:W3:Y:S04]  /*568d0*/  LDL.LU.64 R12, [R1+0x8d0] ;  /* 0x0008d000010c7983 */ /* 0x001ee80000300a00 */
[----:B-1----:R-:W3:Y:S01]  /*568e0*/  LDL.LU.64 R14, [R1+0x8d8] ;  /* 0x0008d800010e7983 */ /* 0x002ee20000300a00 */
[C---:B------:R-:W-:Y:S03]  /*568f0*/  HMMA.16816.F32 R40, R32.reuse, R4, R56 ;  /* 0x000000042028723c */ /* 0x040fe60000001838 */
[----:B------:R-:W4:Y:S03]  /*56900*/  LDL.LU.64 R16, [R1+0x8c0] ;  /* 0x0008c00001107983 */ /* 0x000f260000300a00 */
[----:B------:R-:W-:Y:S01]  /*56910*/  HMMA.16816.F32 R28, R32, R6, R44 ;  /* 0x00000006201c723c */ /* 0x000fe2000000182c */
[----:B------:R-:W4:Y:S04]  /*56920*/  LDL.LU.64 R18, [R1+0x8c8] ;  /* 0x0008c80001127983 */ /* 0x000f280000300a00 */
[----:B------:R-:W4:-:S12]  /*56930*/  LDL.LU.64 R56, [R1+0x890] ;  /* 0x0008900001387983 */ /* 0x000f180000300a00 */
[----:B------:R-:W-:Y:S04]  /*56940*/  STL.64 [R1+0x120], R40 ;  /* 0x0001202801007387 */ /* 0x000fe80000100a00 */
[----:B------:R-:W-:Y:S04]  /*56950*/  STL.64 [R1+0x128], R42 ;  /* 0x0001282a01007387 */ /* 0x000fe80000100a00 */
[----:B------:R-:W4:Y:S04]  /*56960*/  LDL.LU.64 R58, [R1+0x898] ;  /* 0x00089800013a7983 */ /* 0x000f280000300a00 */
[----:B------:R0:W-:Y:S04]  /*56970*/  STL.64 [R1+0x110], R28 ;  /* 0x0001101c01007387 */ /* 0x0001e80000100a00 */
[----:B------:R1:W-:Y:S04]  /*56980*/  STL.64 [R1+0x118], R30 ;  /* 0x0001181e01007387 */ /* 0x0003e80000100a00 */
[----:B------:R-:W4:Y:S04]  /*56990*/  LDL.LU.64 R44, [R1+0x880] ;  /* 0x00088000012c7983 */ /* 0x000f280000300a00 */
[----:B------:R-:W4:Y:S04]  /*569a0*/  LDL.LU.64 R46, [R1+0x888] ;  /* 0x00088800012e7983 */ /* 0x000f280000300a00 */
[----:B0-----:R-:W4:Y:S04]  /*569b0*/  LDL.LU.64 R28, [R1+0x870] ;  /* 0x00087000011c7983 */ /* 0x001f280000300a00 */
[----:B-1----:R-:W4:Y:S04]  /*569c0*/  LDL.LU.64 R30, [R1+0x878] ;  /* 0x00087800011e7983 */ /* 0x002f280000300a00 */
[----:B------:R-:W4:Y:S04]  /*569d0*/  LDL.LU.64 R40, [R1+0xc60] ;  /* 0x000c600001287983 */ /* 0x000f280000300a00 */
[----:B------:R-:W4:Y:S04]  /*569e0*/  LDL.LU.64 R42, [R1+0xc68] ;  /* 0x000c6800012a7983 */ /* 0x000f280000300a00 */
[----:B------:R-:W-:Y:S04]  /*569f0*/  STL.64 [R1+0x52c8], R6 ;  /* 0x0052c80601007387 */ /* 0x000fe80000100a00 */
[----:B------:R0:W-:Y:S04]  /*56a00*/  STL.64 [R1+0x52c0], R4 ;  /* 0x0052c00401007387 */ /* 0x0001e80000100a00 */
[----:B0-----:R-:W4:Y:S04]  /*56a10*/  LDL.LU.64 R4, [R1+0x8b0] ;  /* 0x0008b00001047983 */ /* 0x001f280000300a00 */
[----:B------:R-:W4:Y:S01]  /*56a20*/  LDL.LU.64 R6, [R1+0x8b8] ;  /* 0x0008b80001067983 */ /* 0x000f220000300a00 */
[C---:B--2---:R-:W-:Y:S06]  /*56a30*/  HMMA.16816.F32 R20, R32.reuse, R8, R20 ;  /* 0x000000082014723c */ /* 0x044fec0000001814 */
[----:B---3--:R-:W-:-:S15]  /*56a40*/  HMMA.16816.F32 R12, R32, R10, R12 ;  /* 0x0000000a200c723c */ /* 0x008fde000000180c */
[----:B------:R-:W-:-:S02]  /*56a50*/  NOP ;  /* 0x0000000000007918 */ /* 0x000fc40000000000 */
[----:B------:R-:W-:Y:S04]  /*56a60*/  STL.64 [R1+0x100], R20 ;  /* 0x0001001401007387 */ /* 0x000fe80000100a00 */
[----:B------:R0:W-:Y:S04]  /*56a70*/  STL.64 [R1+0x108], R22 ;  /* 0x0001081601007387 */ /* 0x0001e80000100a00 */
[----:B0-----:R-:W2:Y:S04]  /*56a80*/  LDL.LU.64 R22, [R1+0x5308] ;  /* 0x0053080001167983 */ /* 0x001ea80000300a00 */
[----:B------:R-:W3:Y:S04]  /*56a90*/  LDL.LU.64 R20, [R1+0x5300] ;  /* 0x0053000001147983 */ /* 0x000ee80000300a00 */
[----:B------:R-:W-:Y:S04]  /*56aa0*/  STL.64 [R1+0xf0], R12 ;  /* 0x0000f00c01007387 */ /* 0x000fe80000100a00 */
[----:B------:R0:W-:Y:S04]  /*56ab0*/  STL.64 [R1+0xf8], R14 ;  /* 0x0000f80e01007387 */ /* 0x0001e80000100a00 */
[----:B0-----:R-:W4:Y:S04]  /*56ac0*/  LDL.LU.64 R14, [R1+0x52f8] ;  /* 0x0052f800010e7983 */ /* 0x001f280000300a00 */
[----:B------:R-:W2:Y:S01]  /*56ad0*/  LDL.LU.64 R12, [R1+0x52f0] ;  /* 0x0052f000010c7983 */ /* 0x000ea20000300a00 */
[C---:B----4-:R-:W-:Y:S06]  /*56ae0*/  HMMA.16816.F32 R4, R32.reuse, R14, R4 ;  /* 0x0000000e2004723c */ /* 0x050fec0000001804 */
[----:B--2---:R-:W-:-:S15]  /*56af0*/  HMMA.16816.F32 R16, R32, R12, R16 ;  /* 0x0000000c2010723c */ /* 0x004fde0000001810 */
[----:B------:R-:W-:-:S08]  /*56b00*/  NOP ;  /* 0x0000000000007918 */ /* 0x000fd00000000000 */
[----:B------:R-:W-:Y:S04]  /*56b10*/  STL.64 [R1+0xe0], R16 ;  /* 0x0000e01001007387 */ /* 0x000fe80000100a00 */
[----:B------:R0:W-:Y:S04]  /*56b20*/  STL.64 [R1+0xe8], R18 ;  /* 0x0000e81201007387 */ /* 0x0001e80000100a00 */
[----:B0-----:R-:W2:Y:S04]  /*56b30*/  LDL.LU.64 R18, [R1+0x52e8] ;  /* 0x0052e80001127983 */ /* 0x001ea80000300a00 */
[----:B------:R-:W4:Y:S04]  /*56b40*/  LDL.LU.64 R16, [R1+0x52e0] ;  /* 0x0052e00001107983 */ /* 0x000f280000300a00 */
[----:B------:R0:W-:Y:S04]  /*56b50*/  STL.64 [R1+0xd0], R4 ;  /* 0x0000d00401007387 */ /* 0x0001e80000100a00 */
[----:B------:R1:W-:Y:S04]  /*56b60*/  STL.64 [R1+0xd8], R6 ;  /* 0x0000d80601007387 */ /* 0x0003e80000100a00 */
[----:B0-----:R-:W3:Y:S04]  /*56b70*/  LDL.LU.64 R4, [R1+0xc50] ;  /* 0x000c500001047983 */ /* 0x001ee80000300a00 */
[----:B-1----:R-:W3:Y:S04]  /*56b80*/  LDL.LU.64 R6, [R1+0xc58] ;  /* 0x000c580001067983 */ /* 0x002ee80000300a00 */
[----:B------:R-:W-:Y:S04]  /*56b90*/  STL.64 [R1+0x52b8], R14 ;  /* 0x0052b80e01007387 */ /* 0x000fe80000100a00 */
[----:B------:R0:W-:Y:S04]  /*56ba0*/  STL.64 [R1+0x52b0], R12 ;  /* 0x0052b00c01007387 */ /* 0x0001e80000100a00 */
[----:B0-----:R-:W4:Y:S04]  /*56bb0*/  LDL.LU.64 R12, [R1+0x8a0] ;  /* 0x0008a000010c7983 */ /* 0x001f280000300a00 */
[----:B------:R-:W4:Y:S02]  /*56bc0*/  LDL.LU.64 R14, [R1+0x8a8] ;  /* 0x0008a800010e7983 */ /* 0x000f240000300a00 */
[----:B----4-:R-:W-:-:S15]  /*56bd0*/  HMMA.16816.F32 R12, R32, R16, R12 ;  /* 0x00000010200c723c */ /* 0x010fde000000180c */
[----:B------:R-:W-:-:S08]  /*56be0*/  NOP ;  /* 0x0000000000007918 */ /* 0x000fd00000000000 */
[----:B------:R-:W-:Y:S04]  /*56bf0*/  STL.64 [R1+0xc0], R12 ;  /* 0x0000c00c01007387 */ /* 0x000fe80000100a00 */
[----:B------:R2:W-:Y:S02]  /*56c00*/  STL.64 [R1+0xc8], R14 ;  /* 0x0000c80e01007387 */ /* 0x0005e40000100a00 */
[C---:B--2---:R-:W-:Y:S06]  /*56c10*/  HMMA.16816.F32 R12, R32.reuse, R18, R56 ;  /* 0x00000012200c723c */ /* 0x044fec0000001838 */
[----:B------:R-:W-:Y:S04]  /*56c20*/  STL.64 [R1+0x52a8], R18 ;  /* 0x0052a81201007387 */ /* 0x000fe80000100a00 */
[----:B------:R3:W-:Y:S02]  /*56c30*/  STL.64 [R1+0x52a0], R16 ;  /* 0x0052a01001007387 */ /* 0x0007e40000100a00 */
[C---:B---3--:R-:W-:Y:S11]  /*56c40*/  HMMA.16816.F32 R16, R32.reuse, R20, R44 ;  /* 0x000000142010723c */ /* 0x048ff6000000182c */
[----:B------:R-:W-:Y:S04]  /*56c50*/  STL.64 [R1+0xb0], R12 ;  /* 0x0000b00c01007387 */ /* 0x000fe80000100a00 */
[----:B------:R0:W-:Y:S02]  /*56c60*/  STL.64 [R1+0xb8], R14 ;  /* 0x0000b80e01007387 */ /* 0x0001e40000100a00 */
[----:B0-----:R-:W-:Y:S06]  /*56c70*/  HMMA.16816.F32 R12, R32, R22, R28 ;  /* 0x00000016200c723c */ /* 0x001fec000000181c */
[----:B------:R-:W-:Y:S04]  /*56c80*/  STL.64 [R1+0xa0], R16 ;  /* 0x0000a01001007387 */ /* 0x000fe80000100a00 */
[----:B------:R-:W-:-:S13]  /*56c90*/  STL.64 [R1+0xa8], R18 ;  /* 0x0000a81201007387 */ /* 0x000fda0000100a00 */
[----:B------:R-:W-:Y:S04]  /*56ca0*/  STL.64 [R1+0x90], R12 ;  /* 0x0000900c01007387 */ /* 0x000fe80000100a00 */
[----:B------:R0:W-:Y:S02]  /*56cb0*/  STL.64 [R1+0x98], R14 ;  /* 0x0000980e01007387 */ /* 0x0001e40000100a00 */
[----:B0-----:R-:W-:-:S15]  /*56cc0*/  HMMA.16816.F32 R12, R32, R24, R40 ;  /* 0x00000018200c723c */ /* 0x001fde0000001828 */
[----:B------:R-:W-:-:S08]  /*56cd0*/  NOP ;  /* 0x0000000000007918 */ /* 0x000fd00000000000 */
[----:B------:R-:W-:Y:S04]  /*56ce0*/  STL.64 [R1+0x280], R12 ;  /* 0x0002800c01007387 */ /* 0x000fe80000100a00 */
[----:B------:R-:W-:Y:S04]  /*56cf0*/  STL.64 [R1+0x288], R14 ;  /* 0x0002880e01007387 */ /* 0x000fe80000100a00 */
[----:B------:R-:W2:Y:S04]  /*56d00*/  LDL.LU.64 R40, [R1+0xba0] ;  /* 0x000ba00001287983 */ /* 0x000ea80000300a00 */
[----:B------:R-:W2:Y:S01]  /*56d10*/  LDL.LU.64 R42, [R1+0xba8] ;  /* 0x000ba800012a7983 */ /* 0x000ea20000300a00 */
[----:B------:R-:W-:Y:S01]  /*56d20*/  HMMA.16816.F32 R4, R32, R26, R4 ;  /* 0x0000001a2004723c */ /* 0x000fe20000001804 */
[----:B------:R-:W-:-:S02]  /*56d30*/  IMAD R28, R55, 0x100, R54 ;  /* 0x00000100371c7824 */ /* 0x000fc400078e0236 */
[----:B------:R-:W-:Y:S02]  /*56d40*/  IMAD R29, R49, 0x100, R48 ;  /* 0x00000100311d7824 */ /* 0x000fe400078e0230 */
[----:B------:R-:W-:-:S15]  /*56d50*/  IMAD R30, R51, 0x100, R50 ;  /* 0x00000100331e7824 */ /* 0x000fde00078e0232 */
[----:B------:R-:W-:-:S03]  /*56d60*/  NOP ;  /* 0x0000000000007918 */ /* 0x000fc60000000000 */
[----:B------:R0:W-:Y:S04]  /*56d70*/  STL.64 [R1+0x290], R4 ;  /* 0x0002900401007387 */ /* 0x0001e80000100a00 */
[----:B------:R1:W-:Y:S04]  /*56d80*/  STL.64 [R1+0x298], R6 ;  /* 0x0002980601007387 */ /* 0x0003e80000100a00 */
[----:B0-----:R-:W3:Y:S04]  /*56d90*/  LDL.LU.64 R4, [R1+0x860] ;  /* 0x0008600001047983 */ /* 0x001ee80000300a00 */
[----:B-1----:R-:W3:Y:S04]  /*56da0*/  LDL.LU.64 R6, [R1+0x868] ;  /* 0x0008680001067983 */ /* 0x002ee80000300a00 */
        /* <DEDUP_REMOVED lines=26> */
[----:B------:R-:W-:Y:S01]  /*56f50*/  F2FP.F16.E4M3.UNPACK_B R31, R31 ;  /* 0x0000001fff1f723e */ /* 0x000fe200020006ff */
[----:B---3--:R-:W-:Y:S01]  /*56f60*/  HMMA.16816.F32 R32, R32, R40, R4 ;  /* 0x000000282020723c */ /* 0x008fe20000001804 */
[----:B------:R-:W3:Y:S04]  /*56f70*/  LDL.LU.64 R6, [R1+0x52c8] ;  /* 0x0052c80001067983 */ /* 0x000ee80000300a00 */
[----:B------:R-:W3:Y:S04]  /*56f80*/  LDL.LU.64 R4, [R1+0x52c0] ;  /* 0x0052c00001047983 */ /* 0x000ee80000300a00 */
[----:B--2---:R-:W-:Y:S04]  /*56f90*/  STL.64 [R1+0x5298], R42 ;  /* 0x0052982a01007387 */ /* 0x004fe80000100a00 */
[----:B------:R-:W-:Y:S10]  /*56fa0*/  STL.64 [R1+0x5290], R40 ;  /* 0x0052902801007387 */ /* 0x000ff40000100a00 */
[----:B------:R-:W-:Y:S04]  /*56fb0*/  STL.64 [R1+0x2a0], R32 ;  /* 0x0002a02001007387 */ /* 0x000fe80000100a00 */
[----:B------:R4:W-:Y:S02]  /*56fc0*/  STL.64 [R1+0x2a8], R34 ;  /* 0x0002a82201007387 */ /* 0x0009e40000100a00 */
[C---:B----4-:R-:W-:Y:S02]  /*56fd0*/  HMMA.16816.F32 R32, R28.reuse, R38, R12 ;  /* 0x000000261c20723c */ /* 0x050fe4000000180c */
[----:B------:R-:W2:Y:S04]  /*56fe0*/  LDL.LU.64 R12, [R1+0x810] ;  /* 0x00081000010c7983 */ /* 0x000ea80000300a00 */
[----:B------:R-:W2:Y:S01]  /*56ff0*/  LDL.LU.64 R14, [R1+0x818] ;  /* 0x00081800010e7983 */ /* 0x000ea20000300a00 */
[----:B------:R-:W-:-:S15]  /*57000*/  HMMA.16816.F32 R56, R28, R2, R56 ;  /* 0x000000021c38723c */ /* 0x000fde0000001838 */
[----:B------:R-:W-:-:S01]  /*57010*/  NOP ;  /* 0x0000000000007918 */ /* 0x000fc20000000000 */
[----:B------:R-:W-:Y:S04]  /*57020*/  STL.64 [R1+0x2c0], R32 ;  /* 0x0002c02001007387 */ /* 0x000fe80000100a00 */
[----:B------:R3:W-:Y:S04]  /*57030*/  STL.64 [R1+0x2c8], R34 ;  /* 0x0002c82201007387 */ /* 0x0007e80000100a00 */
[----:B------:R-:W4:Y:S04]  /*57040*/  LDL.LU.64 R40, [R1+0x800] ;  /* 0x0008000001287983 */ /* 0x000f280000300a00 */
[----:B------:R-:W4:Y:S04]  /*57050*/  LDL.LU.64 R42, [R1+0x808] ;  /* 0x00080800012a7983 */ /* 0x000f280000300a00 */
[----:B------:R0:W-:Y:S04]  /*57060*/  STL.64 [R1+0x2d0], R56 ;  /* 0x0002d03801007387 */ /* 0x0001e80000100a00 */
[----:B------:R1:W-:Y:S01]  /*57070*/  STL.64 [R1+0x2d8], R58 ;  /* 0x0002d83a01007387 */ /* 0x0003e20000100a00 */
[C---:B---3--:R-:W-:Y:S03]  /*57080*/  HMMA.16816.F32 R32, R28.reuse, R6, R16 ;  /* 0x000000061c20723c */ /* 0x048fe60000001810 */
[----:B------:R-:W3:Y:S03]  /*57090*/  LDL.LU.64 R16, [R1+0x7f0] ;  /* 0x0007f00001107983 */ /* 0x000ee60000300a00 */
[----:B------:R-:W-:-:S15]  /*570a0*/  HMMA.16816.F32 R44, R28, R4, R44 ;  /* 0x000000041c2c723c */ /* 0x000fde000000182c */
[----:B------:R-:W-:-:S08]  /*570b0*/  NOP ;  /* 0x0000000000007918 */ /* 0x000fd00000000000 */
[----:B------:R1:W-:Y:S04]  /*570c0*/  STL.64 [R1+0x2e0], R44 ;  /* 0x0002e02c01007387 */ /* 0x0003e80000100a00 */
[----:B------:R1:W-:Y:S04]  /*570d0*/  STL.64 [R1+0x2e8], R46 ;  /* 0x0002e82e01007387 */ /* 0x0003e80000100a00 */
[----:B------:R-:W3:Y:S01]  /*570e0*/  LDL.LU.64 R18, [R1+0x7f8] ;  /* 0x0007f80001127983 */ /* 0x000ee20000300a00 */
[C---:B--2---:R-:W-:Y:S03]  /*570f0*/  HMMA.16816.F32 R12, R28.reuse, R8, R12 ;  /* 0x000000081c0c723c */ /* 0x044fe6000000180c */
[----:B------:R2:W-:Y:S04]  /*57100*/  STL.64 [R1+0x2f0], R32 ;  /* 0x0002f02001007387 */ /* 0x0005e80000100a00 */
[----:B------:R2:W-:Y:S04]  /*57110*/  STL.64 [R1+0x2f8], R34 ;  /* 0x0002f82201007387 */ /* 0x0005e80000100a00 */
[----:B0-----:R-:W3:Y:S04]  /*57120*/  LDL.LU.64 R56, [R1+0x3b0] ;  /* 0x0003b00001387983 */ /* 0x001ee80000300a00 */
[----:B-1----:R-:W3:Y:S04]  /*57130*/  LDL.LU.64 R58, [R1+0x3b8] ;  /* 0x0003b800013a7983 */ /* 0x002ee80000300a00 */
[----:B------:R-:W3:Y:S04]  /*57140*/  LDL.LU.64 R44, [R1+0x390] ;  /* 0x00039000012c7983 */ /* 0x000ee80000300a00 */
[----:B------:R-:W3:Y:S04]  /*57150*/  LDL.LU.64 R46, [R1+0x398] ;  /* 0x00039800012e7983 */ /* 0x000ee80000300a00 */
[----:B--2---:R-:W2:Y:S04]  /*57160*/  LDL.LU.64 R32, [R1+0x380] ;  /* 0x0003800001207983 */ /* 0x004ea80000300a00 */
[----:B------:R-:W2:Y:S04]  /*57170*/  LDL.LU.64 R34, [R1+0x388] ;  /* 0x0003880001227983 */ /* 0x000ea80000300a00 */
[----:B------:R-:W-:Y:S04]  /*57180*/  STL.64 [R1+0x5268], R6 ;  /* 0x0052680601007387 */ /* 0x000fe80000100a00 */
[----:B------:R0:W-:Y:S04]  /*57190*/  STL.64 [R1+0x5260], R4 ;  /* 0x0052600401007387 */ /* 0x0001e80000100a00 */
[----:B0-----:R-:W2:Y:S04]  /*571a0*/  LDL.LU.64 R4, [R1+0x7e0] ;  /* 0x0007e00001047983 */ /* 0x001ea80000300a00 */
[----:B------:R-:W2:Y:S04]  /*571b0*/  LDL.LU.64 R6, [R1+0x7e8] ;  /* 0x0007e80001067983 */ /* 0x000ea80000300a00 */
        /* <DEDUP_REMOVED lines=9> */
[----:B-1----:R-:W4:Y:S04]  /*57250*/  LDL.LU.64 R42, [R1+0xc48] ;  /* 0x000c4800012a7983 */ /* 0x002f280000300a00 */
        /* <DEDUP_REMOVED lines=8> */
[----:B0-----:R-:W3:Y:S04]  /*572e0*/  LDL.LU.64 R18, [R1+0x52a8] ;  /* 0x0052a80001127983 */ /* 0x001ee80000300a00 */
[----:B------:R-:W4:Y:S01]  /*572f0*/  LDL.LU.64 R16, [R1+0x52a0] ;  /* 0x0052a00001107983 */ /* 0x000f220000300a00 */
[----:B--2---:R-:W-:-:S15]  /*57300*/  HMMA.16816.F32 R4, R28, R14, R4 ;  /* 0x0000000e1c04723c */ /* 0x004fde0000001804 */
[----:B------:R-:W-:-:S08]  /*57310*/  NOP ;  /* 0x0000000000007918 */ /* 0x000fd00000000000 */
[----:B------:R0:W-:Y:S04]  /*57320*/  STL.64 [R1+0x330], R4 ;  /* 0x0003300401007387 */ /* 0x0001e80000100a00 */
[----:B------:R1:W-:Y:S04]  /*57330*/  STL.64 [R1+0x338], R6 ;  /* 0x0003380601007387 */ /* 0x0003e80000100a00 */
[----:B0-----:R-:W2:Y:S04]  /*57340*/  LDL.LU.64 R4, [R1+0xc30] ;  /* 0x000c300001047983 */ /* 0x001ea80000300a00 */
[----:B-1----:R-:W2:Y:S04]  /*57350*/  LDL.LU.64 R6, [R1+0xc38] ;  /* 0x000c380001067983 */ /* 0x002ea80000300a00 */
[----:B------:R-:W-:Y:S04]  /*57360*/  STL.64 [R1+0x5288], R14 ;  /* 0x0052880e01007387 */ /* 0x000fe80000100a00 */
[----:B------:R0:W-:Y:S02]  /*57370*/  STL.64 [R1+0x5280], R12 ;  /* 0x0052800c01007387 */ /* 0x0001e40000100a00 */
[C---:B0-----:R-:W-:Y:S06]  /*57380*/  HMMA.16816.F32 R12, R28.reuse, R20, R44 ;  /* 0x000000141c0c723c */ /* 0x041fec000000182c */
[C---:B----4-:R-:W-:Y:S06]  /*57390*/  HMMA.16816.F32 R8, R28.reuse, R16, R8 ;  /* 0x000000101c08723c */ /* 0x050fec0000001808 */
[----:B---3--:R-:W-:-:S15]  /*573a0*/  HMMA.16816.F32 R56, R28, R18, R56 ;  /* 0x000000121c38723c */ /* 0x008fde0000001838 */
[----:B------:R-:W-:-:S02]  /*573b0*/  NOP ;  /* 0x0000000000007918 */ /* 0x000fc40000000000 */
[----:B------:R-:W-:Y:S04]  /*573c0*/  STL.64 [R1+0x340], R8 ;  /* 0x0003400801007387 */ /* 0x000fe80000100a00 */
[----:B------:R0:W-:Y:S02]  /*573d0*/  STL.64 [R1+0x348], R10 ;  /* 0x0003480a01007387 */ /* 0x0001e40000100a00 */
[C---:B0-----:R-:W-:Y:S02]  /*573e0*/  HMMA.16816.F32 R8, R28.reuse, R22, R32 ;  /* 0x000000161c08723c */ /* 0x041fe40000001820 */
[----:B------:R-:W-:Y:S04]  /*573f0*/  STL.64 [R1+0x350], R56 ;  /* 0x0003503801007387 */ /* 0x000fe80000100a00 */
[----:B------:R-:W-:Y:S04]  /*57400*/  STL.64 [R1+0x358], R58 ;  /* 0x0003583a01007387 */ /* 0x000fe80000100a00 */
[----:B------:R-:W-:Y:S04]  /*57410*/  STL.64 [R1+0x5258], R22 ;  /* 0x0052581601007387 */ /* 0x000fe80000100a00 */
[----:B------:R-:W-:Y:S04]  /*57420*/  STL.64 [R1+0x360], R12 ;  /* 0x0003600c01007387 */ /* 0x000fe80000100a00 */
[----:B------:R-:W-:Y:S04]  /*57430*/  STL.64 [R1+0x368], R14 ;  /* 0x0003680e01007387 */ /* 0x000fe80000100a00 */
[----:B------:R-:W-:Y:S04]  /*57440*/  STL.64 [R1+0x5250], R20 ;  /* 0x0052501401007387 */ /* 0x000fe80000100a00 */
[----:B------:R-:W-:Y:S04]  /*57450*/  STL.64 [R1+0x370], R8 ;  /* 0x0003700801007387 */ /* 0x000fe80000100a00 */
[----:B------:R0:W-:Y:S02]  /*57460*/  STL.64 [R1+0x378], R10 ;  /* 0x0003780a01007387 */ /* 0x0001e40000100a00 */
[----:B0-----:R-:W-:-:S15]  /*57470*/  HMMA.16816.F32 R8, R28, R24, R40 ;  /* 0x000000181c08723c */ /* 0x001fde0000001828 */
[----:B------:R-:W-:-:S08]  /*57480*/  NOP ;  /* 0x0000000000007918 */ /* 0x000fd00000000000 */
[----:B------:R0:W-:Y:S04]  /*57490*/  STL.64 [R1+0x380], R8 ;  /* 0x0003800801007387 */ /* 0x0001e80000100a00 */
[----:B------:R1:W-:Y:S04]  /*574a0*/  STL.64 [R1+0x388], R10 ;  /* 0x0003880a01007387 */ /* 0x0003e80000100a00 */
[----:B------:R-:W3:Y:S04]  /*574b0*/  LDL.LU.64 R40, [R1+0xb90] ;  /* 0x000b900001287983 */ /* 0x000ee80000300a00 */
[----:B------:R-:W3:Y:S01]  /*574c0*/  LDL.LU.64 R42, [R1+0xb98] ;  /* 0x000b9800012a7983 */ /* 0x000ee20000300a00 */
[----:B--2---:R-:W-:Y:S01]  /*574d0*/  HMMA.16816.F32 R4, R28, R26, R4 ;  /* 0x0000001a1c04723c */ /* 0x004fe20000001804 */
[----:B------:R-:W-:-:S02]  /*574e0*/  IMAD R32, R55, 0x100, R54 ;  /* 0x0000010037207824 */ /* 0x000fc400078e0236 */
[----:B------:R-:W-:Y:S02]  /*574f0*/  IMAD R33, R49, 0x100, R48 ;  /* 0x0000010031217824 */ /* 0x000fe400078e0230 */
[----:B------:R-:W-:-:S15]  /*57500*/  IMAD R34, R51, 0x100, R50 ;  /* 0x0000010033227824 */ /* 0x000fde00078e0232 */
[----:B------:R-:W-:-:S03]  /*57510*/  NOP ;  /* 0x0000000000007918 */ /* 0x000fc60000000000 */
[----:B------:R2:W-:Y:S04]  /*57520*/  STL.64 [R1+0x390], R4 ;  /* 0x0003900401007387 */ /* 0x0005e80000100a00 */
[----:B------:R4:W-:Y:S04]  /*57530*/  STL.64 [R1+0x398], R6 ;  /* 0x0003980601007387 */ /* 0x0009e80000100a00 */
[----:B------:R-:W3:Y:S04]  /*57540*/  LDL.LU.64 R12, [R1+0x3a0] ;  /* 0x0003a000010c7983 */ /* 0x000ee80000300a00 */
[----:B------:R-:W3:Y:S04]  /*57550*/  LDL.LU.64 R14, [R1+0x3a8] ;  /* 0x0003a800010e7983 */ /* 0x000ee80000300a00 */
[----:B0-----:R-:W3:Y:S04]  /*57560*/  LDL.LU.64 R8, [R1+0x3c0] ;  /* 0x0003c00001087983 */ /* 0x001ee80000300a00 */
[----:B-1----:R-:W3:Y:S04]  /*57570*/  LDL.LU.64 R10, [R1+0x3c8] ;  /* 0x0003c800010a7983 */ /* 0x002ee80000300a00 */
[----:B--2---:R-:W2:Y:S04]  /*57580*/  LDL.LU.64 R4, [R1+0x3d0] ;  /* 0x0003d00001047983 */ /* 0x004ea80000300a00 */
[----:B----4-:R-:W2:Y:S04]  /*57590*/  LDL.LU.64 R6, [R1+0x3d8] ;  /* 0x0003d80001067983 */ /* 0x010ea80000300a00 */
        /* <DEDUP_REMOVED lines=15> */
[----:B---3--:R-:W-:-:S15]  /*57690*/  HMMA.16816.F32 R40, R28, R36, R40 ;  /* 0x000000241c28723c */ /* 0x008fde0000001828 */
[----:B------:R-:W-:-:S08]  /*576a0*/  NOP ;  /* 0x0000000000007918 */ /* 0x000fd00000000000 */
[----:B------:R-:W-:Y:S04]  /*576b0*/  STL.64 [R1+0x3b0], R40 ;  /* 0x0003b02801007387 */ /* 0x000fe80000100a00 */
[----:B------:R0:W-:Y:S04]  /*576c0*/  STL.64 [R1+0x3b8], R42 ;  /* 0x0003b82a01007387 */ /* 0x0001e80000100a00 */
[----:B0-----:R-:W3:Y:S04]  /*576d0*/  LDL.LU.64 R42, [R1+0x5298] ;  /* 0x00529800012a7983 */ /* 0x001ee80000300a00 */
[----:B------:R-:W4:Y:S01]  /*576e0*/  LDL.LU.64 R40, [R1+0x5290] ;  /* 0x0052900001287983 */ /* 0x000f220000300a00 */
[----:B------:R-:W-:-:S02]  /*576f0*/  F2FP.F16.E4M3.UNPACK_B R32, R32 ;  /* 0x00000020ff20723e */ /* 0x000fc400020006ff */
[----:B------:R-:W-:Y:S02]  /*57700*/  F2FP.F16.E4M3.UNPACK_B R33, R33 ;  /* 0x00000021ff21723e */ /* 0x000fe400020006ff */
[----:B------:R-:W-:Y:S02]  /*57710*/  F2FP.F16.E4M3.UNPACK_B R34, R34 ;  /* 0x00000022ff22723e */ /* 0x000fe400020006ff */
[----:B------:R-:W-:-:S07]  /*57720*/  F2FP.F16.E4M3.UNPACK_B R35, R35 ;  /* 0x00000023ff23723e */ /* 0x000fce00020006ff */
[C---:B------:R-:W-:Y:S06]  /*57730*/  HMMA.16816.F32 R8, R32.reuse, R38, R8 ;  /* 0x000000262008723c */ /* 0x040fec0000001808 */
[----:B--2---:R-:W-:Y:S06]  /*57740*/  HMMA.16816.F32 R4, R32, R2, R4 ;  /* 0x000000022004723c */ /* 0x004fec0000001804 */
[----:B----4-:R-:W-:Y:S01]  /*57750*/  HMMA.16816.F32 R28, R28, R40, R12 ;  /* 0x000000281c1c723c */ /* 0x010fe2000000180c */
[----:B------:R-:W2:Y:S04]  /*57760*/  LDL.LU.64 R14, [R1+0x5288] ;  /* 0x00528800010e7983 */ /* 0x000ea80000300a00 */
[----:B------:R-:W4:-:S15]  /*57770*/  LDL.LU.64 R12, [R1+0x5280] ;  /* 0x00528000010c7983 */ /* 0x000f1e0000300a00 */
[----:B------:R-:W-:-:S03]  /*57780*/  NOP ;  /* 0x0000000000007918 */ /* 0x000fc60000000000 */
[----:B------:R0:W-:Y:S04]  /*57790*/  STL.64 [R1+0x3a0], R28 ;  /* 0x0003a01c01007387 */ /* 0x0001e80000100a00 */
[----:B------:R1:W-:Y:S04]  /*577a0*/  STL.64 [R1+0x3a8], R30 ;  /* 0x0003a81e01007387 */ /* 0x0003e80000100a00 */
[----:B0-----:R-:W3:Y:S04]  /*577b0*/  LDL.LU.64 R28, [R1+0x3e0] ;  /* 0x0003e000011c7983 */ /* 0x001ee80000300a00 */
[----:B-1----:R-:W3:Y:S04]  /*577c0*/  LDL.LU.64 R30, [R1+0x3e8] ;  /* 0x0003e800011e7983 */ /* 0x002ee80000300a00 */
[----:B------:R-:W-:Y:S04]  /*577d0*/  STL.64 [R1+0x3c0], R8 ;  /* 0x0003c00801007387 */ /* 0x000fe80000100a00 */
[----:B------:R0:W-:Y:S04]  /*577e0*/  STL.64 [R1+0x3c8], R10 ;  /* 0x0003c80a01007387 */ /* 0x0001e80000100a00 */
[----:B0-----:R-:W2:Y:S04]  /*577f0*/  LDL.LU.64 R10, [R1+0x5278] ;  /* 0x00527800010a7983 */ /* 0x001ea80000300a00 */
[----:B------:R-:W4:Y:S04]  /*57800*/  LDL.LU.64 R8, [R1+0x5270] ;  /* 0x0052700001087983 */ /* 0x000f280000300a00 */
[----:B------:R-:W-:Y:S04]  /*57810*/  STL.64 [R1+0x3d0], R4 ;  /* 0x0003d00401007387 */ /* 0x000fe80000100a00 */
[----:B------:R0:W-:Y:S04]  /*57820*/  STL.64 [R1+0x3d8], R6 ;  /* 0x0003d80601007387 */ /* 0x0001e80000100a00 */
[----:B0-----:R-:W2:Y:S04]  /*57830*/  LDL.LU.64 R6, [R1+0x5268] ;  /* 0x0052680001067983 */ /* 0x001ea80000300a00 */
[----:B------:R-:W3:Y:S02]  /*57840*/  LDL.LU.64 R4, [R1+0x5260] ;  /* 0x0052600001047983 */ /* 0x000ee40000300a00 */
[----:B---3--:R-:W-:-:S15]  /*57850*/  HMMA.16816.F32 R28, R32, R4, R28 ;  /* 0x00000004201c723c */ /* 0x008fde000000181c */
[----:B------:R-:W-:-:S08]  /*57860*/  NOP ;  /* 0x0000000000007918 */ /* 0x000fd00000000000 */
[----:B------:R-:W-:Y:S04]  /*57870*/  STL.64 [R1+0x3e0], R28 ;  /* 0x0003e01c01007387 */ /* 0x000fe80000100a00 */
[----:B------:R2:W-:Y:S02]  /*57880*/  STL.64 [R1+0x3e8], R30 ;  /* 0x0003e81e01007387 */ /* 0x0005e40000100a00 */
[C---:B--2---:R-:W-:Y:S06]  /*57890*/  HMMA.16816.F32 R28, R32.reuse, R6, R56 ;  /* 0x00000006201c723c */ /* 0x044fec0000001838 */
[----:B------:R-:W-:Y:S04]  /*578a0*/  STL.64 [R1+0x5228], R6 ;  /* 0x0052280601007387 */ /* 0x000fe80000100a00 */
[----:B------:R0:W-:Y:S01]  /*578b0*/  STL.64 [R1+0x5220], R4 ;  /* 0x0052200401007387 */ /* 0x0001e20000100a00 */
[----:B----4-:R-:W-:-:S12]  /*578c0*/  HMMA.16816.F32 R44, R32, R8, R44 ;  /* 0x00000008202c723c */ /* 0x010fd8000000182c */
[----:B------:R-:W-:Y:S04]  /*578d0*/  STL.64 [R1+0x3f0], R28 ;  /* 0x0003f01c01007387 */ /* 0x000fe80000100a00 */
[----:B------:R1:W-:Y:S04]  /*578e0*/  STL.64 [R1+0x3f8], R30 ;  /* 0x0003f81e01007387 */ /* 0x0003e80000100a00 */
[----:B0-----:R-:W2:Y:S04]  /*578f0*/  LDL.LU.64 R4, [R1+0x430] ;  /* 0x0004300001047983 */ /* 0x001ea80000300a00 */
[----:B------:R-:W2:Y:S01]  /*57900*/  LDL.LU.64 R6, [R1+0x438] ;  /* 0x0004380001067983 */ /* 0x000ea20000300a00 */
[C---:B-1----:R-:W-:Y:S03]  /*57910*/  HMMA.16816.F32 R28, R32.reuse, R10, R20 ;  /* 0x0000000a201c723c */ /* 0x042fe60000001814 */
[----:B------:R-:W3:Y:S04]  /*57920*/  LDL.LU.64 R20, [R1+0x440] ;  /* 0x0004400001147983 */ /* 0x000ee80000300a00 */
[----:B------:R-:W-:Y:S04]  /*57930*/  STL.64 [R1+0x400], R44 ;  /* 0x0004002c01007387 */ /* 0x000fe80000100a00 */
[----:B------:R-:W-:Y:S04]  /*57940*/  STL.64 [R1+0x408], R46 ;  /* 0x0004082e01007387 */ /* 0x000fe80000100a00 */
[----:B------:R-:W3:Y:S08]  /*57950*/  LDL.LU.64 R22, [R1+0x448] ;  /* 0x0004480001167983 */ /* 0x000ef00000300a00 */
        /* <DEDUP_REMOVED lines=13> */
[C---:B---3--:R-:W-:Y:S06]  /*57a30*/  HMMA.16816.F32 R20, R32.reuse, R16, R20 ;  /* 0x000000102014723c */ /* 0x048fec0000001814 */
[----:B----4-:R-:W-:-:S15]  /*57a40*/  HMMA.16816.F32 R8, R32, R12, R8 ;  /* 0x0000000c2008723c */ /* 0x010fde0000001808 */
[----:B------:R-:W-:-:S08]  /*57a50*/  NOP ;  /* 0x0000000000007918 */ /* 0x000fd00000000000 */
[----:B------:R0:W-:Y:S04]  /*57a60*/  STL.64 [R1+0x420], R8 ;  /* 0x0004200801007387 */ /* 0x0001e80000100a00 */
[----:B------:R1:W-:Y:S04]  /*57a70*/  STL.64 [R1+0x428], R10 ;  /* 0x0004280a01007387 */ /* 0x0003e80000100a00 */
[----:B0-----:R-:W2:Y:S04]  /*57a80*/  LDL.LU.64 R8, [R1+0xc10] ;  /* 0x000c100001087983 */ /* 0x001ea80000300a00 */
[----:B-1----:R-:W2:Y:S04]  /*57a90*/  LDL.LU.64 R10, [R1+0xc18] ;  /* 0x000c1800010a7983 */ /* 0x002ea80000300a00 */
[----:B------:R0:W-:Y:S04]  /*57aa0*/  STL.64 [R1+0x430], R4 ;  /* 0x0004300401007387 */ /* 0x0001e80000100a00 */
[----:B------:R1:W-:Y:S04]  /*57ab0*/  STL.64 [R1+0x438], R6 ;  /* 0x0004380601007387 */ /* 0x0003e80000100a00 */
[----:B0-----:R-:W3:Y:S04]  /*57ac0*/  LDL.LU.64 R4, [R1+0x4b0] ;  /* 0x0004b00001047983 */ /* 0x001ee80000300a00 */
[----:B-1----:R-:W3:Y:S04]  /*57ad0*/  LDL.LU.64 R6, [R1+0x4b8] ;  /* 0x0004b80001067983 */ /* 0x002ee80000300a00 */
[----:B------:R-:W-:Y:S04]  /*57ae0*/  STL.64 [R1+0x5248], R14 ;  /* 0x0052480e01007387 */ /* 0x000fe80000100a00 */
[----:B------:R0:W-:Y:S04]  /*57af0*/  STL.64 [R1+0x5240], R12 ;  /* 0x0052400c01007387 */ /* 0x0001e80000100a00 */
[----:B0-----:R-:W4:Y:S04]  /*57b00*/  LDL.LU.64 R12, [R1+0x450] ;  /* 0x00045000010c7983 */ /* 0x001f280000300a00 */
[----:B------:R-:W4:Y:S04]  /*57b10*/  LDL.LU.64 R14, [R1+0x458] ;  /* 0x00045800010e7983 */ /* 0x000f280000300a00 */
[----:B------:R-:W-:Y:S04]  /*57b20*/  STL.64 [R1+0x440], R20 ;  /* 0x0004401401007387 */ /* 0x000fe80000100a00 */
[----:B------:R0:W-:Y:S04]  /*57b30*/  STL.64 [R1+0x448], R22 ;  /* 0x0004481601007387 */ /* 0x0001e80000100a00 */
[----:B0-----:R-:W2:Y:S04]  /*57b40*/  LDL.LU.64 R22, [R1+0x5258] ;  /* 0x0052580001167983 */ /* 0x001ea80000300a00 */
[----:B------:R-:W3:Y:S04]  /*57b50*/  LDL.LU.64 R20, [R1+0x5250] ;  /* 0x0052500001147983 */ /* 0x000ee80000300a00 */
[----:B------:R-:W-:Y:S04]  /*57b60*/  STL.64 [R1+0x5218], R18 ;  /* 0x0052181201007387 */ /* 0x000fe80000100a00 */
[----:B------:R3:W-:Y:S01]  /*57b70*/  STL.64 [R1+0x5210], R16 ;  /* 0x0052101001007387 */ /* 0x0007e20000100a00 */
[----:B----4-:R-:W-:-:S15]  /*57b80*/  HMMA.16816.F32 R12, R32, R18, R12 ;  /* 0x00000012200c723c */ /* 0x010fde000000180c */
[----:B------:R-:W-:-:S08]  /*57b90*/  NOP ;  /* 0x0000000000007918 */ /* 0x000fd00000000000 */
[----:B------:R-:W-:Y:S01]  /*57ba0*/  STL.64 [R1+0x450], R12 ;  /* 0x0004500c01007387 */ /* 0x000fe20000100a00 */
[C---:B---3--:R-:W-:Y:S03]  /*57bb0*/  HMMA.16816.F32 R16, R32.reuse, R20, R56 ;  /* 0x000000142010723c */ /* 0x048fe60000001838 */
[----:B------:R2:W-:Y:S03]  /*57bc0*/  STL.64 [R1+0x458], R14 ;  /* 0x0004580e01007387 */ /* 0x0005e60000100a00 */
[----:B--2---:R-:W-:-:S15]  /*57bd0*/  HMMA.16816.F32 R12, R32, R22, R28 ;  /* 0x00000016200c723c */ /* 0x004fde000000181c */
[----:B------:R-:W-:-:S02]  /*57be0*/  NOP ;  /* 0x0000000000007918 */ /* 0x000fc40000000000 */
[----:B------:R-:W-:Y:S04]  /*57bf0*/  STL.64 [R1+0x460], R16 ;  /* 0x0004601001007387 */ /* 0x000fe80000100a00 */
[----:B------:R-:W-:Y:S01]  /*57c00*/  STL.64 [R1+0x468], R18 ;  /* 0x0004681201007387 */ /* 0x000fe20000100a00 */
[C---:B------:R-:W-:Y:S03]  /*57c10*/  HMMA.16816.F32 R8, R32.reuse, R26, R8 ;  /* 0x0000001a2008723c */ /* 0x040fe60000001808 */
[----:B------:R-:W-:Y:S04]  /*57c20*/  STL.64 [R1+0x470], R12 ;  /* 0x0004700c01007387 */ /* 0x000fe80000100a00 */
[----:B------:R0:W-:Y:S01]  /*57c30*/  STL.64 [R1+0x478], R14 ;  /* 0x0004780e01007387 */ /* 0x0001e20000100a00 */
[C---:B------:R-:W-:Y:S06]  /*57c40*/  HMMA.16816.F32 R4, R32.reuse, R36, R4 ;  /* 0x000000242004723c */ /* 0x040fec0000001804 */
[----:B0-----:R-:W-:-:S15]  /*57c50*/  HMMA.16816.F32 R12, R32, R24, R44 ;  /* 0x00000018200c723c */ /* 0x001fde000000182c */
[----:B------:R-:W-:-:S08]  /*57c60*/  NOP ;  /* 0x0000000000007918 */ /* 0x000fd00000000000 */
[----:B------:R0:W-:Y:S04]  /*57c70*/  STL.64 [R1+0x480], R12 ;  /* 0x0004800c01007387 */ /* 0x0001e80000100a00 */
[----:B------:R1:W-:Y:S04]  /*57c80*/  STL.64 [R1+0x488], R14 ;  /* 0x0004880e01007387 */ /* 0x0003e80000100a00 */
[----:B------:R2:W-:Y:S04]  /*57c90*/  STL.64 [R1+0x490], R8 ;  /* 0x0004900801007387 */ /* 0x0005e80000100a00 */
[----:B------:R3:W-:Y:S04]  /*57ca0*/  STL.64 [R1+0x498], R10 ;  /* 0x0004980a01007387 */ /* 0x0007e80000100a00 */
[----:B0-----:R-:W4:Y:S04]  /*57cb0*/  LDL.LU.64 R12, [R1+0x4a0] ;  /* 0x0004a000010c7983 */ /* 0x001f280000300a00 */
[----:B-1----:R-:W4:Y:S04]  /*57cc0*/  LDL.LU.64 R14, [R1+0x4a8] ;  /* 0x0004a800010e7983 */ /* 0x002f280000300a00 */
[----:B------:R0:W-:Y:S04]  /*57cd0*/  STL.64 [R1+0x4b0], R4 ;  /* 0x0004b00401007387 */ /* 0x0001e80000100a00 */
[----:B------:R1:W-:Y:S04]  /*57ce0*/  STL.64 [R1+0x4b8], R6 ;  /* 0x0004b80601007387 */ /* 0x0003e80000100a00 */
[----:B--2---:R-:W2:Y:S04]  /*57cf0*/  LDL.LU.64 R8, [R1+0x4c0] ;  /* 0x0004c00001087983 */ /* 0x004ea80000300a00 */
[----:B---3--:R-:W2:Y:S04]  /*57d00*/  LDL.LU.64 R10, [R1+0x4c8] ;  /* 0x0004c800010a7983 */ /* 0x008ea80000300a00 */
[----:B0-----:R-:W3:Y:S04]  /*57d10*/  LDL.LU.64 R4, [R1+0x4d0] ;  /* 0x0004d00001047983 */ /* 0x001ee80000300a00 */
[----:B-1----:R-:W3:Y:S01]  /*57d20*/  LDL.LU.64 R6, [R1+0x4d8] ;  /* 0x0004d80001067983 */ /* 0x002ee20000300a00 */
[----:B------:R-:W-:-:S02]  /*57d30*/  IMAD R28, R55, 0x100, R54 ;  /* 0x00000100371c7824 */ /* 0x000fc400078e0236 */
[----:B------:R-:W-:Y:S01]  /*57d40*/  IMAD R29, R49, 0x100, R48 ;  /* 0x00000100311d7824 */ /* 0x000fe200078e0230 */
[----:B------:R-:W3:Y:S01]  /*57d50*/  LDL.LU.64 R16, [R1+0x4f0] ;  /* 0x0004f00001107983 */ /* 0x000ee20000300a00 */
[----:B------:R-:W-:Y:S02]  /*57d60*/  IMAD R30, R51, 0x100, R50 ;  /* 0x00000100331e7824 */ /* 0x000fe400078e0232 */
[----:B------:R-:W-:Y:S01]  /*57d70*/  IMAD R31, R60, 0x100, R61 ;  /* 0x000001003c1f7824 */ /* 0x000fe200078e023d */
[----:B------:R-:W-:Y:S01]  /*57d80*/  F2FP.F16.E4M3.UNPACK_B R28, R28 ;  /* 0x0000001cff1c723e */ /* 0x000fe200020006ff */
[----:B------:R-:W3:Y:S01]  /*57d90*/  LDL.LU.64 R18, [R1+0x4f8] ;  /* 0x0004f80001127983 */ /* 0x000ee20000300a00 */
[----:B------:R-:W-:Y:S02]  /*57da0*/  F2FP.F16.E4M3.UNPACK_B R29, R29 ;  /* 0x0000001dff1d723e */ /* 0x000fe400020006ff */
[----:B------:R-:W-:Y:S01]  /*57db0*/  F2FP.F16.E4M3.UNPACK_B R30, R30 ;  /* 0x0000001eff1e723e */ /* 0x000fe200020006ff */
[----:B------:R-:W3:Y:S01]  /*57dc0*/  LDL.LU.64 R56, [R1+0x500] ;  /* 0x0005000001387983 */ /* 0x000ee20000300a00 */
[----:B------:R-:W-:-:S03]  /*57dd0*/  F2FP.F16.E4M3.UNPACK_B R31, R31 ;  /* 0x0000001fff1f723e */ /* 0x000fc600020006ff */
[----:B------:R-:W3:Y:S04]  /*57de0*/  LDL.LU.64 R58, [R1+0x508] ;  /* 0x00050800013a7983 */ /* 0x000ee80000300a00 */
[----:B------:R-:W3:Y:S04]  /*57df0*/  LDL.LU.64 R44, [R1+0x510] ;  /* 0x00051000012c7983 */ /* 0x000ee80000300a00 */
[----:B------:R-:W3:Y:S04]  /*57e00*/  LDL.LU.64 R46, [R1+0x518] ;  /* 0x00051800012e7983 */ /* 0x000ee80000300a00 */
[----:B------:R-:W3:Y:S04]  /*57e10*/  LDL.LU R53, [R1+0x1018] ;  /* 0x0010180001357983 */ /* 0x000ee80000300800 */
[----:B------:R-:W3:Y:S04]  /*57e20*/  LDL.LU R54, [R1+0x1014] ;  /* 0x0010140001367983 */ /* 0x000ee80000300800 */
[----:B------:R-:W3:Y:S04]  /*57e30*/  LDL.LU R55, [R1+0x1020] ;  /* 0x0010200001377983 */ /* 0x000ee80000300800 */
[----:B------:R-:W3:Y:S04]  /*57e40*/  LDL.LU R48, [R1+0x101c] ;  /* 0x00101c0001307983 */ /* 0x000ee80000300800 */
[----:B------:R-:W3:Y:S04]  /*57e50*/  LDL.LU R49, [R1+0x1028] ;  /* 0x0010280001317983 */ /* 0x000ee80000300800 */
[----:B------:R-:W3:Y:S04]  /*57e60*/  LDL.LU R50, [R1+0x1024] ;  /* 0x0010240001327983 */ /* 0x000ee80000300800 */
[----:B------:R-:W3:Y:S04]  /*57e70*/  LDL.LU R51, [R1+0x1030] ;  /* 0x0010300001337983 */ /* 0x000ee80000300800 */
[----:B------:R-:W3:Y:S01]  /*57e80*/  LDL.LU R60, [R1+0x102c] ;  /* 0x00102c00013c7983 */ /* 0x000ee20000300800 */
[----:B----4-:R-:W-:Y:S03]  /*57e90*/  HMMA.16816.F32 R32, R32, R40, R12 ;  /* 0x000000282020723c */ /* 0x010fe6000000180c */
[----:B------:R-:W4:Y:S04]  /*57ea0*/  LDL.LU.64 R14, [R1+0x5248] ;  /* 0x00524800010e7983 */ /* 0x000f280000300a00 */
[----:B------:R-:W4:Y:S01]  /*57eb0*/  LDL.LU.64 R12, [R1+0x5240] ;  /* 0x00524000010c7983 */ /* 0x000f220000300a00 */
[C---:B--2---:R-:W-:Y:S06]  /*57ec0*/  HMMA.16816.F32 R8, R28.reuse, R38, R8 ;  /* 0x000000261c08723c */ /* 0x044fec0000001808 */
[C---:B---3--:R-:W-:Y:S09]  /*57ed0*/  HMMA.16816.F32 R4, R28.reuse, R2, R4 ;  /* 0x000000021c04723c */ /* 0x048ff20000001804 */
[----:B------:R0:W-:Y:S04]  /*57ee0*/  STL.64 [R1+0x4a0], R32 ;  /* 0x0004a02001007387 */ /* 0x0001e80000100a00 */
[----:B------:R1:W-:Y:S04]  /*57ef0*/  STL.64 [R1+0x4a8], R34 ;  /* 0x0004a82201007387 */ /* 0x0003e80000100a00 */
[----:B0-----:R-:W2:Y:S04]  /*57f00*/  LDL.LU.64 R32, [R1+0x4e0] ;  /* 0x0004e00001207983 */ /* 0x001ea80000300a00 */
[----:B-1----:R-:W2:Y:S04]  /*57f10*/  LDL.LU.64 R34, [R1+0x4e8] ;  /* 0x0004e80001227983 */ /* 0x002ea80000300a00 */
[----:B------:R-:W-:Y:S04]  /*57f20*/  STL.64 [R1+0x4c0], R8 ;  /* 0x0004c00801007387 */ /* 0x000fe80000100a00 */
[----:B------:R0:W-:Y:S04]  /*57f30*/  STL.64 [R1+0x4c8], R10 ;  /* 0x0004c80a01007387 */ /* 0x0001e80000100a00 */
[----:B0-----:R-:W3:Y:S04]  /*57f40*/  LDL.LU.64 R10, [R1+0x5238] ;  /* 0x00523800010a7983 */ /* 0x001ee80000300a00 */
[----:B------:R-:W4:Y:S04]  /*57f50*/  LDL.LU.64 R8, [R1+0x5230] ;  /* 0x0052300001087983 */ /* 0x000f280000300a00 */
[----:B------:R-:W-:Y:S04]  /*57f60*/  STL.64 [R1+0x4d0], R4 ;  /* 0x0004d00401007387 */ /* 0x000fe80000100a00 */
[----:B------:R0:W-:Y:S04]  /*57f70*/  STL.64 [R1+0x4d8], R6 ;  /* 0x0004d80601007387 */ /* 0x0001e80000100a00 */
[----:B0-----:R-:W3:Y:S04]  /*57f80*/  LDL.LU.64 R6, [R1+0x5228] ;  /* 0x0052280001067983 */ /* 0x001ee80000300a00 */
[----:B------:R-:W2:Y:S02]  /*57f90*/  LDL.LU.64 R4, [R1+0x5220] ;  /* 0x0052200001047983 */ /* 0x000ea40000300a00 */
[----:B--2---:R-:W-:-:S15]  /*57fa0*/  HMMA.16816.F32 R32, R28, R4, R32 ;  /* 0x000000041c20723c */ /* 0x004fde0000001820 */
[----:B------:R-:W-:-:S08]  /*57fb0*/  NOP ;  /* 0x0000000000007918 */ /* 0x000fd00000000000 */
[----:B------:R-:W-:Y:S04]  /*57fc0*/  STL.64 [R1+0x4e0], R32 ;  /* 0x0004e02001007387 */ /* 0x000fe80000100a00 */
[----:B------:R3:W-:Y:S02]  /*57fd0*/  STL.64 [R1+0x4e8], R34 ;  /* 0x0004e82201007387 */ /* 0x0007e40000100a00 */
[----:B---3--:R-:W-:Y:S02]  /*57fe0*/  HMMA.16816.F32 R32, R28, R6, R16 ;  /* 0x000000061c20723c */ /* 0x008fe40000001810 */
[----:B------:R-:W2:Y:S04]  /*57ff0*/  LDL.LU.64 R16, [R1+0x530] ;  /* 0x0005300001107983 */ /* 0x000ea80000300a00 */
[----:B------:R-:W2:-:S15]  /*58000*/  LDL.LU.64 R18, [R1+0x538] ;  /* 0x0005380001127983 */ /* 0x000e9e0000300a00 */
[----:B------:R-:W-:-:S02]  /*58010*/  NOP ;  /* 0x0000000000007918 */ /* 0x000fc40000000000 */
[----:B------:R-:W-:Y:S04]  /*58020*/  STL.64 [R1+0x4f0], R32 ;  /* 0x0004f02001007387 */ /* 0x000fe80000100a00 */
[----:B------:R4:W-:Y:S02]  /*58030*/  STL.64 [R1+0x4f8], R34 ;  /* 0x0004f82201007387 */ /* 0x0009e40000100a00 */
[C---:B----4-:R-:W-:Y:S02]  /*58040*/  HMMA.16816.F32 R32, R28.reuse, R8, R56 ;  /* 0x000000081c20723c */ /* 0x050fe40000001838 */
[----:B------:R-:W-:Y:S04]  /*58050*/  STL.64 [R1+0x5208], R6 ;  /* 0x0052080601007387 */ /* 0x000fe80000100a00 */
[----:B------:R0:W-:Y:S04]  /*58060*/  STL.64 [R1+0x5200], R4 ;  /* 0x0052000401007387 */ /* 0x0001e80000100a00 */
[----:B0-----:R-:W3:Y:S04]  /*58070*/  LDL.LU.64 R4, [R1+0x540] ;  /* 0x0005400001047983 */ /* 0x001ee80000300a00 */
[----:B------:R-:W3:Y:S04]  /*58080*/  LDL.LU.64 R6, [R1+0x548] ;  /* 0x0005480001067983 */ /* 0x000ee80000300a00 */
[----:B------:R-:W4:Y:S04]  /*58090*/  LDL.LU.64 R56, [R1+0x550] ;  /* 0x0005500001387983 */ /* 0x000f280000300a00 */
[----:B------:R-:W4:Y:S04]  /*580a0*/  LDL.LU.64 R58, [R1+0x558] ;  /* 0x00055800013a7983 */ /* 0x000f280000300a00 */
[----:B------:R-:W-:Y:S04]  /*580b0*/  STL.64 [R1+0x500], R32 ;  /* 0x0005002001007387 */ /* 0x000fe80000100a00 */
[----:B------:R0:W-:Y:S02]  /*580c0*/  STL.64 [R1+0x508], R34 ;  /* 0x0005082201007387 */ /* 0x0001e40000100a00 */
[----:B0-----:R-:W-:Y:S02]  /*580d0*/  HMMA.16816.F32 R32, R28, R10, R44 ;  /* 0x0000000a1c20723c */ /* 0x001fe4000000182c */
[----:B------:R-:W4:Y:S04]  /*580e0*/  LDL.LU.64 R44, [R1+0x560] ;  /* 0x00056000012c7983 */ /* 0x000f280000300a00 */
[----:B------:R-:W4:-:S15]  /*580f0*/  LDL.LU.64 R46, [R1+0x568] ;  /* 0x00056800012e7983 */ /* 0x000f1e0000300a00 */
[----:B------:R-:W-:-:S02]  /*58100*/  NOP ;  /* 0x0000000000007918 */ /* 0x000fc40000000000 */
[----:B------:R0:W-:Y:S04]  /*58110*/  STL.64 [R1+0x510], R32 ;  /* 0x0005102001007387 */ /* 0x0001e80000100a00 */
[----:B------:R1:W-:Y:S04]  /*58120*/  STL.64 [R1+0x518], R34 ;  /* 0x0005182201007387 */ /* 0x0003e80000100a00 */
[----:B0-----:R-:W4:Y:S04]  /*58130*/  LDL.LU.64 R32, [R1+0x570] ;  /* 0x0005700001207983 */ /* 0x001f280000300a00 */
[----:B-1----:R-:W4:Y:S04]  /*58140*/  LDL.LU.64 R34, [R1+0x578] ;  /* 0x0005780001227983 */ /* 0x002f280000300a00 */
[----:B------:R-:W-:Y:S04]  /*58150*/  STL.64 [R1+0x51e8], R10 ;  /* 0x0051e80a01007387 */ /* 0x000fe80000100a00 */
[----:B------:R0:W-:Y:S04]  /*58160*/  STL.64 [R1+0x51e0], R8 ;  /* 0x0051e00801007387 */ /* 0x0001e80000100a00 */
[----:B0-----:R-:W3:Y:S04]  /*58170*/  LDL.LU.64 R8, [R1+0x520] ;  /* 0x0005200001087983 */ /* 0x001ee80000300a00 */
[----:B------:R-:W3:Y:S01]  /*58180*/  LDL.LU.64 R10, [R1+0x528] ;  /* 0x00052800010a7983 */ /* 0x000ee20000300a00 */
[C---:B--2---:R-:W-:Y:S06]  /*58190*/  HMMA.16816.F32 R16, R28.reuse, R14, R16 ;  /* 0x0000000e1c10723c */ /* 0x044fec0000001810 */
[----:B---3--:R-:W-:-:S15]  /*581a0*/  HMMA.16816.F32 R8, R28, R12, R8 ;  /* 0x0000000c1c08723c */ /* 0x008fde0000001808 */
[----:B------:R-:W-:-:S08]  /*581b0*/  NOP ;  /* 0x0000000000007918 */ /* 0x000fd00000000000 */
[----:B------:R0:W-:Y:S04]  /*581c0*/  STL.64 [R1+0x520], R8 ;  /* 0x0005200801007387 */ /* 0x0001e80000100a00 */
[----:B------:R1:W-:Y:S04]  /*581d0*/  STL.64 [R1+0x528], R10 ;  /* 0x0005280a01007387 */ /* 0x0003e80000100a00 */
[----:B0-----:R-:W2:Y:S04]  /*581e0*/  LDL.LU.64 R8, [R1+0xc00] ;  /* 0x000c000001087983 */ /* 0x001ea80000300a00 */
[----:B-1----:R-:W2:Y:S04]  /*581f0*/  LDL.LU.64 R10, [R1+0xc08] ;  /* 0x000c0800010a7983 */ /* 0x002ea80000300a00 */
[----:B------:R-:W-:Y:S04]  /*58200*/  STL.64 [R1+0x530], R16 ;  /* 0x0005301001007387 */ /* 0x000fe80000100a00 */
[----:B------:R0:W-:Y:S04]  /*58210*/  STL.64 [R1+0x538], R18 ;  /* 0x0005381201007387 */ /* 0x0001e80000100a00 */
[----:B0-----:R-:W4:Y:S04]  /*58220*/  LDL.LU.64 R18, [R1+0x5218] ;  /* 0x0052180001127983 */ /* 0x001f280000300a00 */
[----:B------:R-:W3:Y:S04]  /*58230*/  LDL.LU.64 R16, [R1+0x5210] ;  /* 0x0052100001107983 */ /* 0x000ee80000300a00 */
[----:B------:R-:W-:Y:S04]  /*58240*/  STL.64 [R1+0x51c8], R14 ;  /* 0x0051c80e01007387 */ /* 0x000fe80000100a00 */
[----:B------:R3:W-:Y:S02]  /*58250*/  STL.64 [R1+0x51c0], R12 ;  /* 0x0051c00c01007387 */ /* 0x0007e40000100a00 */
[----:B---3--:R-:W-:Y:S02]  /*58260*/  HMMA.16816.F32 R12, R28, R16, R4 ;  /* 0x000000101c0c723c */ /* 0x008fe40000001804 */
[----:B------:R-:W3:Y:S04]  /*58270*/  LDL.LU.64 R4, [R1+0xbf0] ;  /* 0x000bf00001047983 */ /* 0x000ee80000300a00 */
[----:B------:R-:W3:-:S15]  /*58280*/  LDL.LU.64 R6, [R1+0xbf8] ;  /* 0x000bf80001067983 */ /* 0x000ede0000300a00 */
[----:B------:R-:W-:-:S02]  /*58290*/  NOP ;  /* 0x0000000000007918 */ /* 0x000fc40000000000 */
[----:B------:R-:W-:Y:S04]  /*582a0*/  STL.64 [R1+0x540], R12 ;  /* 0x0005400c01007387 */ /* 0x000fe80000100a00 */
[----:B------:R4:W-:Y:S02]  /*582b0*/  STL.64 [R1+0x548], R14 ;  /* 0x0005480e01007387 */ /* 0x0009e40000100a00 */
[C---:B----4-:R-:W-:Y:S06]  /*582c0*/  HMMA.16816.F32 R12, R28.reuse, R18, R56 ;  /* 0x000000121c0c723c */ /* 0x050fec0000001838 */
[----:B--2---:R-:W-:-:S15]  /*582d0*/  HMMA.16816.F32 R8, R28, R24, R8 ;  /* 0x000000181c08723c */ /* 0x004fde0000001808 */
[----:B------:R-:W-:-:S02]  /*582e0*/  NOP ;  /* 0x0000000000007918 */ /* 0x000fc40000000000 */
[----:B------:R-:W-:Y:S04]  /*582f0*/  STL.64 [R1+0x550], R12 ;  /* 0x0005500c01007387 */ /* 0x000fe80000100a00 */
[----:B------:R0:W-:Y:S04]  /*58300*/  STL [R1+0x558], R14 ;  /* 0x0005580e01007387 */ /* 0x0001e80000100800 */
[----:B------:R-:W-:Y:S01]  /*58310*/  STL.64 [R1+0x51d8], R18 ;  /* 0x0051d81201007387 */ /* 0x000fe20000100a00 */
[----:B------:R-:W-:-:S03]  /*58320*/  IMAD.MOV.U32 R61, RZ, RZ, R15 ;  /* 0x000000ffff3d7224 */ /* 0x000fc600078e000f */
[----:B------:R1:W-:Y:S01]  /*58330*/  STL.64 [R1+0x51d0], R16 ;  /* 0x0051d01001007387 */ /* 0x0003e20000100a00 */
[C---:B0-----:R-:W-:Y:S06]  /*58340*/  HMMA.16816.F32 R12, R28.reuse, R22, R32 ;  /* 0x000000161c0c723c */ /* 0x041fec0000001820 */
[----:B-1----:R-:W-:Y:S01]  /*58350*/  HMMA.16816.F32 R16, R28, R20, R44 ;  /* 0x000000141c10723c */ /* 0x002fe2000000182c */
[----:B------:R-:W-:Y:S01]  /*58360*/  STL.64 [R1+0x51f8], R22 ;  /* 0x0051f81601007387 */ /* 0x000fe20000100a00 */
[----:B------:R-:W-:Y:S02]  /*58370*/  IMAD R33, R48, 0x100, R55 ;  /* 0x0000010030217824 */ /* 0x000fe400078e0237 */
[----:B------:R-:W-:-:S02]  /*58380*/  IMAD R34, R50, 0x100, R49 ;  /* 0x0000010032227824 */ /* 0x000fc400078e0231 */
[----:B------:R-:W-:-:S15]  /*58390*/  IMAD R35, R60, 0x100, R51 ;  /* 0x000001003c237824 */ /* 0x000fde00078e0233 */
[----:B------:R-:W-:-:S02]  /*583a0*/  NOP ;  /* 0x0000000000007918 */ /* 0x000fc40000000000 */
[----:B------:R-:W-:Y:S04]  /*583b0*/  STL.64 [R1+0x560], R16 ;  /* 0x0005601001007387 */ /* 0x000fe80000100a00 */
[----:B------:R-:W-:Y:S04]  /*583c0*/  STL.64 [R1+0x568], R18 ;  /* 0x0005681201007387 */ /* 0x000fe80000100a00 */
[----:B------:R-:W-:Y:S04]  /*583d0*/  STL.64 [R1+0x51f0], R20 ;  /* 0x0051f01401007387 */ /* 0x000fe80000100a00 */
[----:B------:R-:W-:Y:S04]  /*583e0*/  STL.64 [R1+0x570], R12 ;  /* 0x0005700c01007387 */ /* 0x000fe80000100a00 */
[----:B------:R-:W-:Y:S04]  /*583f0*/  STL.64 [R1+0x578], R14 ;  /* 0x0005780e01007387 */ /* 0x000fe80000100a00 */
[----:B------:R-:W-:Y:S04]  /*58400*/  STL.64 [R1+0x580], R8 ;  /* 0x0005800801007387 */ /* 0x000fe80000100a00 */
[----:B------:R-:W-:Y:S04]  /*58410*/  STL.64 [R1+0x588], R10 ;  /* 0x0005880a01007387 */ /* 0x000fe80000100a00 */
[----:B------:R-:W2:Y:S04]  /*58420*/  LDL.LU.64 R56, [R1+0xb80] ;  /* 0x000b800001387983 */ /* 0x000ea80000300a00 */
[----:B------:R-:W2:Y:S01]  /*58430*/  LDL.LU.64 R58, [R1+0xb88] ;  /* 0x000b8800013a7983 */ /* 0x000ea20000300a00 */
[----:B---3--:R-:W-:-:S15]  /*58440*/  HMMA.16816.F32 R4, R28, R26, R4 ;  /* 0x0000001a1c04723c */ /* 0x008fde0000001804 */
[----:B------:R-:W-:-:S08]  /*58450*/  NOP ;  /* 0x0000000000007918 */ /* 0x000fd00000000000 */
[----:B------:R0:W-:Y:S04]  /*58460*/  STL.64 [R1+0x590], R4 ;  /* 0x0005900401007387 */ /* 0x0001e80000100a00 */
[----:B------:R1:W-:Y:S04]  /*58470*/  STL.64 [R1+0x598], R6 ;  /* 0x0005980601007387 */ /* 0x0003e80000100a00 */
[----:B------:R-:W3:Y:S04]  /*58480*/  LDL.LU.64 R48, [R1+0x5a0] ;  /* 0x0005a00001307983 */ /* 0x000ee80000300a00 */
[----:B------:R-:W3:Y:S04]  /*58490*/  LDL.LU.64 R50, [R1+0x5a8] ;  /* 0x0005a80001327983 */ /* 0x000ee80000300a00 */
[----:B------:R-:W4:Y:S04]  /*584a0*/  LDL.LU.64 R44, [R1+0x5c0] ;  /* 0x0005c000012c7983 */ /* 0x000f280000300a00 */
[----:B------:R-:W4:Y:S04]  /*584b0*/  LDL.LU.64 R46, [R1+0x5c8] ;  /* 0x0005c800012e7983 */ /* 0x000f280000300a00 */
[----:B0-----:R-:W4:Y:S04]  /*584c0*/  LDL.LU.64 R4, [R1+0x5d0] ;  /* 0x0005d00001047983 */ /* 0x001f280000300a00 */
[----:B-1----:R-:W4:Y:S01]  /*584d0*/  LDL.LU.64 R6, [R1+0x5d8] ;  /* 0x0005d80001067983 */ /* 0x002f220000300a00 */
[----:B------:R-:W-:Y:S01]  /*584e0*/  IMAD R32, R54, 0x100, R53 ;  /* 0x0000010036207824 */ /* 0x000fe200078e0235 */
[----:B------:R-:W-:-:S02]  /*584f0*/  F2FP.F16.E4M3.UNPACK_B R33, R33 ;  /* 0x00000021ff21723e */ /* 0x000fc400020006ff */
[----:B------:R-:W-:Y:S01]  /*58500*/  F2FP.F16.E4M3.UNPACK_B R34, R34 ;  /* 0x00000022ff22723e */ /* 0x000fe200020006ff */
[----:B------:R-:W4:Y:S01]  /*58510*/  LDL.LU.64 R20, [R1+0x5e0] ;  /* 0x0005e00001147983 */ /* 0x000f220000300a00 */
[----:B------:R-:W-:Y:S02]  /*58520*/  F2FP.F16.E4M3.UNPACK_B R32, R32 ;  /* 0x00000020ff20723e */ /* 0x000fe400020006ff */
[----:B------:R-:W-:Y:S01]  /*58530*/  F2FP.F16.E4M3.UNPACK_B R35, R35 ;  /* 0x00000023ff23723e */ /* 0x000fe200020006ff */
        /* <DEDUP_REMOVED lines=8> */
[----:B------:R-:W4:Y:S04]  /*585c0*/  LDL.LU R53, [R1+0x103c] ;  /* 0x00103c0001357983 */ /* 0x000f280000300800 */
[----:B------:R-:W4:Y:S04]  /*585d0*/  LDL.LU R54, [R1+0x1048] ;  /* 0x0010480001367983 */ /* 0x000f280000300800 */
[----:B------:R-:W4:Y:S04]  /*585e0*/  LDL.LU R55, [R1+0x1044] ;  /* 0x0010440001377983 */ /* 0x000f280000300800 */
[----:B------:R-:W4:Y:S01]  /*585f0*/  LDL.LU R60, [R1+0x1050] ;  /* 0x00105000013c7983 */ /* 0x000f220000300800 */
[----:B--2---:R-:W-:-:S15]  /*58600*/  HMMA.16816.F32 R56, R28, R36, R56 ;  /* 0x000000241c38723c */ /* 0x004fde0000001838 */
[----:B------:R-:W-:-:S08]  /*58610*/  NOP ;  /* 0x0000000000007918 */ /* 0x000fd00000000000 */
[----:B------:R0:W-:Y:S04]  /*58620*/  STL.64 [R1+0x5b0], R56 ;  /* 0x0005b03801007387 */ /* 0x0001e80000100a00 */
[----:B------:R1:W-:Y:S04]  /*58630*/  STL.64 [R1+0x5b8], R58 ;  /* 0x0005b83a01007387 */ /* 0x0003e80000100a00 */
[----:B0-----:R-:W2:Y:S04]  /*58640*/  LDL.LU.64 R56, [R1+0x6f0] ;  /* 0x0006f00001387983 */ /* 0x001ea80000300a00 */
[----:B-1----:R-:W2:Y:S01]  /*58650*/  LDL.LU.64 R58, [R1+0x6f8] ;  /* 0x0006f800013a7983 */ /* 0x002ea20000300a00 */
[----:B---3--:R-:W-:Y:S03]  /*58660*/  HMMA.16816.F32 R48, R28, R40, R48 ;  /* 0x000000281c30723c */ /* 0x008fe60000001830 */
[----:B------:R-:W3:Y:S04]  /*58670*/  LDL.LU R30, [R1+0x1038] ;  /* 0x00103800011e7983 */ /* 0x000ee80000300800 */
[----:B------:R-:W3:Y:S01]  /*58680*/  LDL.LU R31, [R1+0x1034] ;  /* 0x00103400011f7983 */ /* 0x000ee20000300800 */
[C---:B----4-:R-:W-:Y:S06]  /*58690*/  HMMA.16816.F32 R44, R32.reuse, R38, R44 ;  /* 0x00000026202c723c */ /* 0x050fec000000182c */
[C---:B------:R-:W-:Y:S09]  /*586a0*/  HMMA.16816.F32 R4, R32.reuse, R2, R4 ;  /* 0x000000022004723c */ /* 0x040ff20000001804 */
[----:B------:R0:W-:Y:S04]  /*586b0*/  STL.64 [R1+0x5a0], R48 ;  /* 0x0005a03001007387 */ /* 0x0001e80000100a00 */
[----:B------:R1:W-:Y:S04]  /*586c0*/  STL.64 [R1+0x5a8], R50 ;  /* 0x0005a83201007387 */ /* 0x0003e80000100a00 */
[----:B0-----:R-:W4:Y:S04]  /*586d0*/  LDL.LU.64 R48, [R1+0x710] ;  /* 0x0007100001307983 */ /* 0x001f280000300a00 */
[----:B-1----:R-:W4:Y:S04]  /*586e0*/  LDL.LU.64 R50, [R1+0x718] ;  /* 0x0007180001327983 */ /* 0x002f280000300a00 */
[----:B------:R0:W-:Y:S04]  /*586f0*/  STL.64 [R1+0x5c0], R44 ;  /* 0x0005c02c01007387 */ /* 0x0001e80000100a00 */
[----:B------:R1:W-:Y:S04]  /*58700*/  STL.64 [R1+0x5c8], R46 ;  /* 0x0005c82e01007387 */ /* 0x0003e80000100a00 */
[----:B0-----:R-:W3:Y:S04]  /*58710*/  LDL.LU.64 R44, [R1+0x720] ;  /* 0x00072000012c7983 */ /* 0x001ee80000300a00 */
[----:B-1----:R-:W3:Y:S04]  /*58720*/  LDL.LU.64 R46, [R1+0x728] ;  /* 0x00072800012e7983 */ /* 0x002ee80000300a00 */
[----:B------:R-:W-:Y:S04]  /*58730*/  STL.64 [R1+0x5d0], R4 ;  /* 0x0005d00401007387 */ /* 0x000fe80000100a00 */
[----:B------:R0:W-:Y:S04]  /*58740*/  STL.64 [R1+0x5d8], R6 ;  /* 0x0005d80601007387 */ /* 0x0001e80000100a00 */
[----:B0-----:R-:W2:Y:S04]  /*58750*/  LDL.LU.64 R6, [R1+0x5208] ;  /* 0x0052080001067983 */ /* 0x001ea80000300a00 */
[----:B------:R-:W4:Y:S01]  /*58760*/  LDL.LU.64 R4, [R1+0x5200] ;  /* 0x0052000001047983 */ /* 0x000f220000300a00 */
[C---:B--2---:R-:W-:Y:S06]  /*58770*/  HMMA.16816.F32 R8, R32.reuse, R6, R8 ;  /* 0x000000062008723c */ /* 0x044fec0000001808 */
[----:B----4-:R-:W-:-:S15]  /*58780*/  HMMA.16816.F32 R20, R32, R4, R20 ;  /* 0x000000042014723c */ /* 0x010fde0000001814 */
        /* <DEDUP_REMOVED lines=21> */
[----:B------:R0:W-:Y:S04]  /*588e0*/  STL.64 [R1+0x51b0], R8 ;  /* 0x0051b00801007387 */ /* 0x0001e80000100a00 */
[----:B0-----:R-:W2:Y:S04]  /*588f0*/  LDL.LU.64 R8, [R1+0x6d0] ;  /* 0x0006d00001087983 */ /* 0x001ea80000300a00 */
[----:B------:R-:W2:Y:S01]  /*58900*/  LDL.LU.64 R10, [R1+0x6d8] ;  /* 0x0006d800010a7983 */ /* 0x000ea20000300a00 */
[C---:B---3--:R-:W-:Y:S06]  /*58910*/  HMMA.16816.F32 R48, R32.reuse, R16, R48 ;  /* 0x000000102030723c */ /* 0x048fec0000001830 */
[----:B--2---:R-:W-:-:S15]  /*58920*/  HMMA.16816.F32 R8, R32, R12, R8 ;  /* 0x0000000c2008723c */ /* 0x004fde0000001808 */
[----:B------:R-:W-:-:S08]  /*58930*/  NOP ;  /* 0x0000000000007918 */ /* 0x000fd00000000000 */
[----:B------:R-:W-:Y:S04]  /*58940*/  STL.64 [R1+0x6d0], R8 ;  /* 0x0006d00801007387 */ /* 0x000fe80000100a00 */
[----:B------:R4:W-:Y:S02]  /*58950*/  STL.64 [R1+0x6d8], R10 ;  /* 0x0006d80a01007387 */ /* 0x0009e40000100a00 */
[----:B----4-:R-:W-:Y:S02]  /*58960*/  HMMA.16816.F32 R8, R32, R14, R56 ;  /* 0x0000000e2008723c */ /* 0x010fe40000001838 */
[----:B------:R-:W2:Y:S04]  /*58970*/  LDL.LU.64 R56, [R1+0xbe0] ;  /* 0x000be00001387983 */ /* 0x000ea80000300a00 */
[----:B------:R-:W2:-:S15]  /*58980*/  LDL.LU.64 R58, [R1+0xbe8] ;  /* 0x000be800013a7983 */ /* 0x000e9e0000300a00 */
[----:B------:R-:W-:-:S02]  /*58990*/  NOP ;  /* 0x0000000000007918 */ /* 0x000fc40000000000 */
[----:B------:R-:W-:Y:S04]  /*589a0*/  STL.64 [R1+0x6f0], R8 ;  /* 0x0006f00801007387 */ /* 0x000fe80000100a00 */
[----:B------:R0:W-:Y:S02]  /*589b0*/  STL.64 [R1+0x6f8], R10 ;  /* 0x0006f80a01007387 */ /* 0x0001e40000100a00 */
[C---:B0-----:R-:W-:Y:S02]  /*589c0*/  HMMA.16816.F32 R8, R32.reuse, R18, R44 ;  /* 0x000000122008723c */ /* 0x041fe4000000182c */
[----:B------:R-:W-:Y:S04]  /*589d0*/  STL.64 [R1+0x51a8], R14 ;  /* 0x0051a80e01007387 */ /* 0x000fe80000100a00 */
[----:B------:R0:W-:Y:S04]  /*589e0*/  STL.64 [R1+0x51a0], R12 ;  /* 0x0051a00c01007387 */ /* 0x0001e80000100a00 */
[----:B0-----:R-:W3:Y:S04]  /*589f0*/  LDL.LU.64 R12, [R1+0x7b0] ;  /* 0x0007b000010c7983 */ /* 0x001ee80000300a00 */
[----:B------:R-:W3:Y:S04]  /*58a00*/  LDL.LU.64 R14, [R1+0x7b8] ;  /* 0x0007b800010e7983 */ /* 0x000ee80000300a00 */
[----:B------:R0:W-:Y:S04]  /*58a10*/  STL.64 [R1+0x710], R48 ;  /* 0x0007103001007387 */ /* 0x0001e80000100a00 */
[----:B------:R1:W-:Y:S04]  /*58a20*/  STL.64 [R1+0x718], R50 ;  /* 0x0007183201007387 */ /* 0x0003e80000100a00 */
[----:B0-----:R-:W4:Y:S04]  /*58a30*/  LDL.LU.64 R48, [R1+0xbd0] ;  /* 0x000bd00001307983 */ /* 0x001f280000300a00 */
[----:B-1----:R-:W4:Y:S04]  /*58a40*/  LDL.LU.64 R50, [R1+0xbd8] ;  /* 0x000bd80001327983 */ /* 0x002f280000300a00 */
[----:B------:R0:W-:Y:S04]  /*58a50*/  STL.64 [R1+0x720], R8 ;  /* 0x0007200801007387 */ /* 0x0001e80000100a00 */
[----:B------:R1:W-:Y:S04]  /*58a60*/  STL.64 [R1+0x728], R10 ;  /* 0x0007280a01007387 */ /* 0x0003e80000100a00 */
[----:B------:R-:W2:Y:S04]  /*58a70*/  LDL.LU.64 R44, [R1+0xb70] ;  /* 0x000b7000012c7983 */ /* 0x000ea80000300a00 */
[----:B------:R-:W2:Y:S04]  /*58a80*/  LDL.LU.64 R46, [R1+0xb78] ;  /* 0x000b7800012e7983 */ /* 0x000ea80000300a00 */
[----:B0-----:R-:W2:Y:S04]  /*58a90*/  LDL.LU.64 R8, [R1+0x7a0] ;  /* 0x0007a00001087983 */ /* 0x001ea80000300a00 */
[----:B-1----:R-:W2:Y:S04]  /*58aa0*/  LDL.LU.64 R10, [R1+0x7a8] ;  /* 0x0007a800010a7983 */ /* 0x002ea80000300a00 */
[----:B------:R-:W-:Y:S04]  /*58ab0*/  STL.64 [R1+0x5198], R18 ;  /* 0x0051981201007387 */ /* 0x000fe80000100a00 */
[----:B------:R0:W-:Y:S04]  /*58ac0*/  STL.64 [R1+0x5190], R16 ;  /* 0x0051901001007387 */ /* 0x0001e80000100a00 */
[----:B0-----:R-:W2:Y:S04]  /*58ad0*/  LDL.LU.64 R16, [R1+0x7d0] ;  /* 0x0007d00001107983 */ /* 0x001ea80000300a00 */
[----:B------:R-:W2:Y:S01]  /*58ae0*/  LDL.LU.64 R18, [R1+0x7d8] ;  /* 0x0007d80001127983 */ /* 0x000ea20000300a00 */
[C---:B---3--:R-:W-:Y:S06]  /*58af0*/  HMMA.16816.F32 R12, R32.reuse, R22, R12 ;  /* 0x00000016200c723c */ /* 0x048fec000000180c */
[C---:B----4-:R-:W-:Y:S06]  /*58b00*/  HMMA.16816.F32 R48, R32.reuse, R26, R48 ;  /* 0x0000001a2030723c */ /* 0x050fec0000001830 */
[C---:B--2---:R-:W-:Y:S06]  /*58b10*/  HMMA.16816.F32 R16, R32.reuse, R20, R16 ;  /* 0x000000142010723c */ /* 0x044fec0000001810 */
[----:B------:R-:W-:-:S15]  /*58b20*/  HMMA.16816.F32 R8, R32, R40, R8 ;  /* 0x000000282008723c */ /* 0x000fde0000001808 */
[----:B------:R-:W-:-:S02]  /*58b30*/  NOP ;  /* 0x0000000000007918 */ /* 0x000fc40000000000 */
[----:B------:R-:W-:Y:S04]  /*58b40*/  STL.64 [R1+0x740], R16 ;  /* 0x0007401001007387 */ /* 0x000fe80000100a00 */
[----:B------:R-:W-:Y:S04]  /*58b50*/  STL.64 [R1+0x748], R18 ;  /* 0x0007481201007387 */ /* 0x000fe80000100a00 */
[----:B------:R-:W-:Y:S04]  /*58b60*/  STL.64 [R1+0x750], R12 ;  /* 0x0007500c01007387 */ /* 0x000fe80000100a00 */
[----:B------:R0:W-:Y:S02]  /*58b70*/  STL.64 [R1+0x758], R14 ;  /* 0x0007580e01007387 */ /* 0x0001e40000100a00 */
[C---:B0-----:R-:W-:Y:S06]  /*58b80*/  HMMA.16816.F32 R12, R32.reuse, R24, R56 ;  /* 0x00000018200c723c */ /* 0x041fec0000001838 */
[----:B------:R-:W-:-:S15]  /*58b90*/  HMMA.16816.F32 R16, R32, R36, R44 ;  /* 0x000000242010723c */ /* 0x000fde000000182c */
[----:B------:R-:W-:-:S02]  /*58ba0*/  NOP ;  /* 0x0000000000007918 */ /* 0x000fc40000000000 */
[----:B------:R0:W-:Y:S04]  /*58bb0*/  STL.64 [R1+0x760], R12 ;  /* 0x0007600c01007387 */ /* 0x0001e80000100a00 */
[----:B------:R1:W-:Y:S04]  /*58bc0*/  STL.64 [R1+0x768], R14 ;  /* 0x0007680e01007387 */ /* 0x0003e80000100a00 */
[----:B0-----:R-:W2:Y:S04]  /*58bd0*/  LDL.LU.64 R12, [R1+0x790] ;  /* 0x00079000010c7983 */ /* 0x001ea80000300a00 */
[----:B-1----:R-:W2:Y:S04]  /*58be0*/  LDL.LU.64 R14, [R1+0x798] ;  /* 0x00079800010e7983 */ /* 0x002ea80000300a00 */
[----:B------:R-:W-:Y:S04]  /*58bf0*/  STL.64 [R1+0x770], R48 ;  /* 0x0007703001007387 */ /* 0x000fe80000100a00 */
[----:B------:R-:W-:Y:S04]  /*58c00*/  STL.64 [R1+0x778], R50 ;  /* 0x0007783201007387 */ /* 0x000fe80000100a00 */
[----:B------:R-:W3:Y:S04]  /*58c10*/  LDL.LU.64 R56, [R1+0x780] ;  /* 0x0007800001387983 */ /* 0x000ee80000300a00 */
[----:B------:R-:W-:Y:S04]  /*58c20*/  STL.64 [R1+0x880], R16 ;  /* 0x0008801001007387 */ /* 0x000fe80000100a00 */
[----:B------:R-:W-:Y:S04]  /*58c30*/  STL.64 [R1+0x888], R18 ;  /* 0x0008881201007387 */ /* 0x000fe80000100a00 */
[----:B------:R-:W3:Y:S04]  /*58c40*/  LDL.LU.64 R58, [R1+0x788] ;  /* 0x00078800013a7983 */ /* 0x000ee80000300a00 */
[----:B------:R0:W-:Y:S04]  /*58c50*/  STL.64 [R1+0x870], R8 ;  /* 0x0008700801007387 */ /* 0x0001e80000100a00 */
[----:B------:R1:W-:Y:S04]  /*58c60*/  STL.64 [R1+0x878], R10 ;  /* 0x0008780a01007387 */ /* 0x0003e80000100a00 */
[----:B0-----:R-:W4:Y:S04]  /*58c70*/  LDL.LU.64 R8, [R1+0x730] ;  /* 0x0007300001087983 */ /* 0x001f280000300a00 */
[----:B-1----:R-:W4:Y:S01]  /*58c80*/  LDL.LU.64 R10, [R1+0x738] ;  /* 0x00073800010a7983 */ /* 0x002f220000300a00 */
[----:B------:R-:W-:-:S02]  /*58c90*/  IMAD R28, R31, 0x100, R30 ;  /* 0x000001001f1c7824 */ /* 0x000fc400078e021e */
[----:B------:R-:W-:Y:S02]  /*58ca0*/  IMAD R29, R53, 0x100, R52 ;  /* 0x00000100351d7824 */ /* 0x000fe400078e0234 */
[----:B------:R-:W-:Y:S02]  /*58cb0*/  IMAD R30, R55, 0x100, R54 ;  /* 0x00000100371e7824 */ /* 0x000fe400078e0236 */
[----:B------:R-:W-:Y:S01]  /*58cc0*/  IMAD R31, R0, 0x100, R60 ;  /* 0x00000100001f7824 */ /* 0x000fe200078e023c */
[----:B------:R-:W-:Y:S01]  /*58cd0*/  F2FP.F16.E4M3.UNPACK_B R28, R28 ;  /* 0x0000001cff1c723e */ /* 0x000fe200020006ff */
[----:B------:R-:W4:Y:S01]  /*58ce0*/  LDL.LU.64 R52, [R1+0x700] ;  /* 0x0007000001347983 */ /* 0x000f220000300a00 */
[----:B------:R-:W-:Y:S02]  /*58cf0*/  F2FP.F16.E4M3.UNPACK_B R29, R29 ;  /* 0x0000001dff1d723e */ /* 0x000fe400020006ff */
[----:B------:R-:W-:Y:S01]  /*58d00*/  F2FP.F16.E4M3.UNPACK_B R30, R30 ;  /* 0x0000001eff1e723e */ /* 0x000fe200020006ff */
[----:B------:R-:W4:Y:S01]  /*58d10*/  LDL.LU.64 R54, [R1+0x708] ;  /* 0x0007080001367983 */ /* 0x000f220000300a00 */
[----:B------:R-:W-:-:S03]  /*58d20*/  F2FP.F16.E4M3.UNPACK_B R31, R31 ;  /* 0x0000001fff1f723e */ /* 0x000fc600020006ff */
[----:B------:R-:W4:Y:S04]  /*58d30*/  LDL.LU.64 R48, [R1+0x6e0] ;  /* 0x0006e00001307983 */ /* 0x000f280000300a00 */
[----:B------:R-:W4:Y:S04]  /*58d40*/  LDL.LU.64 R50, [R1+0x6e8] ;  /* 0x0006e80001327983 */ /* 0x000f280000300a00 */
[----:B------:R-:W4:Y:S04]  /*58d50*/  LDL.LU R32, [R1+0x1068] ;  /* 0x0010680001207983 */ /* 0x000f280000300800 */
[----:B------:R-:W4:Y:S04]  /*58d60*/  LDL.LU R33, [R1+0x1064] ;  /* 0x0010640001217983 */ /* 0x000f280000300800 */
[----:B------:R-:W4:Y:S04]  /*58d70*/  LDL.LU R34, [R1+0x1070] ;  /* 0x0010700001227983 */ /* 0x000f280000300800 */
[----:B------:R-:W4:Y:S01]  /*58d80*/  LDL.LU R35, [R1+0x106c] ;  /* 0x00106c0001237983 */ /* 0x000f220000300800 */
[C---:B--2---:R-:W-:Y:S03]  /*58d90*/  HMMA.16816.F32 R16, R28.reuse, R38, R12 ;  /* 0x000000261c10723c */ /* 0x044fe6000000180c */
[----:B------:R-:W2:Y:S04]  /*58da0*/  LDL.LU.64 R12, [R1+0x6c0] ;  /* 0x0006c000010c7983 */ /* 0x000ea80000300a00 */
[----:B------:R-:W2:Y:S01]  /*58db0*/  LDL.LU.64 R14, [R1+0x6c8] ;  /* 0x0006c800010e7983 */ /* 0x000ea20000300a00 */
[----:B---3--:R-:W-:-:S15]  /*58dc0*/  HMMA.16816.F32 R56, R28, R2, R56 ;  /* 0x000000021c38723c */ /* 0x008fde0000001838 */
[----:B------:R0:W-:Y:S04]  /*58dd0*/  STL.64 [R1+0x860], R16 ;  /* 0x0008601001007387 */ /* 0x0001e80000100a00 */
[----:B------:R1:W-:Y:S04]  /*58de0*/  STL.64 [R1+0x868], R18 ;  /* 0x0008681201007387 */ /* 0x0003e80000100a00 */
[----:B0-----:R-:W3:Y:S04]  /*58df0*/  LDL.LU.64 R16, [R1+0x6b0] ;  /* 0x0006b00001107983 */ /* 0x001ee80000300a00 */
[----:B-1----:R-:W3:Y:S01]  /*58e00*/  LDL.LU.64 R18, [R1+0x6b8] ;  /* 0x0006b80001127983 */ /* 0x002ee20000300a00 */
[C---:B----4-:R-:W-:Y:S03]  /*58e10*/  HMMA.16816.F32 R8, R28.reuse, R4, R8 ;  /* 0x000000041c08723c */ /* 0x050fe60000001808 */
[----:B------:R-:W4:Y:S04]  /*58e20*/  LDL.LU.64 R44, [R1+0x6a0] ;  /* 0x0006a000012c7983 */ /* 0x000f280000300a00 */
[----:B------:R-:W4:Y:S04]  /*58e30*/  LDL.LU.64 R46, [R1+0x6a8] ;  /* 0x0006a800012e7983 */ /* 0x000f280000300a00 */
[----:B------:R-:W4:Y:S04]  /*58e40*/  LDL.LU R38, [R1+0x1060] ;  /* 0x0010600001267983 */ /* 0x000f280000300800 */
[----:B------:R-:W4:Y:S04]  /*58e50*/  LDL.LU R39, [R1+0x105c] ;  /* 0x00105c0001277983 */ /* 0x000f280000300800 */
[----:B------:R0:W-:Y:S04]  /*58e60*/  STL.64 [R1+0x850], R56 ;  /* 0x0008503801007387 */ /* 0x0001e80000100a00 */
[----:B------:R1:W-:Y:S04]  /*58e70*/  STL.64 [R1+0x858], R58 ;  /* 0x0008583a01007387 */ /* 0x0003e80000100a00 */
[----:B0-----:R-:W4:Y:S04]  /*58e80*/  LDL.LU.64 R56, [R1+0x690] ;  /* 0x0006900001387983 */ /* 0x001f280000300a00 */
[----:B-1----:R-:W4:Y:S04]  /*58e90*/  LDL.LU.64 R58, [R1+0x698] ;  /* 0x00069800013a7983 */ /* 0x002f280000300a00 */
[----:B------:R-:W-:Y:S04]  /*58ea0*/  STL.64 [R1+0x840], R8 ;  /* 0x0008400801007387 */ /* 0x000fe80000100a00 */
[----:B------:R0:W-:Y:S04]  /*58eb0*/  STL.64 [R1+0x848], R10 ;  /* 0x0008480a01007387 */ /* 0x0001e80000100a00 */
[----:B0-----:R-:W2:Y:S04]  /*58ec0*/  LDL.LU.64 R10, [R1+0x51b8] ;  /* 0x0051b800010a7983 */ /* 0x001ea80000300a00 */
[----:B------:R-:W3:Y:S01]  /*58ed0*/  LDL.LU.64 R8, [R1+0x51b0] ;  /* 0x0051b00001087983 */ /* 0x000ee20000300a00 */
[----:B------:R-:W-:Y:S03]  /*58ee0*/  HMMA.16816.F32 R52, R28, R6, R52 ;  /* 0x000000061c34723c */ /* 0x000fe60000001834 */
[----:B------:R-:W4:Y:S04]  /*58ef0*/  LDL.LU R4, [R1+0x1058] ;  /* 0x0010580001047983 */ /* 0x000f280000300800 */
[----:B------:R-:W4:-:S15]  /*58f00*/  LDL.LU R5, [R1+0x1054] ;  /* 0x0010540001057983 */ /* 0x000f1e0000300800 */
[----:B------:R-:W-:-:S01]  /*58f10*/  NOP ;  /* 0x0000000000007918 */ /* 0x000fc20000000000 */
[----:B------:R0:W-:Y:S04]  /*58f20*/  STL.64 [R1+0x830], R52 ;  /* 0x0008303401007387 */ /* 0x0001e80000100a00 */
[----:B------:R1:W-:Y:S04]  /*58f30*/  STL.64 [R1+0x838], R54 ;  /* 0x0008383601007387 */ /* 0x0003e80000100a00 */
[----:B0-----:R-:W4:Y:S04]  /*58f40*/  LDL.LU.64 R52, [R1+0x670] ;  /* 0x0006700001347983 */ /* 0x001f280000300a00 */
[----:B-1----:R-:W4:Y:S01]  /*58f50*/  LDL.LU.64 R54, [R1+0x678] ;  /* 0x0006780001367983 */ /* 0x002f220000300a00 */
[C---:B---3--:R-:W-:Y:S06]  /*58f60*/  HMMA.16816.F32 R48, R28.reuse, R8, R48 ;  /* 0x000000081c30723c */ /* 0x048fec0000001830 */
[----:B--2---:R-:W-:-:S15]  /*58f70*/  HMMA.16816.F32 R8, R28, R10, R12 ;  /* 0x0000000a1c08723c */ /* 0x004fde000000180c */
[----:B------:R-:W-:-:S02]  /*58f80*/  NOP ;  /* 0x0000000000007918 */ /* 0x000fc40000000000 */
[----:B------:R0:W-:Y:S04]  /*58f90*/  STL.64 [R1+0x820], R48 ;  /* 0x0008203001007387 */ /* 0x0001e80000100a00 */
[----:B------:R1:W-:Y:S04]  /*58fa0*/  STL.64 [R1+0x828], R50 ;  /* 0x0008283201007387 */ /* 0x0003e80000100a00 */
[----:B0-----:R-:W2:Y:S04]  /*58fb0*/  LDL.LU.64 R48, [R1+0x650] ;  /* 0x0006500001307983 */ /* 0x001ea80000300a00 */
[----:B-1----:R-:W2:Y:S04]  /*58fc0*/  LDL.LU.64 R50, [R1+0x658] ;  /* 0x0006580001327983 */ /* 0x002ea80000300a00 */
[----:B------:R-:W4:Y:S04]  /*58fd0*/  LDL.LU.64 R14, [R1+0x51a8] ;  /* 0x0051a800010e7983 */ /* 0x000f280000300a00 */
[----:B------:R-:W3:Y:S04]  /*58fe0*/  LDL.LU.64 R12, [R1+0x51a0] ;  /* 0x0051a000010c7983 */ /* 0x000ee80000300a00 */
[----:B------:R0:W-:Y:S04]  /*58ff0*/  STL.64 [R1+0x810], R8 ;  /* 0x0008100801007387 */ /* 0x0001e80000100a00 */
[----:B------:R1:W-:Y:S04]  /*59000*/  STL.64 [R1+0x818], R10 ;  /* 0x0008180a01007387 */ /* 0x0003e80000100a00 */
[----:B0-----:R-:W2:Y:S04]  /*59010*/  LDL.LU.64 R8, [R1+0x630] ;  /* 0x0006300001087983 */ /* 0x001ea80000300a00 */
[----:B-1----:R-:W2:Y:S01]  /*59020*/  LDL.LU.64 R10, [R1+0x638] ;  /* 0x00063800010a7983 */ /* 0x002ea20000300a00 */
[C---:B---3--:R-:W-:Y:S06]  /*59030*/  HMMA.16816.F32 R16, R28.reuse, R12, R16 ;  /* 0x0000000c1c10723c */ /* 0x048fec0000001810 */
[----:B----4-:R-:W-:-:S15]  /*59040*/  HMMA.16816.F32 R12, R28, R14, R44 ;  /* 0x0000000e1c0c723c */ /* 0x010fde000000182c */
[----:B------:R-:W-:-:S02]  /*59050*/  NOP ;  /* 0x0000000000007918 */ /* 0x000fc40000000000 */
[----:B------:R-:W-:Y:S04]  /*59060*/  STL.64 [R1+0x800], R16 ;  /* 0x0008001001007387 */ /* 0x000fe80000100a00 */
[----:B------:R0:W-:Y:S04]  /*59070*/  STL.64 [R1+0x808], R18 ;  /* 0x0008081201007387 */ /* 0x0001e80000100a00 */
[----:B0-----:R-:W3:Y:S04]  /*59080*/  LDL.LU.64 R18, [R1+0x5198] ;  /* 0x0051980001127983 */ /* 0x001ee80000300a00 */
[----:B------:R-:W4:Y:S04]  /*59090*/  LDL.LU.64 R16, [R1+0x5190] ;  /* 0x0051900001107983 */ /* 0x000f280000300a00 */
[----:B------:R-:W2:Y:S04]  /*590a0*/  LDL.LU.64 R46, [R1+0x5188] ;  /* 0x00518800012e7983 */ /* 0x000ea80000300a00 */
[----:B------:R-:W2:Y:S04]  /*590b0*/  LDL.LU.64 R44, [R1+0x5180] ;  /* 0x00518000012c7983 */ /* 0x000ea80000300a00 */
[----:B------:R0:W-:Y:S04]  /*590c0*/  STL.64 [R1+0x7f0], R12 ;  /* 0x0007f00c01007387 */ /* 0x0001e80000100a00 */
[----:B------:R1:W-:Y:S04]  /*590d0*/  STL.64 [R1+0x7f8], R14 ;  /* 0x0007f80e01007387 */ /* 0x0003e80000100a00 */
[----:B0-----:R-:W3:Y:S04]  /*590e0*/  LDL.LU.64 R12, [R1+0x680] ;  /* 0x00068000010c7983 */ /* 0x001ee80000300a00 */
[----:B-1----:R-:W3:Y:S01]  /*590f0*/  LDL.LU.64 R14, [R1+0x688] ;  /* 0x00068800010e7983 */ /* 0x002ee20000300a00 */
[C---:B----4-:R-:W-:Y:S06]  /*59100*/  HMMA.16816.F32 R56, R28.reuse, R16, R56 ;  /* 0x000000101c38723c */ /* 0x050fec0000001838 */
[----:B---3--:R-:W-:-:S15]  /*59110*/  HMMA.16816.F32 R12, R28, R18, R12 ;  /* 0x000000121c0c723c */ /* 0x008fde000000180c */
[----:B------:R-:W-:-:S02]  /*59120*/  NOP ;  /* 0x0000000000007918 */ /* 0x000fc40000000000 */
[----:B------:R-:W-:Y:S04]  /*59130*/  STL.64 [R1+0x7e0], R56 ;  /* 0x0007e03801007387 */ /* 0x000fe80000100a00 */
[----:B------:R0:W-:Y:S04]  /*59140*/  STL.64 [R1+0x7e8], R58 ;  /* 0x0007e83a01007387 */ /* 0x0001e80000100a00 */
[----:B0-----:R-:W3:Y:S04]  /*59150*/  LDL.LU.64 R58, [R1+0x5178] ;  /* 0x00517800013a7983 */ /* 0x001ee80000300a00 */
[----:B------:R-:W3:Y:S04]  /*59160*/  LDL.LU.64 R56, [R1+0x5170] ;  /* 0x0051700001387983 */ /* 0x000ee80000300a00 */
[----:B------:R0:W-:Y:S04]  /*59170*/  STL.64 [R1+0x7d0], R12 ;  /* 0x0007d00c01007387 */ /* 0x0001e80000100a00 */
[----:B------:R-:W4:Y:S04]  /*59180*/  LDL.LU.64 R16, [R1+0x640] ;  /* 0x0006400001107983 */ /* 0x000f280000300a00 */
[----:B------:R-:W4:Y:S01]  /*59190*/  LDL.LU.64 R18, [R1+0x648] ;  /* 0x0006480001127983 */ /* 0x000f220000300a00 */
[----:B------:R-:W-:-:S02]  /*591a0*/  IMAD.MOV.U32 R60, RZ, RZ, R14 ;  /* 0x000000ffff3c7224 */ /* 0x000fc400078e000e */
[----:B------:R-:W-:Y:S01]  /*591b0*/  IMAD.MOV.U32 R0, RZ, RZ, R15 ;  /* 0x000000ffff007224 */ /* 0x000fe200078e000f */
[----:B0-----:R-:W3:Y:S04]  /*591c0*/  LDL.LU.64 R12, [R1+0x620] ;  /* 0x00062000010c7983 */ /* 0x001ee80000300a00 */
[----:B------:R-:W3:Y:S01]  /*591d0*/  LDL.LU.64 R14, [R1+0x628] ;  /* 0x00062800010e7983 */ /* 0x000ee20000300a00 */
[C---:B------:R-:W-:Y:S06]  /*591e0*/  HMMA.16816.F32 R52, R28.reuse, R20, R52 ;  /* 0x000000141c34723c */ /* 0x040fec0000001834 */
[C---:B--2---:R-:W-:Y:S06]  /*591f0*/  HMMA.16816.F32 R20, R28.reuse, R22, R48 ;  /* 0x000000161c14723c */ /* 0x044fec0000001830 */
[----:B------:R-:W-:Y:S01]  /*59200*/  HMMA.16816.F32 R8, R28, R26, R8 ;  /* 0x0000001a1c08723c */ /* 0x000fe20000001808 */
[----:B------:R-:W-:Y:S04]  /*59210*/  STL [R1+0x4e7c], R0 ;  /* 0x004e7c0001007387 */ /* 0x000fe80000100800 */
[----:B------:R-:W-:Y:S06]  /*59220*/  STL [R1+0x4e78], R60 ;  /* 0x004e783c01007387 */ /* 0x000fec0000100800 */
[----:B------:R-:W-:Y:S04]  /*59230*/  STL.64 [R1+0x7c0], R52 ;  /* 0x0007c03401007387 */ /* 0x000fe80000100a00 */
[----:B------:R0:W-:Y:S04]  /*59240*/  STL.64 [R1+0x7c8], R54 ;  /* 0x0007c83601007387 */ /* 0x0001e80000100a00 */
[----:B0-----:R-:W2:Y:S04]  /*59250*/  LDL.LU.64 R54, [R1+0x5168] ;  /* 0x0051680001367983 */ /* 0x001ea80000300a00 */
[----:B------:R-:W2:Y:S04]  /*59260*/  LDL.LU.64 R52, [R1+0x5160] ;  /* 0x0051600001347983 */ /* 0x000ea80000300a00 */
[----:B------:R-:W2:Y:S04]  /*59270*/  LDL.LU.64 R50, [R1+0x5158] ;  /* 0x0051580001327983 */ /* 0x000ea80000300a00 */
[----:B------:R-:W2:Y:S04]  /*59280*/  LDL.LU.64 R48, [R1+0x5150] ;  /* 0x0051500001307983 */ /* 0x000ea80000300a00 */
[----:B------:R-:W2:Y:S04]  /*59290*/  LDL.LU R2, [R1+0xa70] ;  /* 0x000a700001027983 */ /* 0x000ea80000300800 */
[----:B------:R-:W-:Y:S04]  /*592a0*/  STL.64 [R1+0x7b0], R20 ;  /* 0x0007b01401007387 */ /* 0x000fe80000100a00 */
[----:B------:R-:W-:Y:S04]  /*592b0*/  STL.64 [R1+0x7b8], R22 ;  /* 0x0007b81601007387 */ /* 0x000fe80000100a00 */
[----:B------:R-:W2:Y:S01]  /*592c0*/  LDL.LU R3, [R1+0xa74] ;  /* 0x000a740001037983 */ /* 0x000ea20000300800 */
[----:B------:R-:W-:-:S02]  /*592d0*/  IMAD R6, R33, 0x100, R32 ;  /* 0x0000010021067824 */ /* 0x000fc400078e0220 */
[----:B------:R-:W-:Y:S02]  /*592e0*/  IMAD.MOV.U32 R32, RZ, RZ, R46 ;  /* 0x000000ffff207224 */ /* 0x000fe400078e002e */
[----:B------:R-:W-:Y:S02]  /*592f0*/  IMAD R7, R35, 0x100, R34 ;  /* 0x0000010023077824 */ /* 0x000fe400078e0222 */
[----:B------:R-:W-:Y:S02]  /*59300*/  IMAD.MOV.U32 R33, RZ, RZ, R43 ;  /* 0x000000ffff217224 */ /* 0x000fe400078e002b */
[----:B------:R-:W-:Y:S02]  /*59310*/  IMAD.MOV.U32 R34, RZ, RZ, R42 ;  /* 0x000000ffff227224 */ /* 0x000fe400078e002a */
[----:B------:R-:W-:Y:S01]  /*59320*/  IMAD.MOV.U32 R35, RZ, RZ, R47 ;  /* 0x000000ffff237224 */ /* 0x000fe200078e002f */
[C---:B----4-:R-:W-:Y:S06]  /*59330*/  HMMA.16816.F32 R16, R28.reuse, R24, R16 ;  /* 0x000000181c10723c */ /* 0x050fec0000001810 */
[----:B---3--:R-:W-:-:S15]  /*59340*/  HMMA.16816.F32 R12, R28, R36, R12 ;  /* 0x000000241c0c723c */ /* 0x008fde000000180c */
[----:B------:R-:W-:-:S02]  /*59350*/  NOP ;  /* 0x0000000000007918 */ /* 0x000fc40000000000 */
[----:B------:R0:W-:Y:S04]  /*59360*/  STL.64 [R1+0x7a0], R16 ;  /* 0x0007a01001007387 */ /* 0x0001e80000100a00 */
[----:B------:R1:W-:Y:S04]  /*59370*/  STL.64 [R1+0x7a8], R18 ;  /* 0x0007a81201007387 */ /* 0x0003e80000100a00 */
[----:B------:R3:W-:Y:S04]  /*59380*/  STL.64 [R1+0x790], R8 ;  /* 0x0007900801007387 */ /* 0x0007e80000100a00 */
[----:B------:R4:W-:Y:S04]  /*59390*/  STL.64 [R1+0x798], R10 ;  /* 0x0007980a01007387 */ /* 0x0009e80000100a00 */
[----:B0-----:R-:W2:Y:S04]  /*593a0*/  LDL.LU.64 R16, [R1+0x610] ;  /* 0x0006100001107983 */ /* 0x001ea80000300a00 */
[----:B-1----:R-:W2:Y:S04]  /*593b0*/  LDL.LU.64 R18, [R1+0x618] ;  /* 0x0006180001127983 */ /* 0x002ea80000300a00 */
[----:B---3--:R-:W3:Y:S04]  /*593c0*/  LDL.LU R8, [R1+0xa80] ;  /* 0x000a800001087983 */ /* 0x008ee80000300800 */
[----:B------:R-:W3:Y:S04]  /*593d0*/  LDL.LU R9, [R1+0xa84] ;  /* 0x000a840001097983 */ /* 0x000ee80000300800 */
[----:B----4-:R-:W4:Y:S04]  /*593e0*/  LDL.LU R10, [R1+0xaa0] ;  /* 0x000aa000010a7983 */ /* 0x010f280000300800 */
[----:B------:R-:W4:Y:S04]  /*593f0*/  LDL.LU R11, [R1+0xaa4] ;  /* 0x000aa400010b7983 */ /* 0x000f280000300800 */
[----:B------:R0:W-:Y:S04]  /*59400*/  STL.64 [R1+0x780], R12 ;  /* 0x0007800c01007387 */ /* 0x0001e80000100a00 */
[----:B0-----:R-:W4:Y:S04]  /*59410*/  LDL.LU R12, [R1+0xad0] ;  /* 0x000ad000010c7983 */ /* 0x001f280000300800 */
[----:B------:R-:W4:Y:S04]  /*59420*/  LDL.LU R13, [R1+0xad4] ;  /* 0x000ad400010d7983 */ /* 0x000f280000300800 */
[----:B------:R-:W3:Y:S04]  /*59430*/  LDL.LU R46, [R1+0x514c] ;  /* 0x00514c00012e7983 */ /* 0x000ee80000300800 */
[----:B------:R-:W4:Y:S04]  /*59440*/  LDL.LU R43, [R1+0x5148] ;  /* 0x00514800012b7983 */ /* 0x000f280000300800 */
[----:B------:R-:W3:Y:S04]  /*59450*/  LDL.LU R42, [R1+0x5144] ;  /* 0x00514400012a7983 */ /* 0x000ee80000300800 */
[----:B------:R-:W3:Y:S01]  /*59460*/  LDL.LU R47, [R1+0x5140] ;  /* 0x00514000012f7983 */ /* 0x000ee20000300800 */
[----:B------:R-:W-:-:S02]  /*59470*/  IMAD R4, R5, 0x100, R4 ;  /* 0x0000010005047824 */ /* 0x000fc400078e0204 */
[----:B------:R-:W-:Y:S02]  /*59480*/  IMAD R5, R39, 0x100, R38 ;  /* 0x0000010027057824 */ /* 0x000fe400078e0226 */
[----:B------:R-:W-:Y:S01]  /*59490*/  IMAD.MOV.U32 R60, RZ, RZ, R15 ;  /* 0x000000ffff3c7224 */ /* 0x000fe200078e000f */
[----:B------:R-:W-:Y:S01]  /*594a0*/  F2FP.F16.E4M3.UNPACK_B R4, R4 ;  /* 0x00000004ff04723e */ /* 0x000fe200020006ff */
[----:B------:R-:W-:Y:S01]  /*594b0*/  IMAD.MOV.U32 R0, RZ, RZ, R14 ;  /* 0x000000ffff007224 */ /* 0x000fe200078e000e */
[----:B------:R-:W-:Y:S01]  /*594c0*/  F2FP.F16.E4M3.UNPACK_B R5, R5 ;  /* 0x00000005ff05723e */ /* 0x000fe200020006ff */
[----:B------:R-:W3:Y:S01]  /*594d0*/  LDL.LU R38, [R1+0xaf0] ;  /* 0x000af00001267983 */ /* 0x000ee20000300800 */
[----:B------:R-:W-:Y:S02]  /*594e0*/  F2FP.F16.E4M3.UNPACK_B R6, R6 ;  /* 0x00000006ff06723e */ /* 0x000fe400020006ff */
[----:B------:R-:W-:Y:S01]  /*594f0*/  F2FP.F16.E4M3.UNPACK_B R7, R7 ;  /* 0x00000007ff07723e */ /* 0x000fe200020006ff */
[----:B------:R-:W3:Y:S04]  /*59500*/  LDL.LU R39, [R1+0xaf4] ;  /* 0x000af40001277983 */ /* 0x000ee80000300800 */
[----:B------:R-:W-:Y:S04]  /*59510*/  STL [R1+0x4e98], R60 ;  /* 0x004e983c01007387 */ /* 0x000fe80000100800 */
[----:B------:R-:W-:Y:S01]  /*59520*/  STL [R1+0x4e80], R0 ;  /* 0x004e800001007387 */ /* 0x000fe20000100800 */
[----:B--2---:R-:W-:-:S02]  /*59530*/  F2FP.F16.E4M3.UNPACK_B R2, R2.H1 ;  /* 0x00000002ff02723e */ /* 0x004fc400030006ff */
[----:B------:R-:W-:Y:S01]  /*59540*/  F2FP.F16.E4M3.UNPACK_B R3, R3.H1 ;  /* 0x00000003ff03723e */ /* 0x000fe200030006ff */
[----:B------:R-:W-:-:S15]  /*59550*/  HMMA.16816.F32 R16, R28, R40, R16 ;  /* 0x000000281c10723c */ /* 0x000fde0000001810 */
[----:B------:R-:W-:-:S08]  /*59560*/  NOP ;  /* 0x0000000000007918 */ /* 0x000fd00000000000 */
[----:B------:R-:W-:Y:S04]  /*59570*/  STL.64 [R1+0x8a0], R16 ;  /* 0x0008a01001007387 */ /* 0x000fe80000100a00 */
[----:B------:R0:W-:Y:S01]  /*59580*/  STL.64 [R1+0x8a8], R18 ;  /* 0x0008a81201007387 */ /* 0x0001e20000100a00 */
[----:B----4-:R-:W-:Y:S02]  /*59590*/  F2FP.F16.E4M3.UNPACK_B R43, R43.H1 ;  /* 0x0000002bff2b723e */ /* 0x010fe400030006ff */
[----:B---3--:R-:W-:-:S07]  /*595a0*/  F2FP.F16.E4M3.UNPACK_B R42, R42.H1 ;  /* 0x0000002aff2a723e */ /* 0x008fce00030006ff */
[----:B0-----:R-:W-:Y:S01]  /*595b0*/  HMMA.16816.F32 R16, R4, R42, R44 ;  /* 0x0000002a0410723c */ /* 0x001fe2000000182c */
[----:B------:R-:W-:Y:S02]  /*595c0*/  F2FP.F16.E4M3.UNPACK_B R8, R8.H1 ;  /* 0x00000008ff08723e */ /* 0x000fe400030006ff */
[----:B------:R-:W-:-:S15]  /*595d0*/  F2FP.F16.E4M3.UNPACK_B R9, R9.H1 ;  /* 0x00000009ff09723e */ /* 0x000fde00030006ff */
[----:B------:R-:W-:-:S05]  /*595e0*/  NOP ;  /* 0x0000000000007918 */ /* 0x000fca0000000000 */
[----:B------:R0:W-:Y:S01]  /*595f0*/  STL.64 [R1+0x8c0], R16 ;  /* 0x0008c01001007387 */ /* 0x0001e20000100a00 */
[----:B------:R-:W-:Y:S02]  /*59600*/  IMAD.MOV.U32 R41, RZ, RZ, R18 ;  /* 0x000000ffff297224 */ /* 0x000fe400078e0012 */
[----:B------:R-:W-:Y:S02]  /*59610*/  IMAD.MOV.U32 R40, RZ, RZ, R19 ;  /* 0x000000ffff287224 */ /* 0x000fe400078e0013 */
[----:B0-----:R-:W-:Y:S03]  /*59620*/  HMMA.16816.F32 R16, R4, R2, R48 ;  /* 0x000000020410723c */ /* 0x001fe60000001830 */
[----:B------:R-:W-:Y:S04]  /*59630*/  STL [R1+0x4e1c], R40 ;  /* 0x004e1c2801007387 */ /* 0x000fe80000100800 */
[----:B------:R-:W-:-:S15]  /*59640*/  STL [R1+0x4e18], R41 ;  /* 0x004e182901007387 */ /* 0x000fde0000100800 */
[----:B------:R-:W-:-:S01]  /*59650*/  NOP ;  /* 0x0000000000007918 */ /* 0x000fc20000000000 */
[----:B------:R-:W-:Y:S04]  /*59660*/  STL.64 [R1+0x8d0], R16 ;  /* 0x0008d01001007387 */ /* 0x000fe80000100a00 */
[----:B------:R0:W-:Y:S02]  /*59670*/  STL.64 [R1+0x8d8], R18 ;  /* 0x0008d81201007387 */ /* 0x0001e40000100a00 */
[----:B0-----:R-:W-:Y:S01]  /*59680*/  HMMA.16816.F32 R16, R4, R8, R52 ;  /* 0x000000080410723c */ /* 0x001fe20000001834 */
[----:B------:R-:W-:Y:S02]  /*59690*/  F2FP.F16.E4M3.UNPACK_B R10, R10.H1 ;  /* 0x0000000aff0a723e */ /* 0x000fe400030006ff */
[----:B------:R-:W-:-:S15]  /*596a0*/  F2FP.F16.E4M3.UNPACK_B R11, R11.H1 ;  /* 0x0000000bff0b723e */ /* 0x000fde00030006ff */
[----:B------:R-:W-:-:S05]  /*596b0*/  NOP ;  /* 0x0000000000007918 */ /* 0x000fca0000000000 */
[----:B------:R-:W-:Y:S01]  /*596c0*/  STL [R1+0x8f4], R17 ;  /* 0x0008f41101007387 */ /* 0x000fe20000100800 */
[----:B------:R-:W-:-:S03]  /*596d0*/  IMAD.MOV.U32 R41, RZ, RZ, R16 ;  /* 0x000000ffff297224 */ /* 0x000fc600078e0010 */
[----:B------:R0:W-:Y:S02]  /*596e0*/  STL.64 [R1+0x8f8], R18 ;  /* 0x0008f81201007387 */ /* 0x0001e40000100a00 */
[----:B0-----:R-:W-:Y:S01]  /*596f0*/  HMMA.16816.F32 R16, R4, R10, R56 ;  /* 0x0000000a0410723c */ /* 0x001fe20000001838 */
[----:B------:R-:W-:Y:S02]  /*59700*/  F2FP.F16.E4M3.UNPACK_B R12, R12.H1 ;  /* 0x0000000cff0c723e */ /* 0x000fe400030006ff */
[----:B------:R-:W-:Y:S01]  /*59710*/  F2FP.F16.E4M3.UNPACK_B R13, R13.H1 ;  /* 0x0000000dff0d723e */ /* 0x000fe200030006ff */
[----:B------:R-:W-:-:S15]  /*59720*/  STL [R1+0x4e20], R41 ;  /* 0x004e202901007387 */ /* 0x000fde0000100800 */
[----:B------:R-:W-:-:S04]  /*59730*/  NOP ;  /* 0x0000000000007918 */ /* 0x000fc80000000000 */
[----:B------:R-:W-:Y:S04]  /*59740*/  STL.64 [R1+0x910], R16 ;  /* 0x0009101001007387 */ /* 0x000fe80000100a00 */
[----:B------:R-:W-:Y:S04]  /*59750*/  STL [R1+0x918], R18 ;  /* 0x0009181201007387 */ /* 0x000fe80000100800 */
[----:B------:R-:W-:Y:S04]  /*59760*/  STL.64 [R1+0x5108], R10 ;  /* 0x0051080a01007387 */ /* 0x000fe80000100a00 */
[----:B------:R0:W-:Y:S02]  /*59770*/  STL.64 [R1+0x5100], R8 ;  /* 0x0051000801007387 */ /* 0x0001e40000100a00 */
[----:B0-----:R-:W-:Y:S01]  /*59780*/  HMMA.16816.F32 R8, R4, R12, R32 ;  /* 0x0000000c0408723c */ /* 0x001fe20000001820 */
[----:B------:R-:W-:-:S05]  /*59790*/  IMAD.MOV.U32 R40, RZ, RZ, R19 ;  /* 0x000000ffff287224 */ /* 0x000fca00078e0013 */
[----:B------:R-:W-:Y:S04]  /*597a0*/  STL [R1+0x4e24], R40 ;  /* 0x004e242801007387 */ /* 0x000fe80000100800 */
[----:B------:R-:W2:-:S13]  /*597b0*/  LDL.LU R28, [R1+0x60] ;  /* 0x00006000011c7983 */ /* 0x000e9a0000300800 */
[----:B------:R0:W-:Y:S04]  /*597c0*/  STL.64 [R1+0x930], R8 ;  /* 0x0009300801007387 */ /* 0x0001e80000100a00 */
[----:B------:R1:W-:Y:S04]  /*597d0*/  STL.64 [R1+0x938], R10 ;  /* 0x0009380a01007387 */ /* 0x0003e80000100a00 */
[----:B------:R-:W2:Y:S04]  /*597e0*/  LDL.LU R29, [R1+0x64] ;  /* 0x00006400011d7983 */ /* 0x000ea80000300800 */
[----:B------:R-:W2:Y:S04]  /*597f0*/  LDL.LU R30, [R1+0x68] ;  /* 0x00006800011e7983 */ /* 0x000ea80000300800 */
[----:B------:R-:W2:Y:S04]  /*59800*/  LDL.LU R31, [R1+0x6c] ;  /* 0x00006c00011f7983 */ /* 0x000ea80000300800 */
[----:B------:R-:W3:Y:S04]  /*59810*/  LDL.LU R44, [R1+0x50] ;  /* 0x00005000012c7983 */ /* 0x000ee80000300800 */
[----:B------:R-:W3:Y:S04]  /*59820*/  LDL.LU R45, [R1+0x54] ;  /* 0x00005400012d7983 */ /* 0x000ee80000300800 */
[----:B------:R-:W3:Y:S04]  /*59830*/  LDL.LU R46, [R1+0x58] ;  /* 0x00005800012e7983 */ /* 0x000ee80000300800 */
[----:B------:R-:W3:Y:S04]  /*59840*/  LDL.LU R47, [R1+0x5c] ;  /* 0x00005c00012f7983 */ /* 0x000ee80000300800 */
[----:B------:R-:W4:Y:S04]  /*59850*/  LDL.LU R16, [R1+0xac0] ;  /* 0x000ac00001107983 */ /* 0x000f280000300800 */
[----:B------:R-:W2:Y:S04]  /*59860*/  LDL.LU R17, [R1+0xac4] ;  /* 0x000ac40001117983 */ /* 0x000ea80000300800 */
[----:B0-----:R-:W3:Y:S04]  /*59870*/  LDL.LU R8, [R1+0x10] ;  /* 0x0000100001087983 */ /* 0x001ee80000300800 */
[----:B------:R-:W3:Y:S04]  /*59880*/  LDL.LU R9, [R1+0x14] ;  /* 0x0000140001097983 */ /* 0x000ee80000300800 */
[----:B-1----:R-:W3:Y:S04]  /*59890*/  LDL.LU R10, [R1+0x18] ;  /* 0x00001800010a7983 */ /* 0x002ee80000300800 */
[----:B------:R-:W3:Y:S04]  /*598a0*/  LDL.LU R11, [R1+0x1c] ;  /* 0x00001c00010b7983 */ /* 0x000ee80000300800 */
        /* <DEDUP_REMOVED lines=19> */
[----:B------:R-:W2:Y:S01]  /*599e0*/  LDL.LU R25, [R1+0xb04] ;  /* 0x000b040001197983 */ /* 0x000ea20000300800 */
[----:B------:R-:W-:-:S03]  /*599f0*/  F2FP.F16.E4M3.UNPACK_B R14, R38.H1 ;  /* 0x00000026ff0e723e */ /* 0x000fc600030006ff */
[----:B------:R-:W2:Y:S01]  /*59a00*/  LDL.LU R26, [R1+0xb10] ;  /* 0x000b1000011a7983 */ /* 0x000ea20000300800 */
[----:B------:R-:W-:-:S03]  /*59a10*/  F2FP.F16.E4M3.UNPACK_B R15, R39.H1 ;  /* 0x00000027ff0f723e */ /* 0x000fc600030006ff */
[----:B------:R-:W2:Y:S04]  /*59a20*/  LDL.LU R27, [R1+0xb14] ;  /* 0x000b1400011b7983 */ /* 0x000ea80000300800 */
[----:B------:R-:W2:Y:S04]  /*59a30*/  LDL.LU R38, [R1+0x1078] ;  /* 0x0010780001267983 */ /* 0x000ea80000300800 */
[----:B------:R-:W2:Y:S04]  /*59a40*/  LDL.LU R32, [R1+0x1074] ;  /* 0x0010740001207983 */ /* 0x000ea80000300800 */
[----:B------:R-:W2:Y:S04]  /*59a50*/  LDL.LU R39, [R1+0x1080] ;  /* 0x0010800001277983 */ /* 0x000ea80000300800 */
[----:B------:R-:W2:Y:S04]  /*59a60*/  LDL.LU R33, [R1+0x107c] ;  /* 0x00107c0001217983 */ /* 0x000ea80000300800 */
[----:B------:R-:W2:Y:S04]  /*59a70*/  LDL.LU R34, [R1+0x1088] ;  /* 0x0010880001227983 */ /* 0x000ea80000300800 */
[----:B------:R-:W2:Y:S01]  /*59a80*/  LDL.LU R35, [R1+0x1084] ;  /* 0x0010840001237983 */ /* 0x000ea20000300800 */
[----:B----4-:R-:W-:Y:S01]  /*59a90*/  F2FP.F16.E4M3.UNPACK_B R16, R16.H1 ;  /* 0x00000010ff10723e */ /* 0x010fe200030006ff */
[----:B---3--:R-:W-:Y:S01]  /*59aa0*/  HMMA.16816.F32 R8, R4, R14, R8 ;  /* 0x0000000e0408723c */ /* 0x008fe20000001808 */
[----:B--2---:R-:W-:-:S15]  /*59ab0*/  F2FP.F16.E4M3.UNPACK_B R17, R17.H1 ;  /* 0x00000011ff11723e */ /* 0x004fde00030006ff */
[----:B------:R-:W-:-:S07]  /*59ac0*/  NOP ;  /* 0x0000000000007918 */ /* 0x000fce0000000000 */
[----:B------:R-:W-:Y:S01]  /*59ad0*/  STL [R1+0x940], R8 ;  /* 0x0009400801007387 */ /* 0x000fe20000100800 */
[----:B------:R-:W-:Y:S02]  /*59ae0*/  IMAD.MOV.U32 R40, RZ, RZ, R9 ;  /* 0x000000ffff287224 */ /* 0x000fe400078e0009 */
[----:B------:R-:W-:Y:S01]  /*59af0*/  IMAD.MOV.U32 R41, RZ, RZ, R10 ;  /* 0x000000ffff297224 */ /* 0x000fe200078e000a */
[----:B------:R0:W-:Y:S02]  /*59b00*/  STL [R1+0x94c], R11 ;  /* 0x00094c0b01007387 */ /* 0x0001e40000100800 */
[C---:B0-----:R-:W-:Y:S02]  /*59b10*/  HMMA.16816.F32 R8, R4.reuse, R16, R56 ;  /* 0x000000100408723c */ /* 0x041fe40000001838 */
[----:B------:R-:W-:Y:S01]  /*59b20*/  STL.64 [R1+0x5118], R14 ;  /* 0x0051180e01007387 */ /* 0x000fe20000100a00 */
[----:B------:R-:W-:Y:S02]  /*59b30*/  F2FP.F16.E4M3.UNPACK_B R18, R18.H1 ;  /* 0x00000012ff12723e */ /* 0x000fe400030006ff */
[----:B------:R-:W-:Y:S01]  /*59b40*/  F2FP.F16.E4M3.UNPACK_B R19, R19.H1 ;  /* 0x00000013ff13723e */ /* 0x000fe200030006ff */
[----:B------:R-:W-:Y:S04]  /*59b50*/  STL.64 [R1+0x5110], R12 ;  /* 0x0051100c01007387 */ /* 0x000fe80000100a00 */
[----:B------:R-:W-:Y:S04]  /*59b60*/  STL [R1+0x4e9c], R40 ;  /* 0x004e9c2801007387 */ /* 0x000fe80000100800 */
[----:B------:R-:W-:Y:S04]  /*59b70*/  STL.64 [R1+0x5128], R42 ;  /* 0x0051282a01007387 */ /* 0x000fe80000100a00 */
[----:B------:R-:W-:Y:S05]  /*59b80*/  STL [R1+0x5120], R41 ;  /* 0x0051202901007387 */ /* 0x000fea0000100800 */
[----:B------:R-:W-:Y:S04]  /*59b90*/  STL.64 [R1+0x960], R8 ;  /* 0x0009600801007387 */ /* 0x000fe80000100a00 */
[----:B------:R0:W-:Y:S02]  /*59ba0*/  STL.64 [R1+0x968], R10 ;  /* 0x0009680a01007387 */ /* 0x0001e40000100a00 */
[----:B0-----:R-:W-:Y:S01]  /*59bb0*/  HMMA.16816.F32 R8, R4, R18, R52 ;  /* 0x000000120408723c */ /* 0x001fe20000001834 */
[----:B------:R-:W-:-:S02]  /*59bc0*/  F2FP.F16.E4M3.UNPACK_B R20, R20.H1 ;  /* 0x00000014ff14723e */ /* 0x000fc400030006ff */
[----:B------:R-:W-:-:S03]  /*59bd0*/  F2FP.F16.E4M3.UNPACK_B R21, R21.H1 ;  /* 0x00000015ff15723e */ /* 0x000fc600030006ff */
[----:B------:R-:W-:Y:S04]  /*59be0*/  STL.64 [R1+0x5138], R18 ;  /* 0x0051381201007387 */ /* 0x000fe80000100a00 */
[----:B------:R-:W-:-:S13]  /*59bf0*/  STL.64 [R1+0x5130], R16 ;  /* 0x0051301001007387 */ /* 0x000fda0000100a00 */
[----:B------:R-:W-:Y:S04]  /*59c00*/  STL.64 [R1+0x980], R8 ;  /* 0x0009800801007387 */ /* 0x000fe80000100a00 */
[----:B------:R0:W-:Y:S02]  /*59c10*/  STL.64 [R1+0x988], R10 ;  /* 0x0009880a01007387 */ /* 0x0001e40000100a00 */
[----:B0-----:R-:W-:Y:S01]  /*59c20*/  HMMA.16816.F32 R8, R4, R20, R48 ;  /* 0x000000140408723c */ /* 0x001fe20000001830 */
[----:B------:R-:W-:Y:S02]  /*59c30*/  F2FP.F16.E4M3.UNPACK_B R22, R22.H1 ;  /* 0x00000016ff16723e */ /* 0x000fe400030006ff */
[----:B------:R-:W-:-:S15]  /*59c40*/  F2FP.F16.E4M3.UNPACK_B R23, R23.H1 ;  /* 0x00000017ff17723e */ /* 0x000fde00030006ff */
[----:B------:R-:W-:-:S05]  /*59c50*/  NOP ;  /* 0x0000000000007918 */ /* 0x000fca0000000000 */
[----:B------:R-:W-:Y:S04]  /*59c60*/  STL.64 [R1+0x9a0], R8 ;  /* 0x0009a00801007387 */ /* 0x000fe80000100a00 */
[----:B------:R0:W-:Y:S02]  /*59c70*/  STL.64 [R1+0x9a8], R10 ;  /* 0x0009a80a01007387 */ /* 0x0001e40000100a00 */
[----:B0-----:R-:W-:Y:S01]  /*59c80*/  HMMA.16816.F32 R8, R4, R22, R44 ;  /* 0x000000160408723c */ /* 0x001fe2000000182c */
[----:B------:R-:W-:Y:S02]  /*59c90*/  F2FP.F16.E4M3.UNPACK_B R24, R24.H1 ;  /* 0x00000018ff18723e */ /* 0x000fe400030006ff */
[----:B------:R-:W-:-:S03]  /*59ca0*/  F2FP.F16.E4M3.UNPACK_B R25, R25.H1 ;  /* 0x00000019ff19723e */ /* 0x000fc600030006ff */
[----:B------:R-:W-:Y:S04]  /*59cb0*/  STL.64 [R1+0x50e8], R22 ;  /* 0x0050e81601007387 */ /* 0x000fe80000100a00 */
[----:B------:R-:W-:-:S13]  /*59cc0*/  STL.64 [R1+0x50e0], R20 ;  /* 0x0050e01401007387 */ /* 0x000fda0000100a00 */
[----:B------:R-:W-:Y:S04]  /*59cd0*/  STL.64 [R1+0x9b0], R8 ;  /* 0x0009b00801007387 */ /* 0x000fe80000100a00 */
[----:B------:R0:W-:Y:S02]  /*59ce0*/  STL.64 [R1+0x9b8], R10 ;  /* 0x0009b80a01007387 */ /* 0x0001e40000100a00 */
[----:B0-----:R-:W-:-:S15]  /*59cf0*/  HMMA.16816.F32 R8, R4, R24, R28 ;  /* 0x000000180408723c */ /* 0x001fde000000181c */
[----:B------:R-:W-:-:S08]  /*59d00*/  NOP ;  /* 0x0000000000007918 */ /* 0x000fd00000000000 */
[----:B------:R0:W-:Y:S04]  /*59d10*/  STL.64 [R1+0x9c0], R8 ;  /* 0x0009c00801007387 */ /* 0x0001e80000100a00 */
[----:B------:R1:W-:Y:S04]  /*59d20*/  STL.64 [R1+0x9c8], R10 ;  /* 0x0009c80a01007387 */ /* 0x0003e80000100a00 */
[----:B------:R-:W2:Y:S04]  /*59d30*/  LDL.LU R44, [R1+0x1d0] ;  /* 0x0001d000012c7983 */ /* 0x000ea80000300800 */
        /* <DEDUP_REMOVED lines=8> */
[----:B------:R-:W4:Y:S04]  /*59dc0*/  LDL.LU R21, [R1+0x214] ;  /* 0x0002140001157983 */ /* 0x000f280000300800 */
[----:B------:R-:W4:Y:S04]  /*59dd0*/  LDL.LU R22, [R1+0x218] ;  /* 0x0002180001167983 */ /* 0x000f280000300800 */
[----:B------:R-:W4:Y:S04]  /*59de0*/  LDL.LU R23, [R1+0x21c] ;  /* 0x00021c0001177983 */ /* 0x000f280000300800 */
[----:B------:R-:W2:Y:S04]  /*59df0*/  LDL.LU R29, [R1+0xb20] ;  /* 0x000b2000011d7983 */ /* 0x000ea80000300800 */
[----:B------:R-:W3:Y:S04]  /*59e00*/  LDL.LU R30, [R1+0xb24] ;  /* 0x000b2400011e7983 */ /* 0x000ee80000300800 */
[----:B------:R-:W4:Y:S04]  /*59e10*/  LDL.LU R16, [R1+0x70] ;  /* 0x0000700001107983 */ /* 0x000f280000300800 */
[----:B------:R-:W4:Y:S04]  /*59e20*/  LDL.LU R17, [R1+0x74] ;  /* 0x0000740001117983 */ /* 0x000f280000300800 */
[----:B------:R-:W4:Y:S04]  /*59e30*/  LDL.LU R18, [R1+0x78] ;  /* 0x0000780001127983 */ /* 0x000f280000300800 */
        /* <DEDUP_REMOVED lines=13> */
[----:B------:R-:W4:Y:S01]  /*59f10*/  LDL.LU R43, [R1+0x8c] ;  /* 0x00008c00012b7983 */ /* 0x000f220000300800 */
[----:B------:R-:W-:-:S03]  /*59f20*/  IMAD R32, R32, 0x100, R38 ;  /* 0x0000010020207824 */ /* 0x000fc600078e0226 */
        /* <DEDUP_REMOVED lines=9> */
[----:B0-----:R-:W4:Y:S04]  /*59fc0*/  LDL.LU R8, [R1+0x260] ;  /* 0x0002600001087983 */ /* 0x001f280000300800 */
[----:B------:R-:W4:Y:S04]  /*59fd0*/  LDL.LU R9, [R1+0x264] ;  /* 0x0002640001097983 */ /* 0x000f280000300800 */
[----:B-1----:R-:W4:Y:S04]  /*59fe0*/  LDL.LU R10, [R1+0x268] ;  /* 0x00026800010a7983 */ /* 0x002f280000300800 */
[----:B------:R-:W4:Y:S01]  /*59ff0*/  LDL.LU R11, [R1+0x26c] ;  /* 0x00026c00010b7983 */ /* 0x000f220000300800 */
[----:B------:R-:W-:-:S02]  /*5a000*/  F2FP.F16.E4M3.UNPACK_B R26, R26.H1 ;  /* 0x0000001aff1a723e */ /* 0x000fc400030006ff */
[----:B------:R-:W-:Y:S01]  /*5a010*/  F2FP.F16.E4M3.UNPACK_B R27, R27.H1 ;  /* 0x0000001bff1b723e */ /* 0x000fe200030006ff */
[----:B------:R-:W4:Y:S04]  /*5a020*/  LDL.LU R48, [R1+0x1e0] ;  /* 0x0001e00001307983 */ /* 0x000f280000300800 */
[----:B------:R-:W4:Y:S04]  /*5a030*/  LDL.LU R49, [R1+0x1e4] ;  /* 0x0001e40001317983 */ /* 0x000f280000300800 */
[----:B------:R-:W4:Y:S04]  /*5a040*/  LDL.LU R50, [R1+0x1e8] ;  /* 0x0001e80001327983 */ /* 0x000f280000300800 */
[----:B------:R-:W4:Y:S01]  /*5a050*/  LDL.LU R51, [R1+0x1ec] ;  /* 0x0001ec0001337983 */ /* 0x000f220000300800 */
[----:B--2---:R-:W-:-:S02]  /*5a060*/  F2FP.F16.E4M3.UNPACK_B R28, R29.H1 ;  /* 0x0000001dff1c723e */ /* 0x004fc400030006ff */
[----:B---3--:R-:W-:Y:S01]  /*5a070*/  F2FP.F16.E4M3.UNPACK_B R29, R30.H1 ;  /* 0x0000001eff1d723e */ /* 0x008fe200030006ff */
[----:B----4-:R-:W-:Y:S01]  /*5a080*/  HMMA.16816.F32 R16, R4, R26, R16 ;  /* 0x0000001a0410723c */ /* 0x010fe20000001810 */
[----:B------:R-:W-:Y:S01]  /*5a090*/  IMAD R35, R35, 0x100, R31 ;  /* 0x0000010023237824 */ /* 0x000fe200078e021f */
[----:B------:R-:W-:Y:S02]  /*5a0a0*/  F2FP.F16.E4M3.UNPACK_B R30, R0.H1 ;  /* 0x00000000ff1e723e */ /* 0x000fe400030006ff */
[----:B------:R-:W-:-:S07]  /*5a0b0*/  F2FP.F16.E4M3.UNPACK_B R31, R60.H1 ;  /* 0x0000003cff1f723e */ /* 0x000fce00030006ff */
[C---:B------:R-:W-:Y:S06]  /*5a0c0*/  HMMA.16816.F32 R12, R4.reuse, R30, R12 ;  /* 0x0000001e040c723c */ /* 0x040fec000000180c */
[----:B------:R-:W-:Y:S06]  /*5a0d0*/  HMMA.16816.F32 R40, R4, R28, R40 ;  /* 0x0000001c0428723c */ /* 0x000fec0000001828 */
[----:B------:R-:W-:Y:S04]  /*5a0e0*/  STL.64 [R1+0x9f0], R16 ;  /* 0x0009f01001007387 */ /* 0x000fe80000100a00 */
[----:B------:R0:W-:Y:S04]  /*5a0f0*/  STL.64 [R1+0x9f8], R18 ;  /* 0x0009f81201007387 */ /* 0x0001e80000100a00 */
[----:B0-----:R-:W2:Y:S04]  /*5a100*/  LDL.LU.64 R18, [R1+0x5138] ;  /* 0x0051380001127983 */ /* 0x001ea80000300a00 */
[----:B------:R-:W3:Y:S04]  /*5a110*/  LDL.LU.64 R16, [R1+0x5130] ;  /* 0x0051300001107983 */ /* 0x000ee80000300a00 */
[----:B------:R-:W-:Y:S04]  /*5a120*/  STL.64 [R1+0x50c8], R26 ;  /* 0x0050c81a01007387 */ /* 0x000fe80000100a00 */
[----:B------:R0:W-:Y:S04]  /*5a130*/  STL.64 [R1+0x50c0], R24 ;  /* 0x0050c01801007387 */ /* 0x0001e80000100a00 */
[----:B0-----:R-:W4:Y:S04]  /*5a140*/  LDL.LU R24, [R1+0x220] ;  /* 0x0002200001187983 */ /* 0x001f280000300800 */
[----:B------:R-:W4:Y:S04]  /*5a150*/  LDL.LU R25, [R1+0x224] ;  /* 0x0002240001197983 */ /* 0x000f280000300800 */
[----:B------:R-:W4:Y:S04]  /*5a160*/  LDL.LU R26, [R1+0x228] ;  /* 0x00022800011a7983 */ /* 0x000f280000300800 */
[----:B------:R-:W4:Y:S04]  /*5a170*/  LDL.LU R27, [R1+0x22c] ;  /* 0x00022c00011b7983 */ /* 0x000f280000300800 */
[----:B------:R-:W-:Y:S04]  /*5a180*/  STL.64 [R1+0xa30], R40 ;  /* 0x000a302801007387 */ /* 0x000fe80000100a00 */
[----:B------:R0:W-:Y:S04]  /*5a190*/  STL.64 [R1+0xa38], R42 ;  /* 0x000a382a01007387 */ /* 0x0001e80000100a00 */
[----:B0-----:R-:W4:Y:S04]  /*5a1a0*/  LDL.LU.64 R42, [R1+0x5128] ;  /* 0x00512800012a7983 */ /* 0x001f280000300a00 */
[----:B------:R-:W3:Y:S04]  /*5a1b0*/  LDL.LU R41, [R1+0x5120] ;  /* 0x0051200001297983 */ /* 0x000ee80000300800 */
        /* <DEDUP_REMOVED lines=9> */
[----:B------:R-:W4:Y:S01]  /*5a250*/  LDL.LU R31, [R1+0x23c] ;  /* 0x00023c00011f7983 */ /* 0x000f220000300800 */
[----:B------:R-:W-:-:S02]  /*5a260*/  F2FP.F16.E4M3.UNPACK_B R36, R36.H1 ;  /* 0x00000024ff24723e */ /* 0x000fc400030006ff */
[----:B------:R-:W-:-:S07]  /*5a270*/  F2FP.F16.E4M3.UNPACK_B R37, R37.H1 ;  /* 0x00000025ff25723e */ /* 0x000fce00030006ff */
[----:B------:R-:W-:-:S15]  /*5a280*/  HMMA.16816.F32 R8, R4, R36, R8 ;  /* 0x000000240408723c */ /* 0x000fde0000001808 */
[----:B------:R-:W-:-:S08]  /*5a290*/  NOP ;  /* 0x0000000000007918 */ /* 0x000fd00000000000 */
[----:B------:R-:W-:Y:S04]  /*5a2a0*/  STL.64 [R1+0xa40], R8 ;  /* 0x000a400801007387 */ /* 0x000fe80000100a00 */
[----:B------:R0:W-:Y:S04]  /*5a2b0*/  STL.64 [R1+0xa48], R10 ;  /* 0x000a480a01007387 */ /* 0x0001e80000100a00 */
[----:B0-----:R-:W2:Y:S04]  /*5a2c0*/  LDL.LU.64 R10, [R1+0x5108] ;  /* 0x00510800010a7983 */ /* 0x001ea80000300a00 */
[----:B------:R-:W3:Y:S01]  /*5a2d0*/  LDL.LU.64 R8, [R1+0x5100] ;  /* 0x0051000001087983 */ /* 0x000ee20000300a00 */
[----:B------:R-:W-:-:S02]  /*5a2e0*/  F2FP.F16.E4M3.UNPACK_B R38, R38.H1 ;  /* 0x00000026ff26723e */ /* 0x000fc400030006ff */
[----:B------:R-:W-:Y:S02]  /*5a2f0*/  F2FP.F16.E4M3.UNPACK_B R39, R39.H1 ;  /* 0x00000027ff27723e */ /* 0x000fe400030006ff */
[----:B------:R-:W-:Y:S02]  /*5a300*/  F2FP.F16.E4M3.UNPACK_B R32, R32 ;  /* 0x00000020ff20723e */ /* 0x000fe400020006ff */
[----:B------:R-:W-:Y:S02]  /*5a310*/  F2FP.F16.E4M3.UNPACK_B R33, R33 ;  /* 0x00000021ff21723e */ /* 0x000fe400020006ff */
[----:B------:R-:W-:Y:S02]  /*5a320*/  F2FP.F16.E4M3.UNPACK_B R34, R34 ;  /* 0x00000022ff22723e */ /* 0x000fe400020006ff */
[----:B------:R-:W-:Y:S01]  /*5a330*/  F2FP.F16.E4M3.UNPACK_B R35, R35 ;  /* 0x00000023ff23723e */ /* 0x000fe200020006ff */
[----:B------:R-:W-:Y:S04]  /*5a340*/  STL.64 [R1+0x50f8], R38 ;  /* 0x0050f82601007387 */ /* 0x000fe80000100a00 */
[----:B------:R-:W-:Y:S01]  /*5a350*/  STL.64 [R1+0x50f0], R36 ;  /* 0x0050f02401007387 */ /* 0x000fe20000100a00 */
[----:B----4-:R-:W-:-:S15]  /*5a360*/  HMMA.16816.F32 R4, R4, R38, R28 ;  /* 0x000000260404723c */ /* 0x010fde000000181c */
[----:B------:R-:W-:-:S08]  /*5a370*/  NOP ;  /* 0x0000000000007918 */ /* 0x000fd00000000000 */
[----:B------:R-:W-:Y:S04]  /*5a380*/  STL.64 [R1+0xa10], R4 ;  /* 0x000a100401007387 */ /* 0x000fe80000100a00 */
[----:B------:R0:W-:Y:S02]  /*5a390*/  STL.64 [R1+0xa18], R6 ;  /* 0x000a180601007387 */ /* 0x0001e40000100a00 */
[C---:B0-----:R-:W-:Y:S06]  /*5a3a0*/  HMMA.16816.F32 R4, R32.reuse, R42, R24 ;  /* 0x0000002a2004723c */ /* 0x041fec0000001818 */
[C---:B------:R-:W-:Y:S06]  /*5a3b0*/  HMMA.16816.F32 R24, R32.reuse, R2, R20 ;  /* 0x000000022018723c */ /* 0x040fec0000001814 */
[C---:B---3--:R-:W-:Y:S11]  /*5a3c0*/  HMMA.16816.F32 R20, R32.reuse, R8, R56 ;  /* 0x000000082014723c */ /* 0x048ff60000001838 */
[----:B------:R-:W-:Y:S04]  /*5a3d0*/  STL.64 [R1+0xa00], R4 ;  /* 0x000a000401007387 */ /* 0x000fe80000100a00 */
[----:B------:R2:W-:Y:S02]  /*5a3e0*/  STL.64 [R1+0xa08], R6 ;  /* 0x000a080601007387 */ /* 0x0005e40000100a00 */
[C---:B--2---:R-:W-:Y:S02]  /*5a3f0*/  HMMA.16816.F32 R4, R32.reuse, R10, R52 ;  /* 0x0000000a2004723c */ /* 0x044fe40000001834 */
[----:B------:R-:W-:Y:S04]  /*5a400*/  STL.64 [R1+0x9e0], R24 ;  /* 0x0009e01801007387 */ /* 0x000fe80000100a00 */
[----:B------:R-:W-:Y:S04]  /*5a410*/  STL.64 [R1+0x9e8], R26 ;  /* 0x0009e81a01007387 */ /* 0x000fe80000100a00 */
[----:B------:R-:W-:Y:S04]  /*5a420*/  STL.64 [R1+0x50b8], R10 ;  /* 0x0050b80a01007387 */ /* 0x000fe80000100a00 */
[----:B------:R-:W-:Y:S04]  /*5a430*/  STL.64 [R1+0x9d0], R20 ;  /* 0x0009d01401007387 */ /* 0x000fe80000100a00 */
[----:B------:R-:W-:Y:S04]  /*5a440*/  STL.64 [R1+0x9d8], R22 ;  /* 0x0009d81601007387 */ /* 0x000fe80000100a00 */
[----:B------:R0:W-:Y:S04]  /*5a450*/  STL.64 [R1+0x50b0], R8 ;  /* 0x0050b00801007387 */ /* 0x0001e80000100a00 */
[----:B------:R-:W-:Y:S04]  /*5a460*/  STL.64 [R1+0x990], R4 ;  /* 0x0009900401007387 */ /* 0x000fe80000100a00 */
[----:B------:R1:W-:Y:S01]  /*5a470*/  STL.64 [R1+0x998], R6 ;  /* 0x0009980601007387 */ /* 0x0003e20000100a00 */
[C---:B0-----:R-:W-:Y:S03]  /*5a480*/  HMMA.16816.F32 R8, R32.reuse, R12, R48 ;  /* 0x0000000c2008723c */ /* 0x041fe60000001830 */
[----:B------:R-:W2:Y:S03]  /*5a490*/  LDL.LU R48, [R1+0x150] ;  /* 0x0001500001307983 */ /* 0x000ea60000300800 */
[----:B-1----:R-:W-:-:S15]  /*5a4a0*/  HMMA.16816.F32 R4, R32, R14, R44 ;  /* 0x0000000e2004723c */ /* 0x002fde000000182c */
[----:B------:R-:W-:-:S02]  /*5a4b0*/  NOP ;  /* 0x0000000000007918 */ /* 0x000fc40000000000 */
[----:B------:R0:W-:Y:S04]  /*5a4c0*/  STL.64 [R1+0x970], R8 ;  /* 0x0009700801007387 */ /* 0x0001e80000100a00 */
[----:B------:R1:W-:Y:S04]  /*5a4d0*/  STL.64 [R1+0x978], R10 ;  /* 0x0009780a01007387 */ /* 0x0003e80000100a00 */
[----:B------:R3:W-:Y:S04]  /*5a4e0*/  STL.64 [R1+0x950], R4 ;  /* 0x0009500401007387 */ /* 0x0007e80000100a00 */
[----:B------:R4:W-:Y:S04]  /*5a4f0*/  STL.64 [R1+0x958], R6 ;  /* 0x0009580601007387 */ /* 0x0009e80000100a00 */
[----:B------:R-:W2:Y:S04]  /*5a500*/  LDL.LU R49, [R1+0x154] ;  /* 0x0001540001317983 */ /* 0x000ea80000300800 */
[----:B------:R-:W2:Y:S04]  /*5a510*/  LDL.LU R50, [R1+0x158] ;  /* 0x0001580001327983 */ /* 0x000ea80000300800 */
[----:B------:R-:W2:Y:S04]  /*5a520*/  LDL.LU R51, [R1+0x15c] ;  /* 0x00015c0001337983 */ /* 0x000ea80000300800 */
[----:B0-----:R-:W2:Y:S04]  /*5a530*/  LDL.LU R8, [R1+0x160] ;  /* 0x0001600001087983 */ /* 0x001ea80000300800 */
[----:B------:R-:W2:Y:S04]  /*5a540*/  LDL.LU R9, [R1+0x164] ;  /* 0x0001640001097983 */ /* 0x000ea80000300800 */
[----:B-1----:R-:W2:Y:S04]  /*5a550*/  LDL.LU R10, [R1+0x168] ;  /* 0x00016800010a7983 */ /* 0x002ea80000300800 */
        /* <DEDUP_REMOVED lines=17> */
[----:B---3--:R-:W3:Y:S04]  /*5a670*/  LDL.LU R4, [R1+0x1094] ;  /* 0x0010940001047983 */ /* 0x008ee80000300800 */
[----:B------:R-:W3:Y:S04]  /*5a680*/  LDL.LU R5, [R1+0x10a0] ;  /* 0x0010a00001057983 */ /* 0x000ee80000300800 */
[----:B----4-:R-:W4:Y:S04]  /*5a690*/  LDL.LU R6, [R1+0x109c] ;  /* 0x00109c0001067983 */ /* 0x010f280000300800 */
        /* <DEDUP_REMOVED lines=16> */
[----:B------:R0:W-:Y:S04]  /*5a7a0*/  STL.64 [R1+0x5098], R14 ;  /* 0x0050980e01007387 */ /* 0x0001e80000100a00 */
[----:B0-----:R-:W3:Y:S04]  /*5a7b0*/  LDL.LU R15, [R1+0x1098] ;  /* 0x00109800010f7983 */ /* 0x001ee80000300800 */
[----:B------:R-:W-:Y:S01]  /*5a7c0*/  STL.64 [R1+0x5090], R12 ;  /* 0x0050900c01007387 */ /* 0x000fe20000100a00 */
[C---:B--2---:R-:W-:Y:S06]  /*5a7d0*/  HMMA.16816.F32 R20, R32.reuse, R18, R20 ;  /* 0x000000122014723c */ /* 0x044fec0000001814 */
[----:B------:R-:W-:-:S15]  /*5a7e0*/  HMMA.16816.F32 R36, R32, R16, R36 ;  /* 0x000000102024723c */ /* 0x000fde0000001824 */
        /* <DEDUP_REMOVED lines=8> */
[----:B------:R-:W2:Y:S04]  /*5a870*/  LDL.LU.64 R20, [R1+0x50e0] ;  /* 0x0050e00001147983 */ /* 0x000ea80000300a00 */
[----:B------:R-:W-:Y:S04]  /*5a880*/  STL.64 [R1+0x5078], R18 ;  /* 0x0050781201007387 */ /* 0x000fe80000100a00 */
[----:B------:R0:W-:Y:S04]  /*5a890*/  STL.64 [R1+0x5070], R16 ;  /* 0x0050701001007387 */ /* 0x0001e80000100a00 */
[----:B0-----:R-:W4:Y:S04]  /*5a8a0*/  LDL.LU R16, [R1+0x170] ;  /* 0x0001700001107983 */ /* 0x001f280000300800 */
[----:B------:R-:W4:Y:S04]  /*5a8b0*/  LDL.LU R17, [R1+0x174] ;  /* 0x0001740001117983 */ /* 0x000f280000300800 */
[----:B------:R-:W4:Y:S04]  /*5a8c0*/  LDL.LU R18, [R1+0x178] ;  /* 0x0001780001127983 */ /* 0x000f280000300800 */
[----:B------:R-:W4:Y:S01]  /*5a8d0*/  LDL.LU R19, [R1+0x17c] ;  /* 0x00017c0001137983 */ /* 0x000f220000300800 */
        /* <DEDUP_REMOVED lines=9> */
[----:B0-----:R-:W2:Y:S04]  /*5a970*/  LDL.LU.64 R26, [R1+0x50c8] ;  /* 0x0050c800011a7983 */ /* 0x001ea80000300a00 */
[----:B------:R-:W2:Y:S04]  /*5a980*/  LDL.LU.64 R24, [R1+0x50c0] ;  /* 0x0050c00001187983 */ /* 0x000ea80000300a00 */
[----:B------:R-:W-:Y:S04]  /*5a990*/  STL.64 [R1+0x5058], R22 ;  /* 0x0050581601007387 */ /* 0x000fe80000100a00 */
[----:B------:R0:W-:Y:S04]  /*5a9a0*/  STL.64 [R1+0x5050], R20 ;  /* 0x0050501401007387 */ /* 0x0001e80000100a00 */
[----:B0-----:R-:W2:Y:S04]  /*5a9b0*/  LDL.LU R20, [R1+0x180] ;  /* 0x0001800001147983 */ /* 0x001ea80000300800 */
[----:B------:R-:W2:Y:S04]  /*5a9c0*/  LDL.LU R21, [R1+0x184] ;  /* 0x0001840001157983 */ /* 0x000ea80000300800 */
[----:B------:R-:W2:Y:S04]  /*5a9d0*/  LDL.LU R22, [R1+0x188] ;  /* 0x0001880001167983 */ /* 0x000ea80000300800 */
[----:B------:R-:W2:Y:S01]  /*5a9e0*/  LDL.LU R23, [R1+0x18c] ;  /* 0x00018c0001177983 */ /* 0x000ea20000300800 */
[----:B------:R-:W-:-:S02]  /*5a9f0*/  IMAD R4, R4, 0x100, R15 ;  /* 0x0000010004047824 */ /* 0x000fc400078e020f */
[----:B----4-:R-:W-:Y:S01]  /*5aa00*/  HMMA.16816.F32 R12, R32, R36, R52 ;  /* 0x00000024200c723c */ /* 0x010fe20000001834 */
[----:B------:R-:W-:Y:S02]  /*5aa10*/  IMAD R5, R6, 0x100, R5 ;  /* 0x0000010006057824 */ /* 0x000fe400078e0205 */
[----:B------:R-:W-:Y:S02]  /*5aa20*/  IMAD R6, R40, 0x100, R7 ;  /* 0x0000010028067824 */ /* 0x000fe400078e0207 */
[----:B------:R-:W-:Y:S01]  /*5aa30*/  IMAD R7, R60, 0x100, R0 ;  /* 0x000001003c077824 */ /* 0x000fe200078e0200 */
[----:B------:R-:W-:Y:S02]  /*5aa40*/  F2FP.F16.E4M3.UNPACK_B R4, R4 ;  /* 0x00000004ff04723e */ /* 0x000fe400020006ff */
[----:B------:R-:W-:Y:S02]  /*5aa50*/  F2FP.F16.E4M3.UNPACK_B R5, R5 ;  /* 0x00000005ff05723e */ /* 0x000fe400020006ff */
[----:B------:R-:W-:-:S02]  /*5aa60*/  F2FP.F16.E4M3.UNPACK_B R6, R6 ;  /* 0x00000006ff06723e */ /* 0x000fc400020006ff */
[----:B------:R-:W-:Y:S01]  /*5aa70*/  F2FP.F16.E4M3.UNPACK_B R7, R7 ;  /* 0x00000007ff07723e */ /* 0x000fe200020006ff */
[C---:B---3--:R-:W-:Y:S06]  /*5aa80*/  HMMA.16816.F32 R8, R32.reuse, R28, R8 ;  /* 0x0000001c2008723c */ /* 0x048fec0000001808 */
[C---:B--2---:R-:W-:Y:S06]  /*5aa90*/  HMMA.16816.F32 R16, R32.reuse, R26, R16 ;  /* 0x0000001a2010723c */ /* 0x044fec0000001810 */
[----:B------:R-:W-:Y:S01]  /*5aaa0*/  STL.64 [R1+0x5068], R26 ;  /* 0x0050681a01007387 */ /* 0x000fe20000100a00 */
[----:B------:R-:W-:-:S15]  /*5aab0*/  HMMA.16816.F32 R20, R32, R24, R20 ;  /* 0x000000182014723c */ /* 0x000fde0000001814 */
[----:B------:R-:W-:-:S08]  /*5aac0*/  NOP ;  /* 0x0000000000007918 */ /* 0x000fd00000000000 */
[----:B------:R-:W-:Y:S04]  /*5aad0*/  STL.64 [R1+0x890], R20 ;  /* 0x0008901401007387 */ /* 0x000fe80000100a00 */
[----:B------:R-:W-:Y:S04]  /*5aae0*/  STL.64 [R1+0x898], R22 ;  /* 0x0008981601007387 */ /* 0x000fe80000100a00 */
[----:B------:R-:W-:Y:S04]  /*5aaf0*/  STL.64 [R1+0x5060], R24 ;  /* 0x0050601801007387 */ /* 0x000fe80000100a00 */
[----:B------:R-:W-:Y:S04]  /*5ab00*/  STL.64 [R1+0x730], R16 ;  /* 0x0007301001007387 */ /* 0x000fe80000100a00 */
[----:B------:R-:W-:Y:S04]  /*5ab10*/  STL.64 [R1+0x738], R18 ;  /* 0x0007381201007387 */ /* 0x000fe80000100a00 */
[----:B------:R-:W-:Y:S04]  /*5ab20*/  STL.64 [R1+0x700], R8 ;  /* 0x0007000801007387 */ /* 0x000fe80000100a00 */
[----:B------:R0:W-:Y:S02]  /*5ab30*/  STL.64 [R1+0x708], R10 ;  /* 0x0007080a01007387 */ /* 0x0001e40000100a00 */
[----:B0-----:R-:W-:Y:S06]  /*5ab40*/  HMMA.16816.F32 R8, R32, R30, R56 ;  /* 0x0000001e2008723c */ /* 0x001fec0000001838 */
[----:B------:R-:W-:Y:S04]  /*5ab50*/  STL.64 [R1+0x5088], R30 ;  /* 0x0050881e01007387 */ /* 0x000fe80000100a00 */
[----:B------:R-:W-:-:S13]  /*5ab60*/  STL.64 [R1+0x5080], R28 ;  /* 0x0050801c01007387 */ /* 0x000fda0000100a00 */
[----:B------:R-:W-:Y:S04]  /*5ab70*/  STL.64 [R1+0xa20], R8 ;  /* 0x000a200801007387 */ /* 0x000fe80000100a00 */
[----:B------:R0:W-:Y:S02]  /*5ab80*/  STL.64 [R1+0xa28], R10 ;  /* 0x000a280a01007387 */ /* 0x0001e40000100a00 */
[----:B0-----:R-:W-:Y:S06]  /*5ab90*/  HMMA.16816.F32 R8, R32, R38, R48 ;  /* 0x000000262008723c */ /* 0x001fec0000001830 */
[----:B------:R-:W-:Y:S04]  /*5aba0*/  STL.64 [R1+0x50a8], R38 ;  /* 0x0050a82601007387 */ /* 0x000fe80000100a00 */
[----:B------:R-:W-:Y:S04]  /*5abb0*/  STL.64 [R1+0x6e0], R12 ;  /* 0x0006e00c01007387 */ /* 0x000fe80000100a00 */
[----:B------:R-:W-:Y:S04]  /*5abc0*/  STL.64 [R1+0x6e8], R14 ;  /* 0x0006e80e01007387 */ /* 0x000fe80000100a00 */
[----:B------:R-:W-:Y:S05]  /*5abd0*/  STL.64 [R1+0x50a0], R36 ;  /* 0x0050a02401007387 */ /* 0x000fea0000100a00 */
[----:B------:R-:W-:Y:S04]  /*5abe0*/  STL.64 [R1+0x6c0], R8 ;  /* 0x0006c00801007387 */ /* 0x000fe80000100a00 */
[----:B------:R0:W-:Y:S04]  /*5abf0*/  STL.64 [R1+0x6c8], R10 ;  /* 0x0006c80a01007387 */ /* 0x0001e80000100a00 */
[----:B------:R-:W2:Y:S01]  /*5ac00*/  LDL.LU R52, [R1+0x280] ;  /* 0x0002800001347983 */ /* 0x000ea20000300800 */
[----:B0-----:R-:W-:-:S15]  /*5ac10*/  HMMA.16816.F32 R8, R4, R42, R44 ;  /* 0x0000002a0408723c */ /* 0x001fde000000182c */
[----:B------:R-:W-:-:S08]  /*5ac20*/  NOP ;  /* 0x0000000000007918 */ /* 0x000fd00000000000 */
        /* <DEDUP_REMOVED lines=21> */
[----:B0-----:R-:W4:Y:S04]  /*5ad80*/  LDL.LU R8, [R1+0x130] ;  /* 0x0001300001087983 */ /* 0x001f280000300800 */
[----:B------:R-:W4:Y:S04]  /*5ad90*/  LDL.LU R9, [R1+0x134] ;  /* 0x0001340001097983 */ /* 0x000f280000300800 */
[----:B-1----:R-:W4:Y:S04]  /*5ada0*/  LDL.LU R10, [R1+0x138] ;  /* 0x00013800010a7983 */ /* 0x002f280000300800 */
[----:B------:R-:W4:Y:S04]  /*5adb0*/  LDL.LU R11, [R1+0x13c] ;  /* 0x00013c00010b7983 */ /* 0x000f280000300800 */
        /* <DEDUP_REMOVED lines=24> */
[----:B------:R-:W-:Y:S04]  /*5af40*/  STL.64 [R1+0x5038], R42 ;  /* 0x0050382a01007387 */ /* 0x000fe80000100a00 */
[----:B------:R0:W-:Y:S04]  /*5af50*/  STL [R1+0x5030], R41 ;  /* 0x0050302901007387 */ /* 0x0001e80000100800 */
[----:B------:R-:W3:Y:S04]  /*5af60*/  LDL.LU R40, [R1+0xa0] ;  /* 0x0000a00001287983 */ /* 0x000ee80000300800 */
[----:B0-----:R-:W3:Y:S04]  /*5af70*/  LDL.LU R41, [R1+0xa4] ;  /* 0x0000a40001297983 */ /* 0x001ee80000300800 */
[----:B------:R-:W3:Y:S04]  /*5af80*/  LDL.LU R42, [R1+0xa8] ;  /* 0x0000a800012a7983 */ /* 0x000ee80000300800 */
[----:B------:R-:W3:Y:S01]  /*5af90*/  LDL.LU R43, [R1+0xac] ;  /* 0x0000ac00012b7983 */ /* 0x000ee20000300800 */
[----:B----4-:R-:W-:-:S15]  /*5afa0*/  HMMA.16816.F32 R8, R4, R2, R8 ;  /* 0x000000020408723c */ /* 0x010fde0000001808 */
[----:B------:R-:W-:-:S08]  /*5afb0*/  NOP ;  /* 0x0000000000007918 */ /* 0x000fd00000000000 */
[----:B------:R-:W-:Y:S04]  /*5afc0*/  STL.64 [R1+0x6a0], R8 ;  /* 0x0006a00801007387 */ /* 0x000fe80000100a00 */
[----:B------:R0:W-:Y:S04]  /*5afd0*/  STL.64 [R1+0x6a8], R10 ;  /* 0x0006a80a01007387 */ /* 0x0001e80000100a00 */
[----:B0-----:R-:W2:Y:S04]  /*5afe0*/  LDL.LU.64 R10, [R1+0x50b8] ;  /* 0x0050b800010a7983 */ /* 0x001ea80000300a00 */
[----:B------:R-:W3:Y:S01]  /*5aff0*/  LDL.LU.64 R8, [R1+0x50b0] ;  /* 0x0050b00001087983 */ /* 0x000ee20000300a00 */
[C---:B--2---:R-:W-:Y:S06]  /*5b000*/  HMMA.16816.F32 R12, R4.reuse, R10, R12 ;  /* 0x0000000a040c723c */ /* 0x044fec000000180c */
[----:B---3--:R-:W-:-:S15]  /*5b010*/  HMMA.16816.F32 R36, R4, R8, R36 ;  /* 0x000000080424723c */ /* 0x008fde0000001824 */
        /* <DEDUP_REMOVED lines=11> */
[----:B0-----:R-:W3:Y:S04]  /*5b0d0*/  LDL.LU R8, [R1+0xb0] ;  /* 0x0000b00001087983 */ /* 0x001ee80000300800 */
[----:B------:R-:W3:Y:S04]  /*5b0e0*/  LDL.LU R9, [R1+0xb4] ;  /* 0x0000b40001097983 */ /* 0x000ee80000300800 */
[----:B------:R-:W3:Y:S04]  /*5b0f0*/  LDL.LU R10, [R1+0xb8] ;  /* 0x0000b800010a7983 */ /* 0x000ee80000300800 */
[----:B------:R-:W3:Y:S01]  /*5b100*/  LDL.LU R11, [R1+0xbc] ;  /* 0x0000bc00010b7983 */ /* 0x000ee20000300800 */
[C---:B----4-:R-:W-:Y:S06]  /*5b110*/  HMMA.16816.F32 R16, R4.reuse, R14, R16 ;  /* 0x0000000e0410723c */ /* 0x050fec0000001810 */
[----:B--2---:R-:W-:-:S15]  /*5b120*/  HMMA.16816.F32 R28, R4, R12, R28 ;  /* 0x0000000c041c723c */ /* 0x004fde000000181c */
        /* <DEDUP_REMOVED lines=27> */
[----:B------:R-:W-:Y:S01]  /*5b2e0*/  STL.64 [R1+0x4fd0], R16 ;  /* 0x004fd01001007387 */ /* 0x000fe20000100a00 */
[C---:B----4-:R-:W-:Y:S06]  /*5b2f0*/  HMMA.16816.F32 R8, R4.reuse, R22, R8 ;  /* 0x000000160408723c */ /* 0x050fec0000001808 */
[----:B--2---:R-:W-:Y:S01]  /*5b300*/  HMMA.16816.F32 R12, R4, R20, R12 ;  /* 0x00000014040c723c */ /* 0x004fe2000000180c */
[----:B------:R-:W-:-:S15]  /*5b310*/  STL.64 [R1+0x4fe8], R22 ;  /* 0x004fe81601007387 */ /* 0x000fde0000100a00 */
[----:B------:R-:W-:-:S07]  /*5b320*/  NOP ;  /* 0x0000000000007918 */ /* 0x000fce0000000000 */
[----:B------:R-:W-:Y:S04]  /*5b330*/  STL.64 [R1+0x620], R12 ;  /* 0x0006200c01007387 */ /* 0x000fe80000100a00 */
[----:B------:R3:W-:Y:S04]  /*5b340*/  STL.64 [R1+0x628], R14 ;  /* 0x0006280e01007387 */ /* 0x0007e80000100a00 */
[----:B------:R-:W-:Y:S04]  /*5b350*/  STL.64 [R1+0x4fe0], R20 ;  /* 0x004fe01401007387 */ /* 0x000fe80000100a00 */
[----:B------:R-:W-:Y:S01]  /*5b360*/  STL.64 [R1+0x610], R8 ;  /* 0x0006100801007387 */ /* 0x000fe20000100a00 */
[C---:B---3--:R-:W-:Y:S03]  /*5b370*/  HMMA.16816.F32 R12, R4.reuse, R24, R40 ;  /* 0x00000018040c723c */ /* 0x048fe60000001828 */
[----:B------:R0:W-:Y:S03]  /*5b380*/  STL.64 [R1+0x618], R10 ;  /* 0x0006180a01007387 */ /* 0x0001e60000100a00 */
[C---:B0-----:R-:W-:Y:S06]  /*5b390*/  HMMA.16816.F32 R8, R4.reuse, R26, R32 ;  /* 0x0000001a0408723c */ /* 0x041fec0000001820 */
[----:B------:R-:W-:Y:S11]  /*5b3a0*/  STL.64 [R1+0x5008], R26 ;  /* 0x0050081a01007387 */ /* 0x000ff60000100a00 */
[----:B------:R-:W-:Y:S04]  /*5b3b0*/  STL.64 [R1+0x270], R12 ;  /* 0x0002700c01007387 */ /* 0x000fe80000100a00 */
[----:B------:R-:W-:Y:S04]  /*5b3c0*/  STL.64 [R1+0x278], R14 ;  /* 0x0002780e01007387 */ /* 0x000fe80000100a00 */
[----:B------:R-:W-:Y:S04]  /*5b3d0*/  STL.64 [R1+0x5000], R24 ;  /* 0x0050001801007387 */ /* 0x000fe80000100a00 */
[----:B------:R-:W-:Y:S04]  /*5b3e0*/  STL.64 [R1+0x200], R8 ;  /* 0x0002000801007387 */ /* 0x000fe80000100a00 */
[----:B------:R0:W-:Y:S02]  /*5b3f0*/  STL.64 [R1+0x208], R10 ;  /* 0x0002080a01007387 */ /* 0x0001e40000100a00 */
[----:B0-----:R-:W-:-:S15]  /*5b400*/  HMMA.16816.F32 R8, R4, R28, R52 ;  /* 0x0000001c0408723c */ /* 0x001fde0000001834 */
[----:B------:R-:W-:-:S08]  /*5b410*/  NOP ;  /* 0x0000000000007918 */ /* 0x000fd00000000000 */
[----:B------:R-:W-:Y:S04]  /*5b420*/  STL.64 [R1+0x1f0], R8 ;  /* 0x0001f00801007387 */ /* 0x000fe80000100a00 */
[----:B------:R0:W-:Y:S02]  /*5b430*/  STL.64 [R1+0x1f8], R10 ;  /* 0x0001f80a01007387 */ /* 0x0001e40000100a00 */
[----:B0-----:R-:W-:Y:S06]  /*5b440*/  HMMA.16816.F32 R8, R4, R30, R44 ;  /* 0x0000001e0408723c */ /* 0x001fec000000182c */
[----:B------:R-:W-:Y:S01]  /*5b450*/  STL.64 [R1+0x5028], R30 ;  /* 0x0050281e01007387 */ /* 0x000fe20000100a00 */
[----:B------:R-:W-:-:S03]  /*5b460*/  IMAD R33, R49, 0x100, R48 ;  /* 0x0000010031217824 */ /* 0x000fc600078e0230 */
[----:B------:R-:W-:Y:S01]  /*5b470*/  STL.64 [R1+0x5020], R28 ;  /* 0x0050201c01007387 */ /* 0x000fe20000100a00 */
[----:B------:R-:W-:-:S12]  /*5b480*/  IMAD R34, R51, 0x100, R50 ;  /* 0x0000010033227824 */ /* 0x000fd800078e0232 */
[----:B------:R-:W-:Y:S04]  /*5b490*/  STL.64 [R1+0x260], R8 ;  /* 0x0002600801007387 */ /* 0x000fe80000100a00 */
[----:B------:R-:W-:Y:S04]  /*5b4a0*/  STL.64 [R1+0x268], R10 ;  /* 0x0002680a01007387 */ /* 0x000fe80000100a00 */
[----:B------:R-:W2:Y:S04]  /*5b4b0*/  LDL.LU R48, [R1+0x380] ;  /* 0x0003800001307983 */ /* 0x000ea80000300800 */
[----:B------:R-:W2:Y:S04]  /*5b4c0*/  LDL.LU R49, [R1+0x384] ;  /* 0x0003840001317983 */ /* 0x000ea80000300800 */
[----:B------:R-:W3:Y:S04]  /*5b4d0*/  LDL.LU R50, [R1+0x388] ;  /* 0x0003880001327983 */ /* 0x000ee80000300800 */
[----:B------:R-:W3:Y:S01]  /*5b4e0*/  LDL.LU R51, [R1+0x38c] ;  /* 0x00038c0001337983 */ /* 0x000ee20000300800 */
[----:B------:R-:W-:-:S03]  /*5b4f0*/  IMAD R32, R59, 0x100, R58 ;  /* 0x000001003b207824 */ /* 0x000fc600078e023a */
[----:B---3--:R-:W-:Y:S04]  /*5b500*/  STL.64 [R1+0x5048], R50 ;  /* 0x0050483201007387 */ /* 0x008fe80000100a00 */
[----:B--2---:R0:W-:Y:S04]  /*5b510*/  STL.64 [R1+0x5040], R48 ;  /* 0x0050403001007387 */ /* 0x0041e80000100a00 */
        /* <DEDUP_REMOVED lines=38> */
[----:B------:R-:W-:-:S03]  /*5b780*/  IMAD R35, R60, 0x100, R0 ;  /* 0x000001003c237824 */ /* 0x000fc600078e0200 */
[----:B------:R-:W3:Y:S04]  /*5b790*/  LDL.LU R44, [R1+0x10ec] ;  /* 0x0010ec00012c7983 */ /* 0x000ee80000300800 */
[----:B------:R-:W3:Y:S04]  /*5b7a0*/  LDL.LU R45, [R1+0x10e0] ;  /* 0x0010e000012d7983 */ /* 0x000ee80000300800 */
[----:B------:R-:W3:Y:S04]  /*5b7b0*/  LDL.LU R46, [R1+0x10f4] ;  /* 0x0010f400012e7983 */ /* 0x000ee80000300800 */
[----:B------:R-:W3:Y:S04]  /*5b7c0*/  LDL.LU R47, [R1+0x10f0] ;  /* 0x0010f000012f7983 */ /* 0x000ee80000300800 */
[----:B------:R-:W3:Y:S04]  /*5b7d0*/  LDL.LU R0, [R1+0x10fc] ;  /* 0x0010fc0001007983 */ /* 0x000ee80000300800 */
[----:B------:R-:W3:Y:S01]  /*5b7e0*/  LDL.LU R60, [R1+0x10f8] ;  /* 0x0010f800013c7983 */ /* 0x000ee20000300800 */
[C---:B----4-:R-:W-:Y:S06]  /*5b7f0*/  HMMA.16816.F32 R48, R4.reuse, R36, R48 ;  /* 0x000000240430723c */ /* 0x050fec0000001830 */
[----:B--2---:R-:W-:-:S15]  /*5b800*/  HMMA.16816.F32 R4, R4, R38, R40 ;  /* 0x000000260404723c */ /* 0x004fde0000001828 */
[----:B------:R-:W-:-:S02]  /*5b810*/  NOP ;  /* 0x0000000000007918 */ /* 0x000fc40000000000 */
[----:B------:R-:W-:Y:S04]  /*5b820*/  STL.64 [R1+0x250], R48 ;  /* 0x0002503001007387 */ /* 0x000fe80000100a00 */
[----:B------:R0:W-:Y:S04]  /*5b830*/  STL.64 [R1+0x258], R50 ;  /* 0x0002583201007387 */ /* 0x0001e80000100a00 */
[----:B0-----:R-:W2:Y:S04]  /*5b840*/  LDL.LU.64 R50, [R1+0x5048] ;  /* 0x0050480001327983 */ /* 0x001ea80000300a00 */
[----:B------:R-:W2:Y:S04]  /*5b850*/  LDL.LU.64 R48, [R1+0x5040] ;  /* 0x0050400001307983 */ /* 0x000ea80000300a00 */
[----:B------:R-:W4:Y:S04]  /*5b860*/  LDL.LU.64 R42, [R1+0x5038] ;  /* 0x00503800012a7983 */ /* 0x000f280000300a00 */
[----:B------:R-:W2:Y:S01]  /*5b870*/  LDL.LU R41, [R1+0x5030] ;  /* 0x0050300001297983 */ /* 0x000ea20000300800 */
[----:B------:R-:W-:-:S02]  /*5b880*/  F2FP.F16.E4M3.UNPACK_B R32, R32 ;  /* 0x00000020ff20723e */ /* 0x000fc400020006ff */
[----:B------:R-:W-:Y:S02]  /*5b890*/  F2FP.F16.E4M3.UNPACK_B R33, R33 ;  /* 0x00000021ff21723e */ /* 0x000fe400020006ff */
[----:B------:R-:W-:Y:S02]  /*5b8a0*/  F2FP.F16.E4M3.UNPACK_B R34, R34 ;  /* 0x00000022ff22723e */ /* 0x000fe400020006ff */
[----:B------:R-:W-:Y:S01]  /*5b8b0*/  F2FP.F16.E4M3.UNPACK_B R35, R35 ;  /* 0x00000023ff23723e */ /* 0x000fe200020006ff */
[----:B------:R0:W-:Y:S04]  /*5b8c0*/  STL.64 [R1+0x1e0], R4 ;  /* 0x0001e00401007387 */ /* 0x0001e80000100a00 */
[----:B------:R1:W-:Y:S04]  /*5b8d0*/  STL.64 [R1+0x1e8], R6 ;  /* 0x0001e80601007387 */ /* 0x0003e80000100a00 */
[----:B0-----:R-:W2:Y:S04]  /*5b8e0*/  LDL.LU R4, [R1+0x360] ;  /* 0x0003600001047983 */ /* 0x001ea80000300800 */
[----:B------:R-:W2:Y:S04]  /*5b8f0*/  LDL.LU R5, [R1+0x364] ;  /* 0x0003640001057983 */ /* 0x000ea80000300800 */
[----:B-1----:R-:W2:Y:S01]  /*5b900*/  LDL.LU R6, [R1+0x368] ;  /* 0x0003680001067983 */ /* 0x002ea20000300800 */
[C---:B---3--:R-:W-:Y:S03]  /*5b910*/  HMMA.16816.F32 R8, R32.reuse, R2, R8 ;  /* 0x000000022008723c */ /* 0x048fe60000001808 */
[----:B------:R-:W3:Y:S04]  /*5b920*/  LDL.LU R7, [R1+0x36c] ;  /* 0x00036c0001077983 */ /* 0x000ee80000300800 */
[----:B------:R-:W-:Y:S04]  /*5b930*/  STL.64 [R1+0x4fc8], R38 ;  /* 0x004fc82601007387 */ /* 0x000fe80000100a00 */
[----:B------:R0:W-:Y:S04]  /*5b940*/  STL.64 [R1+0x4fc0], R36 ;  /* 0x004fc02401007387 */ /* 0x0001e80000100a00 */
[----:B0-----:R-:W3:Y:S04]  /*5b950*/  LDL.LU R36, [R1+0x350] ;  /* 0x0003500001247983 */ /* 0x001ee80000300800 */
[----:B------:R-:W3:Y:S04]  /*5b960*/  LDL.LU R37, [R1+0x354] ;  /* 0x0003540001257983 */ /* 0x000ee80000300800 */
[----:B------:R-:W3:Y:S04]  /*5b970*/  LDL.LU R38, [R1+0x358] ;  /* 0x0003580001267983 */ /* 0x000ee80000300800 */
[----:B------:R-:W3:Y:S01]  /*5b980*/  LDL.LU R39, [R1+0x35c] ;  /* 0x00035c0001277983 */ /* 0x000ee20000300800 */
[----:B----4-:R-:W-:-:S15]  /*5b990*/  HMMA.16816.F32 R28, R32, R42, R28 ;  /* 0x0000002a201c723c */ /* 0x010fde000000181c */
[----:B------:R-:W-:-:S08]  /*5b9a0*/  NOP ;  /* 0x0000000000007918 */ /* 0x000fd00000000000 */
[----:B------:R-:W-:Y:S04]  /*5b9b0*/  STL.64 [R1+0x1d0], R28 ;  /* 0x0001d01c01007387 */ /* 0x000fe80000100a00 */
[----:B------:R0:W-:Y:S04]  /*5b9c0*/  STL.64 [R1+0x1d8], R30 ;  /* 0x0001d81e01007387 */ /* 0x0001e80000100a00 */
[----:B0-----:R-:W4:Y:S04]  /*5b9d0*/  LDL.LU.64 R30, [R1+0x5028] ;  /* 0x00502800011e7983 */ /* 0x001f280000300a00 */
[----:B------:R-:W4:Y:S04]  /*5b9e0*/  LDL.LU.64 R28, [R1+0x5020] ;  /* 0x00502000011c7983 */ /* 0x000f280000300a00 */
[----:B------:R-:W-:Y:S04]  /*5b9f0*/  STL.64 [R1+0x4fa8], R42 ;  /* 0x004fa82a01007387 */ /* 0x000fe80000100a00 */
[----:B--2---:R0:W-:Y:S04]  /*5ba00*/  STL [R1+0x4fa0], R41 ;  /* 0x004fa02901007387 */ /* 0x0041e80000100800 */
[----:B------:R-:W2:Y:S04]  /*5ba10*/  LDL.LU R40, [R1+0x340] ;  /* 0x0003400001287983 */ /* 0x000ea80000300800 */
[----:B0-----:R-:W2:Y:S04]  /*5ba20*/  LDL.LU R41, [R1+0x344] ;  /* 0x0003440001297983 */ /* 0x001ea80000300800 */
[----:B------:R-:W2:Y:S04]  /*5ba30*/  LDL.LU R42, [R1+0x348] ;  /* 0x00034800012a7983 */ /* 0x000ea80000300800 */
[----:B------:R-:W2:Y:S04]  /*5ba40*/  LDL.LU R43, [R1+0x34c] ;  /* 0x00034c00012b7983 */ /* 0x000ea80000300800 */
[----:B------:R-:W-:Y:S04]  /*5ba50*/  STL.64 [R1+0x1c0], R8 ;  /* 0x0001c00801007387 */ /* 0x000fe80000100a00 */
[----:B------:R0:W-:Y:S04]  /*5ba60*/  STL.64 [R1+0x1c8], R10 ;  /* 0x0001c80a01007387 */ /* 0x0001e80000100a00 */
[----:B0-----:R-:W3:Y:S04]  /*5ba70*/  LDL.LU.64 R10, [R1+0x5018] ;  /* 0x00501800010a7983 */ /* 0x001ee80000300a00 */
[----:B------:R-:W4:Y:S01]  /*5ba80*/  LDL.LU.64 R8, [R1+0x5010] ;  /* 0x0050100001087983 */ /* 0x000f220000300a00 */
[C---:B---3--:R-:W-:Y:S06]  /*5ba90*/  HMMA.16816.F32 R12, R32.reuse, R10, R12 ;  /* 0x0000000a200c723c */ /* 0x048fec000000180c */
[----:B----4-:R-:W-:-:S15]  /*5baa0*/  HMMA.16816.F32 R24, R32, R8, R24 ;  /* 0x000000082018723c */ /* 0x010fde0000001818 */
[----:B------:R-:W-:-:S08]  /*5bab0*/  NOP ;  /* 0x0000000000007918 */ /* 0x000fd00000000000 */
[----:B------:R-:W-:Y:S04]  /*5bac0*/  STL.64 [R1+0x1b0], R24 ;  /* 0x0001b01801007387 */ /* 0x000fe80000100a00 */
[----:B------:R0:W-:Y:S04]  /*5bad0*/  STL.64 [R1+0x1b8], R26 ;  /* 0x0001b81a01007387 */ /* 0x0001e80000100a00 */
[----:B0-----:R-:W3:Y:S04]  /*5bae0*/  LDL.LU.64 R26, [R1+0x5008] ;  /* 0x00500800011a7983 */ /* 0x001ee80000300a00 */
[----:B------:R-:W4:Y:S04]  /*5baf0*/  LDL.LU.64 R24, [R1+0x5000] ;  /* 0x0050000001187983 */ /* 0x000f280000300a00 */
        /* <DEDUP_REMOVED lines=23> */
[----:B0-----:R-:W2:Y:S04]  /*5bc70*/  LDL.LU R12, [R1+0x320] ;  /* 0x00032000010c7983 */ /* 0x001ea80000300800 */
[----:B------:R-:W2:Y:S04]  /*5bc80*/  LDL.LU R13, [R1+0x324] ;  /* 0x00032400010d7983 */ /* 0x000ea80000300800 */
[----:B------:R-:W2:Y:S04]  /*5bc90*/  LDL.LU R14, [R1+0x328] ;  /* 0x00032800010e7983 */ /* 0x000ea80000300800 */
[----:B------:R-:W2:Y:S01]  /*5bca0*/  LDL.LU R15, [R1+0x32c] ;  /* 0x00032c00010f7983 */ /* 0x000ea20000300800 */
[C---:B----4-:R-:W-:Y:S06]  /*5bcb0*/  HMMA.16816.F32 R8, R32.reuse, R18, R8 ;  /* 0x000000122008723c */ /* 0x050fec0000001808 */
[----:B------:R-:W-:Y:S01]  /*5bcc0*/  STL.64 [R1+0x4f98], R18 ;  /* 0x004f981201007387 */ /* 0x000fe20000100a00 */
[----:B--2---:R-:W-:-:S15]  /*5bcd0*/  HMMA.16816.F32 R12, R32, R16, R12 ;  /* 0x00000010200c723c */ /* 0x004fde000000180c */
[----:B------:R-:W-:-:S08]  /*5bce0*/  NOP ;  /* 0x0000000000007918 */ /* 0x000fd00000000000 */
        /* <DEDUP_REMOVED lines=9> */
[----:B------:R0:W-:Y:S04]  /*5bd80*/  STL.64 [R1+0x158], R14 ;  /* 0x0001580e01007387 */ /* 0x0001e80000100a00 */
[----:B------:R-:W-:Y:S04]  /*5bd90*/  STL.64 [R1+0x4fb0], R20 ;  /* 0x004fb01401007387 */ /* 0x000fe80000100a00 */
[----:B------:R-:W-:Y:S01]  /*5bda0*/  STL.64 [R1+0x140], R8 ;  /* 0x0001400801007387 */ /* 0x000fe20000100a00 */
[C---:B0-----:R-:W-:Y:S03]  /*5bdb0*/  HMMA.16816.F32 R12, R32.reuse, R24, R4 ;  /* 0x00000018200c723c */ /* 0x041fe60000001804 */
[----:B------:R0:W-:Y:S03]  /*5bdc0*/  STL.64 [R1+0x148], R10 ;  /* 0x0001480a01007387 */ /* 0x0001e60000100a00 */
[----:B0-----:R-:W-:-:S15]  /*5bdd0*/  HMMA.16816.F32 R8, R32, R26, R56 ;  /* 0x0000001a2008723c */ /* 0x001fde0000001838 */
[----:B------:R-:W-:-:S02]  /*5bde0*/  NOP ;  /* 0x0000000000007918 */ /* 0x000fc40000000000 */
        /* <DEDUP_REMOVED lines=21> */
[----:B------:R-:W2:Y:S01]  /*5bf40*/  LDL.LU R41, [R1+0x3a4] ;  /* 0x0003a40001297983 */ /* 0x000ea20000300800 */
[----:B------:R-:W-:-:S03]  /*5bf50*/  IMAD R4, R55, 0x100, R54 ;  /* 0x0000010037047824 */ /* 0x000fc600078e0236 */
        /* <DEDUP_REMOVED lines=14> */
[----:B------:R-:W-:-:S03]  /*5c040*/  IMAD R5, R45, 0x100, R44 ;  /* 0x000001002d057824 */ /* 0x000fc600078e022c */
[----:B0-----:R-:W2:Y:S04]  /*5c050*/  LDL.LU R8, [R1+0x3d0] ;  /* 0x0003d00001087983 */ /* 0x001ea80000300800 */
[----:B------:R-:W2:Y:S01]  /*5c060*/  LDL.LU R9, [R1+0x3d4] ;  /* 0x0003d40001097983 */ /* 0x000ea20000300800 */
[----:B------:R-:W-:-:S03]  /*5c070*/  IMAD R6, R47, 0x100, R46 ;  /* 0x000001002f067824 */ /* 0x000fc600078e022e */
        /* <DEDUP_REMOVED lines=10> */
[----:B----4-:R-:W-:-:S15]  /*5c120*/  HMMA.16816.F32 R36, R32, R30, R36 ;  /* 0x0000001e2024723c */ /* 0x010fde0000001824 */
[----:B------:R-:W-:-:S08]  /*5c130*/  NOP ;  /* 0x0000000000007918 */ /* 0x000fd00000000000 */
[----:B------:R-:W-:Y:S04]  /*5c140*/  STL.64 [R1+0x240], R36 ;  /* 0x0002402401007387 */ /* 0x000fe80000100a00 */
[----:B------:R0:W-:Y:S04]  /*5c150*/  STL.64 [R1+0x248], R38 ;  /* 0x0002482601007387 */ /* 0x0001e80000100a00 */
[----:B0-----:R-:W2:Y:S04]  /*5c160*/  LDL.LU.64 R38, [R1+0x4fc8] ;  /* 0x004fc80001267983 */ /* 0x001ea80000300a00 */
[----:B------:R-:W3:Y:S02]  /*5c170*/  LDL.LU.64 R36, [R1+0x4fc0] ;  /* 0x004fc00001247983 */ /* 0x000ee40000300a00 */
[C---:B---3--:R-:W-:Y:S06]  /*5c180*/  HMMA.16816.F32 R20, R32.reuse, R36, R20 ;  /* 0x000000242014723c */ /* 0x048fec0000001814 */
[----:B--2---:R-:W-:-:S15]  /*5c190*/  HMMA.16816.F32 R32, R32, R38, R40 ;  /* 0x000000262020723c */ /* 0x004fde0000001828 */
[----:B------:R-:W-:-:S02]  /*5c1a0*/  NOP ;  /* 0x0000000000007918 */ /* 0x000fc40000000000 */
[----:B------:R-:W-:Y:S04]  /*5c1b0*/  STL.64 [R1+0x230], R20 ;  /* 0x0002301401007387 */ /* 0x000fe80000100a00 */
[----:B------:R0:W-:Y:S04]  /*5c1c0*/  STL.64 [R1+0x238], R22 ;  /* 0x0002381601007387 */ /* 0x0001e80000100a00 */
[----:B0-----:R-:W2:Y:S04]  /*5c1d0*/  LDL.LU.64 R22, [R1+0x4fb8] ;  /* 0x004fb80001167983 */ /* 0x001ea80000300a00 */
[----:B------:R-:W3:Y:S04]  /*5c1e0*/  LDL.LU.64 R20, [R1+0x4fb0] ;  /* 0x004fb00001147983 */ /* 0x000ee80000300a00 */
[----:B------:R-:W4:Y:S04]  /*5c1f0*/  LDL.LU.64 R42, [R1+0x4fa8] ;  /* 0x004fa800012a7983 */ /* 0x000f280000300a00 */
[----:B------:R-:W2:Y:S01]  /*5c200*/  LDL.LU R41, [R1+0x4fa0] ;  /* 0x004fa00001297983 */ /* 0x000ea20000300800 */
[----:B------:R-:W-:Y:S01]  /*5c210*/  IMAD R7, R60, 0x100, R0 ;  /* 0x000001003c077824 */ /* 0x000fe200078e0200 */
[----:B------:R-:W-:-:S02]  /*5c220*/  F2FP.F16.E4M3.UNPACK_B R4, R4 ;  /* 0x00000004ff04723e */ /* 0x000fc400020006ff */
[----:B------:R-:W-:Y:S02]  /*5c230*/  F2FP.F16.E4M3.UNPACK_B R5, R5 ;  /* 0x00000005ff05723e */ /* 0x000fe400020006ff */
[----:B------:R-:W-:Y:S02]  /*5c240*/  F2FP.F16.E4M3.UNPACK_B R6, R6 ;  /* 0x00000006ff06723e */ /* 0x000fe400020006ff */
[----:B------:R-:W-:Y:S01]  /*5c250*/  F2FP.F16.E4M3.UNPACK_B R7, R7 ;  /* 0x00000007ff07723e */ /* 0x000fe200020006ff */
[----:B------:R0:W-:Y:S04]  /*5c260*/  STL.64 [R1+0x100], R32 ;  /* 0x0001002001007387 */ /* 0x0001e80000100a00 */
[----:B------:R1:W-:Y:S02]  /*5c270*/  STL.64 [R1+0x108], R34 ;  /* 0x0001082201007387 */ /* 0x0003e40000100a00 */
[C---:B------:R-:W-:Y:S02]  /*5c280*/  HMMA.16816.F32 R8, R4.reuse, R2, R8 ;  /* 0x000000020408723c */ /* 0x040fe40000001808 */
[----:B0-----:R-:W3:Y:S04]  /*5c290*/  LDL.LU R32, [R1+0x430] ;  /* 0x0004300001207983 */ /* 0x001ee80000300800 */
[----:B------:R-:W3:Y:S04]  /*5c2a0*/  LDL.LU R33, [R1+0x434] ;  /* 0x0004340001217983 */ /* 0x000ee80000300800 */
[----:B-1----:R-:W3:Y:S04]  /*5c2b0*/  LDL.LU R34, [R1+0x438] ;  /* 0x0004380001227983 */ /* 0x002ee80000300800 */
        /* <DEDUP_REMOVED lines=12> */
[----:B------:R-:W3:Y:S04]  /*5c380*/  LDL.LU.64 R16, [R1+0x4f90] ;  /* 0x004f900001107983 */ /* 0x000ee80000300a00 */
        /* <DEDUP_REMOVED lines=8> */
[----:B0-----:R-:W2:Y:S04]  /*5c410*/  LDL.LU.64 R10, [R1+0x4f88] ;  /* 0x004f8800010a7983 */ /* 0x001ea80000300a00 */
[----:B------:R-:W4:Y:S02]  /*5c420*/  LDL.LU.64 R8, [R1+0x4f80] ;  /* 0x004f800001087983 */ /* 0x000f240000300a00 */
[----:B----4-:R-:W-:-:S15]  /*5c430*/  HMMA.16816.F32 R12, R4, R8, R12 ;  /* 0x00000008040c723c */ /* 0x010fde000000180c */
[----:B------:R-:W-:-:S08]  /*5c440*/  NOP ;  /* 0x0000000000007918 */ /* 0x000fd00000000000 */
[----:B------:R-:W-:Y:S04]  /*5c450*/  STL.64 [R1+0xd0], R12 ;  /* 0x0000d00c01007387 */ /* 0x000fe80000100a00 */
[----:B------:R0:W-:Y:S04]  /*5c460*/  STL.64 [R1+0xd8], R14 ;  /* 0x0000d80e01007387 */ /* 0x0001e80000100a00 */
[----:B0-----:R-:W4:Y:S04]  /*5c470*/  LDL.LU.64 R14, [R1+0x4f78] ;  /* 0x004f7800010e7983 */ /* 0x001f280000300a00 */
[----:B------:R-:W3:Y:S01]  /*5c480*/  LDL.LU.64 R12, [R1+0x4f70] ;  /* 0x004f7000010c7983 */ /* 0x000ee20000300a00 */
[----:B--2---:R-:W-:Y:S06]  /*5c490*/  HMMA.16816.F32 R40, R4, R10, R40 ;  /* 0x0000000a0428723c */ /* 0x004fec0000001828 */
[----:B------:R-:W-:Y:S04]  /*5c4a0*/  STL.64 [R1+0x4f48], R10 ;  /* 0x004f480a01007387 */ /* 0x000fe80000100a00 */
[----:B------:R4:W-:-:S13]  /*5c4b0*/  STL.64 [R1+0x4f40], R8 ;  /* 0x004f400801007387 */ /* 0x0009da0000100a00 */
[----:B------:R-:W-:Y:S04]  /*5c4c0*/  STL.64 [R1+0xc0], R40 ;  /* 0x0000c02801007387 */ /* 0x000fe80000100a00 */
[----:B------:R3:W-:Y:S01]  /*5c4d0*/  STL.64 [R1+0xc8], R42 ;  /* 0x0000c82a01007387 */ /* 0x0007e20000100a00 */
[C---:B----4-:R-:W-:Y:S03]  /*5c4e0*/  HMMA.16816.F32 R8, R4.reuse, R14, R44 ;  /* 0x0000000e0408723c */ /* 0x050fe6000000182c */
[----:B------:R-:W2:Y:S03]  /*5c4f0*/  LDL.LU R44, [R1+0x470] ;  /* 0x00047000012c7983 */ /* 0x000ea60000300800 */
[----:B---3--:R-:W-:-:S15]  /*5c500*/  HMMA.16816.F32 R40, R4, R12, R52 ;  /* 0x0000000c0428723c */ /* 0x008fde0000001834 */
[----:B------:R-:W-:-:S08]  /*5c510*/  NOP ;  /* 0x0000000000007918 */ /* 0x000fd00000000000 */
[----:B------:R-:W-:Y:S04]  /*5c520*/  STL.64 [R1+0xb0], R40 ;  /* 0x0000b02801007387 */ /* 0x000fe80000100a00 */
[----:B------:R-:W-:Y:S04]  /*5c530*/  STL.64 [R1+0xb8], R42 ;  /* 0x0000b82a01007387 */ /* 0x000fe80000100a00 */
[----:B------:R-:W-:Y:S04]  /*5c540*/  STL.64 [R1+0xa0], R8 ;  /* 0x0000a00801007387 */ /* 0x000fe80000100a00 */
[----:B------:R0:W-:Y:S04]  /*5c550*/  STL.64 [R1+0xa8], R10 ;  /* 0x0000a80a01007387 */ /* 0x0001e80000100a00 */
[----:B------:R-:W2:Y:S04]  /*5c560*/  LDL.LU R45, [R1+0x474] ;  /* 0x00047400012d7983 */ /* 0x000ea80000300800 */
[----:B------:R-:W2:Y:S01]  /*5c570*/  LDL.LU R46, [R1+0x478] ;  /* 0x00047800012e7983 */ /* 0x000ea20000300800 */
[C---:B0-----:R-:W-:Y:S03]  /*5c580*/  HMMA.16816.F32 R8, R4.reuse, R16, R36 ;  /* 0x000000100408723c */ /* 0x041fe60000001824 */
[----:B------:R-:W2:Y:S04]  /*5c590*/  LDL.LU R47, [R1+0x47c] ;  /* 0x00047c00012f7983 */ /* 0x000ea80000300800 */
[----:B------:R-:W3:Y:S04]  /*5c5a0*/  LDL.LU R52, [R1+0x460] ;  /* 0x0004600001347983 */ /* 0x000ee80000300800 */
[----:B------:R-:W3:Y:S04]  /*5c5b0*/  LDL.LU R53, [R1+0x464] ;  /* 0x0004640001357983 */ /* 0x000ee80000300800 */
[----:B------:R-:W3:Y:S04]  /*5c5c0*/  LDL.LU R54, [R1+0x468] ;  /* 0x0004680001367983 */ /* 0x000ee80000300800 */
[----:B------:R-:W3:Y:S04]  /*5c5d0*/  LDL.LU R55, [R1+0x46c] ;  /* 0x00046c0001377983 */ /* 0x000ee80000300800 */
[----:B------:R-:W-:Y:S04]  /*5c5e0*/  STL.64 [R1+0x4f68], R14 ;  /* 0x004f680e01007387 */ /* 0x000fe80000100a00 */
[----:B------:R0:W-:Y:S04]  /*5c5f0*/  STL.64 [R1+0x4f60], R12 ;  /* 0x004f600c01007387 */ /* 0x0001e80000100a00 */
[----:B------:R-:W-:Y:S04]  /*5c600*/  STL.64 [R1+0x90], R8 ;  /* 0x0000900801007387 */ /* 0x000fe80000100a00 */
[----:B------:R1:W-:Y:S01]  /*5c610*/  STL.64 [R1+0x98], R10 ;  /* 0x0000980a01007387 */ /* 0x0003e20000100a00 */
[C---:B0-----:R-:W-:Y:S06]  /*5c620*/  HMMA.16816.F32 R12, R4.reuse, R18, R32 ;  /* 0x00000012040c723c */ /* 0x041fec0000001820 */
[C---:B------:R-:W-:Y:S06]  /*5c630*/  HMMA.16816.F32 R32, R4.reuse, R20, R56 ;  /* 0x000000140420723c */ /* 0x040fec0000001838 */
[C---:B-1----:R-:W-:Y:S11]  /*5c640*/  HMMA.16816.F32 R8, R4.reuse, R22, R48 ;  /* 0x000000160408723c */ /* 0x042ff60000001830 */
[----:B------:R0:W-:Y:S04]  /*5c650*/  STL.64 [R1+0x80], R12 ;  /* 0x0000800c01007387 */ /* 0x0001e80000100a00 */
[----:B------:R1:W-:Y:S04]  /*5c660*/  STL.64 [R1+0x88], R14 ;  /* 0x0000880e01007387 */ /* 0x0003e80000100a00 */
[----:B0-----:R-:W4:Y:S04]  /*5c670*/  LDL.LU R12, [R1+0x480] ;  /* 0x00048000010c7983 */ /* 0x001f280000300800 */
[----:B------:R-:W-:Y:S04]  /*5c680*/  STL.64 [R1+0x70], R32 ;  /* 0x0000702001007387 */ /* 0x000fe80000100a00 */
[----:B------:R0:W-:Y:S04]  /*5c690*/  STL.64 [R1+0x78], R34 ;  /* 0x0000782201007387 */ /* 0x0001e80000100a00 */
[----:B------:R0:W-:Y:S04]  /*5c6a0*/  STL.64 [R1+0x60], R8 ;  /* 0x0000600801007387 */ /* 0x0001e80000100a00 */
[----:B------:R0:W-:Y:S04]  /*5c6b0*/  STL.64 [R1+0x68], R10 ;  /* 0x0000680a01007387 */ /* 0x0001e80000100a00 */
[----:B------:R-:W4:Y:S04]  /*5c6c0*/  LDL.LU R13, [R1+0x484] ;  /* 0x00048400010d7983 */ /* 0x000f280000300800 */
[----:B-1----:R-:W4:Y:S04]  /*5c6d0*/  LDL.LU R14, [R1+0x488] ;  /* 0x00048800010e7983 */ /* 0x002f280000300800 */
        /* <DEDUP_REMOVED lines=21> */
[C---:B---3--:R-:W-:Y:S06]  /*5c830*/  HMMA.16816.F32 R56, R4.reuse, R24, R52 ;  /* 0x000000180438723c */ /* 0x048fec0000001834 */
[----:B--2---:R-:W-:Y:S01]  /*5c840*/  HMMA.16816.F32 R52, R4, R26, R44 ;  /* 0x0000001a0434723c */ /* 0x004fe2000000182c */
[----:B------:R-:W2:-:S15]  /*5c850*/  LDL.LU R44, [R1+0x4c0] ;  /* 0x0004c000012c7983 */ /* 0x000e9e0000300800 */
[----:B------:R-:W-:-:S01]  /*5c860*/  NOP ;  /* 0x0000000000007918 */ /* 0x000fc20000000000 */
        /* <DEDUP_REMOVED lines=11> */
[----:B---3--:R-:W3:Y:S04]  /*5c920*/  LDL.LU R52, [R1+0x4f0] ;  /* 0x0004f00001347983 */ /* 0x008ee80000300800 */
[----:B------:R-:W3:Y:S04]  /*5c930*/  LDL.LU R53, [R1+0x4f4] ;  /* 0x0004f40001357983 */ /* 0x000ee80000300800 */
[----:B------:R-:W3:Y:S04]  /*5c940*/  LDL.LU R54, [R1+0x4f8] ;  /* 0x0004f80001367983 */ /* 0x000ee80000300800 */
[----:B------:R-:W3:Y:S01]  /*5c950*/  LDL.LU R55, [R1+0x4fc] ;  /* 0x0004fc0001377983 */ /* 0x000ee20000300800 */
[----:B----4-:R-:W-:Y:S01]  /*5c960*/  HMMA.16816.F32 R12, R4, R28, R12 ;  /* 0x0000001c040c723c */ /* 0x010fe2000000180c */
[----:B------:R-:W-:-:S02]  /*5c970*/  IMAD R32, R35, 0x100, R34 ;  /* 0x0000010023207824 */ /* 0x000fc400078e0222 */
[----:B------:R-:W-:-:S15]  /*5c980*/  IMAD R33, R49, 0x100, R48 ;  /* 0x0000010031217824 */ /* 0x000fde00078e0230 */
[----:B------:R-:W-:-:S05]  /*5c990*/  NOP ;  /* 0x0000000000007918 */ /* 0x000fca0000000000 */
[----:B------:R-:W-:Y:S04]  /*5c9a0*/  STL.64 [R1+0x30], R12 ;  /* 0x0000300c01007387 */ /* 0x000fe80000100a00 */
[----:B------:R0:W-:Y:S01]  /*5c9b0*/  STL.64 [R1+0x38], R14 ;  /* 0x0000380e01007387 */ /* 0x0001e20000100a00 */
[----:B------:R-:W-:-:S03]  /*5c9c0*/  IMAD R34, R51, 0x100, R50 ;  /* 0x0000010033227824 */ /* 0x000fc600078e0232 */
[----:B0-----:R-:W4:Y:S04]  /*5c9d0*/  LDL.LU.64 R14, [R1+0x4f68] ;  /* 0x004f6800010e7983 */ /* 0x001f280000300a00 */
[----:B------:R-:W4:Y:S01]  /*5c9e0*/  LDL.LU.64 R12, [R1+0x4f60] ;  /* 0x004f6000010c7983 */ /* 0x000f220000300a00 */
[C---:B------:R-:W-:Y:S03]  /*5c9f0*/  HMMA.16816.F32 R36, R4.reuse, R30, R36 ;  /* 0x0000001e0424723c */ /* 0x040fe60000001824 */
[----:B------:R-:W-:Y:S04]  /*5ca00*/  STL [R1+0x4f30], R29 ;  /* 0x004f301d01007387 */ /* 0x000fe80000100800 */
[----:B------:R-:W4:Y:S04]  /*5ca10*/  LDL.LU R48, [R1+0x500] ;  /* 0x0005000001307983 */ /* 0x000f280000300800 */
[----:B------:R-:W4:Y:S04]  /*5ca20*/  LDL.LU R49, [R1+0x504] ;  /* 0x0005040001317983 */ /* 0x000f280000300800 */
[----:B------:R-:W4:Y:S04]  /*5ca30*/  LDL.LU R50, [R1+0x508] ;  /* 0x0005080001327983 */ /* 0x000f280000300800 */
[----:B------:R-:W4:Y:S04]  /*5ca40*/  LDL.LU R51, [R1+0x50c] ;  /* 0x00050c0001337983 */ /* 0x000f280000300800 */
        /* <DEDUP_REMOVED lines=12> */
[----:B------:R-:W2:Y:S04]  /*5cb10*/  LDL.LU R41, [R1+0x4f34] ;  /* 0x004f340001297983 */ /* 0x000ea80000300800 */
[----:B------:R0:W-:Y:S04]  /*5cb20*/  STL.64 [R1+0x20], R4 ;  /* 0x0000200401007387 */ /* 0x0001e80000100a00 */
[----:B------:R1:W-:Y:S04]  /*5cb30*/  STL.64 [R1+0x28], R6 ;  /* 0x0000280601007387 */ /* 0x0003e80000100a00 */
[----:B0-----:R-:W2:Y:S04]  /*5cb40*/  LDL.LU R4, [R1+0x4d0] ;  /* 0x0004d00001047983 */ /* 0x001ea80000300800 */
[----:B------:R-:W2:Y:S04]  /*5cb50*/  LDL.LU R5, [R1+0x4d4] ;  /* 0x0004d40001057983 */ /* 0x000ea80000300800 */
[----:B-1----:R-:W2:Y:S04]  /*5cb60*/  LDL.LU R6, [R1+0x4d8] ;  /* 0x0004d80001067983 */ /* 0x002ea80000300800 */
[----:B------:R-:W2:Y:S01]  /*5cb70*/  LDL.LU R7, [R1+0x4dc] ;  /* 0x0004dc0001077983 */ /* 0x000ea20000300800 */
[----:B------:R-:W-:Y:S01]  /*5cb80*/  IMAD R35, R60, 0x100, R0 ;  /* 0x000001003c237824 */ /* 0x000fe200078e0200 */
[----:B------:R-:W-:-:S02]  /*5cb90*/  F2FP.F16.E4M3.UNPACK_B R32, R32 ;  /* 0x00000020ff20723e */ /* 0x000fc400020006ff */
[----:B------:R-:W-:Y:S02]  /*5cba0*/  F2FP.F16.E4M3.UNPACK_B R33, R33 ;  /* 0x00000021ff21723e */ /* 0x000fe400020006ff */
[----:B------:R-:W-:Y:S02]  /*5cbb0*/  F2FP.F16.E4M3.UNPACK_B R34, R34 ;  /* 0x00000022ff22723e */ /* 0x000fe400020006ff */
[----:B------:R-:W-:Y:S01]  /*5cbc0*/  F2FP.F16.E4M3.UNPACK_B R35, R35 ;  /* 0x00000023ff23723e */ /* 0x000fe200020006ff */
[----:B------:R-:W-:Y:S04]  /*5cbd0*/  STL.64 [R1+0x4f18], R38 ;  /* 0x004f182601007387 */ /* 0x000fe80000100a00 */
[----:B------:R4:W-:Y:S02]  /*5cbe0*/  STL.64 [R1+0x4f10], R36 ;  /* 0x004f102401007387 */ /* 0x0009e40000100a00 */
[C---:B----4-:R-:W-:Y:S02]  /*5cbf0*/  HMMA.16816.F32 R36, R32.reuse, R42, R44 ;  /* 0x0000002a2024723c */ /* 0x050fe4000000182c */
[----:B------:R-:W4:Y:S04]  /*5cc00*/  LDL.LU R44, [R1+0x510] ;  /* 0x00051000012c7983 */ /* 0x000f280000300800 */
[C---:B---3--:R-:W-:Y:S06]  /*5cc10*/  HMMA.16816.F32 R56, R32.reuse, R8, R56 ;  /* 0x000000082038723c */ /* 0x048fec0000001838 */
[C---:B--2---:R-:W-:Y:S11]  /*5cc20*/  HMMA.16816.F32 R4, R32.reuse, R2, R4 ;  /* 0x000000022004723c */ /* 0x044ff60000001804 */
[----:B------:R-:W-:Y:S04]  /*5cc30*/  STL.64 [R1+0x10], R36 ;  /* 0x0000102401007387 */ /* 0x000fe80000100a00 */
[----:B------:R-:W-:Y:S04]  /*5cc40*/  STL.64 [R1+0x18], R38 ;  /* 0x0000182601007387 */ /* 0x000fe80000100a00 */
[----:B------:R-:W4:Y:S04]  /*5cc50*/  LDL.LU R45, [R1+0x514] ;  /* 0x00051400012d7983 */ /* 0x000f280000300800 */
[----:B------:R-:W4:Y:S04]  /*5cc60*/  LDL.LU R46, [R1+0x518] ;  /* 0x00051800012e7983 */ /* 0x000f280000300800 */
[----:B------:R-:W4:Y:S04]  /*5cc70*/  LDL.LU R47, [R1+0x51c] ;  /* 0x00051c00012f7983 */ /* 0x000f280000300800 */
[----:B------:R-:W-:Y:S04]  /*5cc80*/  STL.64 [R1+0x4ef8], R42 ;  /* 0x004ef82a01007387 */ /* 0x000fe80000100a00 */
[----:B------:R-:W-:Y:S04]  /*5cc90*/  STL [R1+0x4ef0], R41 ;  /* 0x004ef02901007387 */ /* 0x000fe80000100800 */
[----:B------:R-:W-:Y:S04]  /*5cca0*/  STL.64 [R1+0x4b78], R58 ;  /* 0x004b783a01007387 */ /* 0x000fe80000100a00 */
[----:B------:R0:W-:Y:S04]  /*5ccb0*/  STL.64 [R1], R4 ;  /* 0x0000000401007387 */ /* 0x0001e80000100a00 */
[----:B------:R1:W-:Y:S04]  /*5ccc0*/  STL.64 [R1+0x8], R6 ;  /* 0x0000080601007387 */ /* 0x0003e80000100a00 */
[----:B------:R-:W-:Y:S04]  /*5ccd0*/  STL.64 [R1+0x4b70], R56 ;  /* 0x004b703801007387 */ /* 0x000fe80000100a00 */
[----:B0-----:R-:W2:Y:S04]  /*5cce0*/  LDL.LU R4, [R1+0x520] ;  /* 0x0005200001047983 */ /* 0x001ea80000300800 */
[----:B------:R-:W2:Y:S04]  /*5ccf0*/  LDL.LU R5, [R1+0x524] ;  /* 0x0005240001057983 */ /* 0x000ea80000300800 */
[----:B-1----:R-:W2:Y:S04]  /*5cd00*/  LDL.LU R6, [R1+0x528] ;  /* 0x0005280001067983 */ /* 0x002ea80000300800 */
[----:B------:R-:W2:Y:S01]  /*5cd10*/  LDL.LU R7, [R1+0x52c] ;  /* 0x00052c0001077983 */ /* 0x000ea20000300800 */
[----:B------:R-:W-:Y:S06]  /*5cd20*/  HMMA.16816.F32 R52, R32, R10, R52 ;  /* 0x0000000a2034723c */ /* 0x000fec0000001834 */
[----:B------:R-:W-:Y:S04]  /*5cd30*/  STL.64 [R1+0x4f08], R10 ;  /* 0x004f080a01007387 */ /* 0x000fe80000100a00 */
[----:B------:R0:W-:-:S13]  /*5cd40*/  STL.64 [R1+0x4f00], R8 ;  /* 0x004f000801007387 */ /* 0x0001da0000100a00 */
[----:B------:R-:W-:Y:S04]  /*5cd50*/  STL [R1+0x4b8c], R52 ;  /* 0x004b8c3401007387 */ /* 0x000fe80000100800 */
[----:B------:R-:W-:Y:S04]  /*5cd60*/  STL [R1+0x4b88], R53 ;  /* 0x004b883501007387 */ /* 0x000fe80000100800 */
[----:B------:R-:W-:Y:S04]  /*5cd70*/  STL [R1+0x4b84], R54 ;  /* 0x004b843601007387 */ /* 0x000fe80000100800 */
[----:B------:R-:W-:Y:S04]  /*5cd80*/  STL [R1+0x4b80], R55 ;  /* 0x004b803701007387 */ /* 0x000fe80000100800 */
[----:B0-----:R-:W3:Y:S04]  /*5cd90*/  LDL.LU R8, [R1+0x530] ;  /* 0x0005300001087983 */ /* 0x001ee80000300800 */
[----:B------:R-:W3:Y:S04]  /*5cda0*/  LDL.LU R9, [R1+0x534] ;  /* 0x0005340001097983 */ /* 0x000ee80000300800 */
[----:B------:R-:W3:Y:S04]  /*5cdb0*/  LDL.LU R10, [R1+0x538] ;  /* 0x00053800010a7983 */ /* 0x000ee80000300800 */
[----:B------:R-:W3:Y:S01]  /*5cdc0*/  LDL.LU R11, [R1+0x53c] ;  /* 0x00053c00010b7983 */ /* 0x000ee20000300800 */
[C---:B------:R-:W-:Y:S03]  /*5cdd0*/  HMMA.16816.F32 R48, R32.reuse, R12, R48 ;  /* 0x0000000c2030723c */ /* 0x040fe60000001830 */
[----:B------:R-:W3:Y:S04]  /*5cde0*/  LDL.LU R56, [R1+0x540] ;  /* 0x0005400001387983 */ /* 0x000ee80000300800 */
[----:B------:R-:W3:Y:S04]  /*5cdf0*/  LDL.LU R57, [R1+0x544] ;  /* 0x0005440001397983 */ /* 0x000ee80000300800 */
[----:B------:R-:W3:Y:S04]  /*5ce00*/  LDL.LU R58, [R1+0x548] ;  /* 0x00054800013a7983 */ /* 0x000ee80000300800 */
[----:B------:R-:W3:Y:S08]  /*5ce10*/  LDL.LU R59, [R1+0x54c] ;  /* 0x00054c00013b7983 */ /* 0x000ef00000300800 */
[----:B------:R-:W-:Y:S04]  /*5ce20*/  STL [R1+0x4b5c], R48 ;  /* 0x004b5c3001007387 */ /* 0x000fe80000100800 */
[----:B------:R-:W-:Y:S04]  /*5ce30*/  STL [R1+0x4b58], R49 ;  /* 0x004b583101007387 */ /* 0x000fe80000100800 */
[----:B------:R-:W-:Y:S04]  /*5ce40*/  STL [R1+0x4b54], R50 ;  /* 0x004b543201007387 */ /* 0x000fe80000100800 */
[----:B------:R-:W-:Y:S04]  /*5ce50*/  STL [R1+0x4b50], R51 ;  /* 0x004b503301007387 */ /* 0x000fe80000100800 */
[----:B------:R-:W3:Y:S04]  /*5ce60*/  LDL.LU R40, [R1+0x550] ;  /* 0x0005500001287983 */ /* 0x000ee80000300800 */
[----:B------:R-:W3:Y:S04]  /*5ce70*/  LDL.LU R41, [R1+0x554] ;  /* 0x0005540001297983 */ /* 0x000ee80000300800 */
[----:B------:R-:W3:Y:S04]  /*5ce80*/  LDL.LU R42, [R1+0x558] ;  /* 0x00055800012a7983 */ /* 0x000ee80000300800 */
[----:B------:R-:W-:Y:S04]  /*5ce90*/  STL.64 [R1+0x4f28], R14 ;  /* 0x004f280e01007387 */ /* 0x000fe80000100a00 */
[----:B------:R-:W-:Y:S01]  /*5cea0*/  STL.64 [R1+0x4f20], R12 ;  /* 0x004f200c01007387 */ /* 0x000fe20000100a00 */
[----:B------:R-:W-:Y:S01]  /*5ceb0*/  IMAD.MOV.U32 R43, RZ, RZ, R61 ;  /* 0x000000ffff2b7224 */ /* 0x000fe200078e003d */
[C---:B----4-:R-:W-:Y:S06]  /*5cec0*/  HMMA.16816.F32 R44, R32.reuse, R14, R44 ;  /* 0x0000000e202c723c */ /* 0x050fec000000182c */
[----:B--2---:R-:W-:-:S15]  /*5ced0*/  HMMA.16816.F32 R4, R32, R16, R4 ;  /* 0x000000102004723c */ /* 0x004fde0000001804 */
[----:B------:R-:W-:-:S02]  /*5cee0*/  NOP ;  /* 0x0000000000007918 */ /* 0x000fc40000000000 */
[----:B------:R-:W-:Y:S04]  /*5cef0*/  STL [R1+0x4b68], R44 ;  /* 0x004b682c01007387 */ /* 0x000fe80000100800 */
[----:B------:R-:W-:Y:S04]  /*5cf00*/  STL [R1+0x4b64], R45 ;  /* 0x004b642d01007387 */ /* 0x000fe80000100800 */
[----:B------:R-:W-:Y:S04]  /*5cf10*/  STL [R1+0x4b60], R46 ;  /* 0x004b602e01007387 */ /* 0x000fe80000100800 */
[----:B------:R-:W-:Y:S04]  /*5cf20*/  STL [R1+0x4b4c], R47 ;  /* 0x004b4c2f01007387 */ /* 0x000fe80000100800 */
[----:B------:R0:W-:Y:S04]  /*5cf30*/  STL.64 [R1+0x280], R4 ;  /* 0x0002800401007387 */ /* 0x0001e80000100a00 */
[----:B------:R1:W-:Y:S04]  /*5cf40*/  STL [R1+0x288], R6 ;  /* 0x0002880601007387 */ /* 0x0003e80000100800 */
[----:B------:R-:W2:Y:S04]  /*5cf50*/  LDL.LU R36, [R1+0x560] ;  /* 0x0005600001247983 */ /* 0x000ea80000300800 */
[----:B------:R-:W2:Y:S04]  /*5cf60*/  LDL.LU R37, [R1+0x564] ;  /* 0x0005640001257983 */ /* 0x000ea80000300800 */
[----:B------:R-:W2:Y:S04]  /*5cf70*/  LDL.LU R38, [R1+0x568] ;  /* 0x0005680001267983 */ /* 0x000ea80000300800 */
[----:B------:R-:W2:Y:S01]  /*5cf80*/  LDL.LU R39, [R1+0x56c] ;  /* 0x00056c0001277983 */ /* 0x000ea20000300800 */
[----:B------:R-:W-:-:S03]  /*5cf90*/  IMAD.MOV.U32 R61, RZ, RZ, R7 ;  /* 0x000000ffff3d7224 */ /* 0x000fc600078e0007 */
[----:B0-----:R-:W4:Y:S04]  /*5cfa0*/  LDL.LU R4, [R1+0x570] ;  /* 0x0005700001047983 */ /* 0x001f280000300800 */
[----:B------:R-:W4:Y:S04]  /*5cfb0*/  LDL.LU R5, [R1+0x574] ;  /* 0x0005740001057983 */ /* 0x000f280000300800 */
[----:B-1----:R-:W4:Y:S04]  /*5cfc0*/  LDL.LU R6, [R1+0x578] ;  /* 0x0005780001067983 */ /* 0x002f280000300800 */
[----:B------:R-:W4:Y:S01]  /*5cfd0*/  LDL.LU R7, [R1+0x57c] ;  /* 0x00057c0001077983 */ /* 0x000f220000300800 */
[----:B---3--:R-:W-:-:S15]  /*5cfe0*/  HMMA.16816.F32 R8, R32, R18, R8 ;  /* 0x000000122008723c */ /* 0x008fde0000001808 */
[----:B------:R-:W-:-:S09]  /*5cff0*/  NOP ;  /* 0x0000000000007918 */ /* 0x000fd20000000000 */
[----:B------:R-:W-:Y:S02]  /*5d000*/  IMAD.MOV.U32 R49, RZ, RZ, R8 ;  /* 0x000000ffff317224 */ /* 0x000fe400078e0008 */
[----:B------:R-:W-:Y:S02]  /*5d010*/  IMAD.MOV.U32 R50, RZ, RZ, R9 ;  /* 0x000000ffff327224 */ /* 0x000fe400078e0009 */
[----:B------:R-:W-:Y:S02]  /*5d020*/  IMAD.MOV.U32 R51, RZ, RZ, R10 ;  /* 0x000000ffff337224 */ /* 0x000fe400078e000a */
[----:B------:R-:W-:Y:S02]  /*5d030*/  IMAD.MOV.U32 R47, RZ, RZ, R11 ;  /* 0x000000ffff2f7224 */ /* 0x000fe400078e000b */
[----:B------:R-:W-:-:S15]  /*5d040*/  HMMA.16816.F32 R8, R32, R20, R56 ;  /* 0x000000142008723c */ /* 0x000fde0000001838 */
[----:B------:R-:W-:-:S09]  /*5d050*/  NOP ;  /* 0x0000000000007918 */ /* 0x000fd20000000000 */
[----:B------:R-:W-:Y:S02]  /*5d060*/  IMAD.MOV.U32 R44, RZ, RZ, R8 ;  /* 0x000000ffff2c7224 */ /* 0x000fe400078e0008 */
[----:B------:R-:W-:Y:S02]  /*5d070*/  IMAD.MOV.U32 R45, RZ, RZ, R9 ;  /* 0x000000ffff2d7224 */ /* 0x000fe400078e0009 */
[----:B------:R-:W-:Y:S02]  /*5d080*/  IMAD.MOV.U32 R46, RZ, RZ, R10 ;  /* 0x000000ffff2e7224 */ /* 0x000fe400078e000a */
[----:B------:R-:W-:Y:S02]  /*5d090*/  IMAD.MOV.U32 R48, RZ, RZ, R11 ;  /* 0x000000ffff307224 */ /* 0x000fe400078e000b */
[----:B------:R-:W-:Y:S01]  /*5d0a0*/  HMMA.16816.F32 R8, R32, R22, R40 ;  /* 0x000000162008723c */ /* 0x000fe20000001828 */
[----:B------:R0:W-:Y:S04]  /*5d0b0*/  STL [R1+0x4ba0], R61 ;  /* 0x004ba03d01007387 */ /* 0x0001e80000100800 */
[----:B------:R-:W-:-:S15]  /*5d0c0*/  STL [R1+0x4bac], R51 ;  /* 0x004bac3301007387 */ /* 0x000fde0000100800 */
[----:B------:R-:W-:-:S04]  /*5d0d0*/  NOP ;  /* 0x0000000000007918 */ /* 0x000fc80000000000 */
[----:B------:R-:W-:Y:S02]  /*5d0e0*/  IMAD.MOV.U32 R52, RZ, RZ, R8 ;  /* 0x000000ffff347224 */ /* 0x000fe400078e0008 */
[----:B------:R-:W-:Y:S02]  /*5d0f0*/  IMAD.MOV.U32 R53, RZ, RZ, R9 ;  /* 0x000000ffff357224 */ /* 0x000fe400078e0009 */
[----:B------:R-:W-:Y:S02]  /*5d100*/  IMAD.MOV.U32 R54, RZ, RZ, R10 ;  /* 0x000000ffff367224 */ /* 0x000fe400078e000a */
[----:B------:R-:W-:Y:S01]  /*5d110*/  IMAD.MOV.U32 R55, RZ, RZ, R11 ;  /* 0x000000ffff377224 */ /* 0x000fe200078e000b */
[----:B------:R-:W-:Y:S04]  /*5d120*/  STL [R1+0x4ba8], R50 ;  /* 0x004ba83201007387 */ /* 0x000fe80000100800 */
[----:B------:R-:W-:Y:S04]  /*5d130*/  STL [R1+0x4ba4], R49 ;  /* 0x004ba43101007387 */ /* 0x000fe80000100800 */
[----:B------:R-:W-:Y:S04]  /*5d140*/  STL [R1+0x4bb0], R48 ;  /* 0x004bb03001007387 */ /* 0x000fe80000100800 */
[----:B------:R-:W-:Y:S04]  /*5d150*/  STL.64 [R1+0x4b98], R46 ;  /* 0x004b982e01007387 */ /* 0x000fe80000100a00 */
[----:B------:R1:W-:Y:S04]  /*5d160*/  STL.64 [R1+0x4b90], R44 ;  /* 0x004b902c01007387 */ /* 0x0003e80000100a00 */
[----:B------:R-:W-:Y:S04]  /*5d170*/  STL.64 [R1+0x4ee8], R22 ;  /* 0x004ee81601007387 */ /* 0x000fe80000100a00 */
[----:B------:R3:W-:Y:S04]  /*5d180*/  STL.64 [R1+0x4ee0], R20 ;  /* 0x004ee01401007387 */ /* 0x0007e80000100a00 */
[----:B------:R3:W-:Y:S04]  /*5d190*/  STL [R1+0x4bbc], R54 ;  /* 0x004bbc3601007387 */ /* 0x0007e80000100800 */
[----:B------:R3:W-:Y:S04]  /*5d1a0*/  STL [R1+0x4bb8], R53 ;  /* 0x004bb83501007387 */ /* 0x0007e80000100800 */
[----:B------:R3:W-:Y:S01]  /*5d1b0*/  STL [R1+0x4bb4], R52 ;  /* 0x004bb43401007387 */ /* 0x0007e20000100800 */
[C---:B--2---:R-:W-:Y:S06]  /*5d1c0*/  HMMA.16816.F32 R8, R32.reuse, R24, R36 ;  /* 0x000000182008723c */ /* 0x044fec0000001824 */
[----:B----4-:R-:W-:-:S15]  /*5d1d0*/  HMMA.16816.F32 R4, R32, R26, R4 ;  /* 0x0000001a2004723c */ /* 0x010fde0000001804 */
[----:B------:R-:W-:-:S03]  /*5d1e0*/  NOP ;  /* 0x0000000000007918 */ /* 0x000fc60000000000 */
[----:B0-----:R-:W-:-:S05]  /*5d1f0*/  IMAD.MOV.U32 R61, RZ, RZ, R11 ;  /* 0x000000ffff3d7224 */ /* 0x001fca00078e000b */
[----:B------:R0:W-:Y:S04]  /*5d200*/  STL [R1+0x4c00], R61 ;  /* 0x004c003d01007387 */ /* 0x0001e80000100800 */
[----:B-1----:R-:W2:Y:S04]  /*5d210*/  LDL.LU R44, [R1+0x660] ;  /* 0x00066000012c7983 */ /* 0x002ea80000300800 */
[----:B------:R-:W2:Y:S04]  /*5d220*/  LDL.LU R45, [R1+0x664] ;  /* 0x00066400012d7983 */ /* 0x000ea80000300800 */
[----:B------:R-:W2:Y:S04]  /*5d230*/  LDL.LU R46, [R1+0x668] ;  /* 0x00066800012e7983 */ /* 0x000ea80000300800 */
[----:B------:R-:W2:Y:S04]  /*5d240*/  LDL.LU R47, [R1+0x66c] ;  /* 0x00066c00012f7983 */ /* 0x000ea80000300800 */
[----:B---3--:R-:W3:Y:S04]  /*5d250*/  LDL.LU R20, [R1+0x600] ;  /* 0x0006000001147983 */ /* 0x008ee80000300800 */
        /* <DEDUP_REMOVED lines=11> */
[----:B------:R-:W3:Y:S01]  /*5d310*/  LDL.LU R12, [R1+0x580] ;  /* 0x00058000010c7983 */ /* 0x000ee20000300800 */
[----:B------:R-:W-:-:S03]  /*5d320*/  IMAD.MOV.U32 R54, RZ, RZ, R4 ;  /* 0x000000ffff367224 */ /* 0x000fc600078e0004 */
[----:B------:R-:W3:Y:S04]  /*5d330*/  LDL.LU R13, [R1+0x584] ;  /* 0x00058400010d7983 */ /* 0x000ee80000300800 */
[----:B------:R-:W3:Y:S04]  /*5d340*/  LDL.LU R14, [R1+0x588] ;  /* 0x00058800010e7983 */ /* 0x000ee80000300800 */
[----:B------:R-:W3:Y:S04]  /*5d350*/  LDL.LU R15, [R1+0x58c] ;  /* 0x00058c00010f7983 */ /* 0x000ee80000300800 */
[----:B------:R-:W4:Y:S04]  /*5d360*/  LDL.LU R29, [R1+0x1128] ;  /* 0x00112800011d7983 */ /* 0x000f280000300800 */
[----:B------:R-:W4:Y:S01]  /*5d370*/  LDL.LU R4, [R1+0x1124] ;  /* 0x0011240001047983 */ /* 0x000f220000300800 */
[----:B------:R-:W-:-:S02]  /*5d380*/  IMAD.MOV.U32 R53, RZ, RZ, R5 ;  /* 0x000000ffff357224 */ /* 0x000fc400078e0005 */
[----:B------:R-:W-:Y:S01]  /*5d390*/  IMAD.MOV.U32 R52, RZ, RZ, R6 ;  /* 0x000000ffff347224 */ /* 0x000fe200078e0006 */
[----:B0-----:R-:W2:Y:S01]  /*5d3a0*/  LDL.LU R61, [R1+0x1130] ;  /* 0x00113000013d7983 */ /* 0x001ea20000300800 */
[----:B------:R-:W-:-:S03]  /*5d3b0*/  IMAD.MOV.U32 R48, RZ, RZ, R7 ;  /* 0x000000ffff307224 */ /* 0x000fc600078e0007 */
[----:B------:R-:W2:Y:S04]  /*5d3c0*/  LDL.LU R5, [R1+0x112c] ;  /* 0x00112c0001057983 */ /* 0x000ea80000300800 */
[----:B------:R-:W2:Y:S04]  /*5d3d0*/  LDL.LU R6, [R1+0x1138] ;  /* 0x0011380001067983 */ /* 0x000ea80000300800 */
[----:B------:R-:W2:Y:S04]  /*5d3e0*/  LDL.LU R7, [R1+0x1134] ;  /* 0x0011340001077983 */ /* 0x000ea80000300800 */
[----:B------:R-:W2:Y:S04]  /*5d3f0*/  LDL.LU R0, [R1+0x1140] ;  /* 0x0011400001007983 */ /* 0x000ea80000300800 */
[----:B------:R-:W2:Y:S01]  /*5d400*/  LDL.LU R60, [R1+0x113c] ;  /* 0x00113c00013c7983 */ /* 0x000ea20000300800 */
[----:B------:R-:W-:-:S03]  /*5d410*/  IMAD.MOV.U32 R51, RZ, RZ, R8 ;  /* 0x000000ffff337224 */ /* 0x000fc600078e0008 */
[----:B------:R-:W3:Y:S01]  /*5d420*/  LDL.LU R36, [R1+0x590] ;  /* 0x0005900001247983 */ /* 0x000ee20000300800 */
[----:B------:R-:W-:-:S03]  /*5d430*/  IMAD.MOV.U32 R50, RZ, RZ, R9 ;  /* 0x000000ffff327224 */ /* 0x000fc600078e0009 */
[----:B------:R-:W3:Y:S01]  /*5d440*/  LDL.LU R37, [R1+0x594] ;  /* 0x0005940001257983 */ /* 0x000ee20000300800 */
[----:B------:R-:W-:-:S03]  /*5d450*/  IMAD.MOV.U32 R49, RZ, RZ, R10 ;  /* 0x000000ffff317224 */ /* 0x000fc600078e000a */
[----:B------:R-:W3:Y:S04]  /*5d460*/  LDL.LU R38, [R1+0x598] ;  /* 0x0005980001267983 */ /* 0x000ee80000300800 */
[----:B------:R-:W3:Y:S04]  /*5d470*/  LDL.LU R39, [R1+0x59c] ;  /* 0x00059c0001277983 */ /* 0x000ee80000300800 */
[----:B------:R-:W2:Y:S04]  /*5d480*/  LDL.LU R8, [R1+0x5b0] ;  /* 0x0005b00001087983 */ /* 0x000ea80000300800 */
[----:B------:R-:W2:Y:S04]  /*5d490*/  LDL.LU R9, [R1+0x5b4] ;  /* 0x0005b40001097983 */ /* 0x000ea80000300800 */
[----:B------:R-:W2:Y:S04]  /*5d4a0*/  LDL.LU R10, [R1+0x5b8] ;  /* 0x0005b800010a7983 */ /* 0x000ea80000300800 */
[----:B------:R-:W2:Y:S04]  /*5d4b0*/  LDL.LU R11, [R1+0x5bc] ;  /* 0x0005bc00010b7983 */ /* 0x000ea80000300800 */
[----:B------:R-:W-:Y:S04]  /*5d4c0*/  STL.64 [R1+0x4ec8], R26 ;  /* 0x004ec81a01007387 */ /* 0x000fe80000100a00 */
[----:B------:R0:W-:Y:S04]  /*5d4d0*/  STL.64 [R1+0x4ec0], R24 ;  /* 0x004ec01801007387 */ /* 0x0001e80000100a00 */
[----:B0-----:R-:W2:Y:S04]  /*5d4e0*/  LDL.LU R24, [R1+0x5f0] ;  /* 0x0005f00001187983 */ /* 0x001ea80000300800 */
        /* <DEDUP_REMOVED lines=14> */
[----:B------:R-:W2:Y:S01]  /*5d5d0*/  LDL.LU R55, [R1+0x5dc] ;  /* 0x0005dc0001377983 */ /* 0x000ea20000300800 */
[----:B----4-:R-:W-:-:S03]  /*5d5e0*/  IMAD R4, R4, 0x100, R29 ;  /* 0x0000010004047824 */ /* 0x010fc600078e021d */
[----:B------:R-:W4:Y:S01]  /*5d5f0*/  LDL.LU R29, [R1+0x4f30] ;  /* 0x004f3000011d7983 */ /* 0x000f220000300800 */
        /* <DEDUP_REMOVED lines=19> */
[----:B------:R-:W-:-:S02]  /*5d730*/  NOP ;  /* 0x0000000000007918 */ /* 0x000fc40000000000 */
[----:B------:R-:W-:Y:S04]  /*5d740*/  STL.64 [R1+0x360], R8 ;  /* 0x0003600801007387 */ /* 0x000fe80000100a00 */
[----:B------:R0:W-:Y:S04]  /*5d750*/  STL.64 [R1+0x368], R10 ;  /* 0x0003680a01007387 */ /* 0x0001e80000100a00 */
[----:B0-----:R-:W2:Y:S04]  /*5d760*/  LDL.LU.64 R10, [R1+0x4f08] ;  /* 0x004f0800010a7983 */ /* 0x001ea80000300a00 */
[----:B------:R-:W3:Y:S04]  /*5d770*/  LDL.LU.64 R8, [R1+0x4f00] ;  /* 0x004f000001087983 */ /* 0x000ee80000300a00 */
[----:B------:R-:W2:Y:S01]  /*5d780*/  LDL.LU.64 R42, [R1+0x4ef8] ;  /* 0x004ef800012a7983 */ /* 0x000ea20000300a00 */
[----:B------:R-:W-:-:S02]  /*5d790*/  IMAD R6, R7, 0x100, R6 ;  /* 0x0000010007067824 */ /* 0x000fc400078e0206 */
[----:B------:R-:W-:Y:S01]  /*5d7a0*/  IMAD R5, R5, 0x100, R61 ;  /* 0x0000010005057824 */ /* 0x000fe200078e023d */
[----:B------:R-:W-:Y:S01]  /*5d7b0*/  F2FP.F16.E4M3.UNPACK_B R4, R4 ;  /* 0x00000004ff04723e */ /* 0x000fe200020006ff */
[----:B------:R-:W-:Y:S01]  /*5d7c0*/  IMAD R7, R60, 0x100, R0 ;  /* 0x000001003c077824 */ /* 0x000fe200078e0200 */
[----:B------:R-:W-:Y:S01]  /*5d7d0*/  F2FP.F16.E4M3.UNPACK_B R6, R6 ;  /* 0x00000006ff06723e */ /* 0x000fe200020006ff */
[----:B------:R-:W3:Y:S01]  /*5d7e0*/  LDL.LU R41, [R1+0x4ef0] ;  /* 0x004ef00001297983 */ /* 0x000ee20000300800 */
[----:B------:R-:W-:Y:S02]  /*5d7f0*/  F2FP.F16.E4M3.UNPACK_B R5, R5 ;  /* 0x00000005ff05723e */ /* 0x000fe400020006ff */
[----:B------:R-:W-:Y:S01]  /*5d800*/  F2FP.F16.E4M3.UNPACK_B R7, R7 ;  /* 0x00000007ff07723e */ /* 0x000fe200020006ff */
[----:B------:R-:W-:Y:S04]  /*5d810*/  STL.64 [R1+0x4e90], R38 ;  /* 0x004e902601007387 */ /* 0x000fe80000100a00 */
[----:B------:R-:W-:Y:S04]  /*5d820*/  STL.64 [R1+0x4e88], R36 ;  /* 0x004e882401007387 */ /* 0x000fe80000100a00 */
[----:B------:R-:W-:Y:S04]  /*5d830*/  STL.64 [R1+0x350], R32 ;  /* 0x0003502001007387 */ /* 0x000fe80000100a00 */
[----:B------:R0:W-:Y:S02]  /*5d840*/  STL.64 [R1+0x358], R34 ;  /* 0x0003582201007387 */ /* 0x0001e40000100a00 */
[C---:B0-----:R-:W-:Y:S06]  /*5d850*/  HMMA.16816.F32 R32, R4.reuse, R2, R52 ;  /* 0x000000020420723c */ /* 0x041fec0000001834 */
[C---:B----4-:R-:W-:Y:S06]  /*5d860*/  HMMA.16816.F32 R20, R4.reuse, R12, R20 ;  /* 0x0000000c0414723c */ /* 0x050fec0000001814 */
[C---:B--2---:R-:W-:Y:S06]  /*5d870*/  HMMA.16816.F32 R36, R4.reuse, R42, R28 ;  /* 0x0000002a0424723c */ /* 0x044fec000000181c */
[C---:B---3--:R-:W-:Y:S06]  /*5d880*/  HMMA.16816.F32 R28, R4.reuse, R8, R48 ;  /* 0x00000008041c723c */ /* 0x048fec0000001830 */
[C---:B------:R-:W-:Y:S11]  /*5d890*/  HMMA.16816.F32 R24, R4.reuse, R10, R24 ;  /* 0x0000000a0418723c */ /* 0x040ff60000001818 */
        /* <DEDUP_REMOVED lines=73> */
[----:B0-----:R-:W3:Y:S04]  /*5dd30*/  LDL.LU.64 R22, [R1+0x4ee8] ;  /* 0x004ee80001167983 */ /* 0x001ee80000300a00 */
[----:B------:R-:W4:Y:S04]  /*5dd40*/  LDL.LU.64 R20, [R1+0x4ee0] ;  /* 0x004ee00001147983 */ /* 0x000f280000300a00 */
[----:B------:R-:W-:Y:S04]  /*5dd50*/  STL.64 [R1+0x4e60], R18 ;  /* 0x004e601201007387 */ /* 0x000fe80000100a00 */
[----:B------:R0:W-:Y:S04]  /*5dd60*/  STL.64 [R1+0x4e58], R16 ;  /* 0x004e581001007387 */ /* 0x0001e80000100a00 */
[----:B0-----:R-:W2:Y:S04]  /*5dd70*/  LDL.LU R16, [R1+0x870] ;  /* 0x0008700001107983 */ /* 0x001ea80000300800 */
[----:B------:R-:W2:Y:S04]  /*5dd80*/  LDL.LU R17, [R1+0x874] ;  /* 0x0008740001117983 */ /* 0x000ea80000300800 */
[----:B------:R-:W2:Y:S04]  /*5dd90*/  LDL.LU R18, [R1+0x878] ;  /* 0x0008780001127983 */ /* 0x000ea80000300800 */
[----:B------:R-:W2:Y:S01]  /*5dda0*/  LDL.LU R19, [R1+0x87c] ;  /* 0x00087c0001137983 */ /* 0x000ea20000300800 */
        /* <DEDUP_REMOVED lines=29> */
[----:B------:R0:W-:Y:S01]  /*5df80*/  STL.64 [R1+0x4e28], R24 ;  /* 0x004e281801007387 */ /* 0x0001e20000100a00 */
[----:B------:R-:W-:-:S02]  /*5df90*/  IMAD R32, R32, 0x100, R40 ;  /* 0x0000010020207824 */ /* 0x000fc400078e0228 */
[----:B------:R-:W-:Y:S01]  /*5dfa0*/  IMAD R33, R33, 0x100, R60 ;  /* 0x0000010021217824 */ /* 0x000fe200078e023c */
[----:B0-----:R-:W4:Y:S04]  /*5dfb0*/  LDL.LU R24, [R1+0x770] ;  /* 0x0007700001187983 */ /* 0x001f280000300800 */
[----:B------:R-:W4:Y:S04]  /*5dfc0*/  LDL.LU R25, [R1+0x774] ;  /* 0x0007740001197983 */ /* 0x000f280000300800 */
[----:B------:R-:W4:Y:S04]  /*5dfd0*/  LDL.LU R26, [R1+0x778] ;  /* 0x00077800011a7983 */ /* 0x000f280000300800 */
[----:B------:R-:W4:Y:S04]  /*5dfe0*/  LDL.LU R27, [R1+0x77c] ;  /* 0x00077c00011b7983 */ /* 0x000f280000300800 */
[----:B------:R-:W3:Y:S04]  /*5dff0*/  LDL.LU R40, [R1+0x4e9c] ;  /* 0x004e9c0001287983 */ /* 0x000ee80000300800 */
[----:B------:R-:W3:Y:S01]  /*5e000*/  LDL.LU R60, [R1+0x4e98] ;  /* 0x004e9800013c7983 */ /* 0x000ee20000300800 */
[----:B--2---:R-:W-:-:S15]  /*5e010*/  HMMA.16816.F32 R36, R4, R28, R36 ;  /* 0x0000001c0424723c */ /* 0x004fde0000001824 */
[----:B------:R-:W-:-:S08]  /*5e020*/  NOP ;  /* 0x0000000000007918 */ /* 0x000fd00000000000 */
[----:B------:R-:W-:Y:S04]  /*5e030*/  STL.64 [R1+0x4d0], R36 ;  /* 0x0004d02401007387 */ /* 0x000fe80000100a00 */
[----:B------:R0:W-:Y:S04]  /*5e040*/  STL.64 [R1+0x4d8], R38 ;  /* 0x0004d82601007387 */ /* 0x0001e80000100a00 */
[----:B0-----:R-:W2:Y:S04]  /*5e050*/  LDL.LU.64 R38, [R1+0x4e90] ;  /* 0x004e900001267983 */ /* 0x001ea80000300a00 */
[----:B------:R-:W3:Y:S01]  /*5e060*/  LDL.LU.64 R36, [R1+0x4e88] ;  /* 0x004e880001247983 */ /* 0x000ee20000300a00 */
[----:B----4-:R-:W-:Y:S01]  /*5e070*/  HMMA.16816.F32 R24, R4, R30, R24 ;  /* 0x0000001e0418723c */ /* 0x010fe20000001818 */
[----:B------:R-:W-:-:S02]  /*5e080*/  IMAD R34, R34, 0x100, R0 ;  /* 0x0000010022227824 */ /* 0x000fc400078e0200 */
[----:B------:R-:W-:Y:S01]  /*5e090*/  IMAD R35, R61, 0x100, R35 ;  /* 0x000001003d237824 */ /* 0x000fe200078e0223 */
[----:B------:R-:W4:Y:S01]  /*5e0a0*/  LDL.LU R0, [R1+0x4e80] ;  /* 0x004e800001007983 */ /* 0x000f220000300800 */
[----:B------:R-:W-:-:S03]  /*5e0b0*/  F2FP.F16.E4M3.UNPACK_B R32, R32 ;  /* 0x00000020ff20723e */ /* 0x000fc600020006ff */
[----:B------:R-:W-:Y:S01]  /*5e0c0*/  STL.64 [R1+0x4e50], R30 ;  /* 0x004e501e01007387 */ /* 0x000fe20000100a00 */
[----:B------:R-:W-:-:S03]  /*5e0d0*/  F2FP.F16.E4M3.UNPACK_B R33, R33 ;  /* 0x00000021ff21723e */ /* 0x000fc600020006ff */
[----:B------:R-:W-:Y:S01]  /*5e0e0*/  STL.64 [R1+0x4e48], R28 ;  /* 0x004e481c01007387 */ /* 0x000fe20000100a00 */
[----:B------:R-:W-:Y:S02]  /*5e0f0*/  F2FP.F16.E4M3.UNPACK_B R34, R34 ;  /* 0x00000022ff22723e */ /* 0x000fe400020006ff */
[----:B------:R-:W-:-:S08]  /*5e100*/  F2FP.F16.E4M3.UNPACK_B R35, R35 ;  /* 0x00000023ff23723e */ /* 0x000fd000020006ff */
[----:B------:R-:W-:Y:S04]  /*5e110*/  STL.64 [R1+0x4e0], R24 ;  /* 0x0004e01801007387 */ /* 0x000fe80000100a00 */
[----:B------:R-:W-:Y:S01]  /*5e120*/  STL.64 [R1+0x4e8], R26 ;  /* 0x0004e81a01007387 */ /* 0x000fe20000100a00 */
[C---:B---3--:R-:W-:Y:S06]  /*5e130*/  HMMA.16816.F32 R20, R4.reuse, R36, R20 ;  /* 0x000000240414723c */ /* 0x048fec0000001814 */
[----:B--2---:R-:W-:Y:S06]  /*5e140*/  HMMA.16816.F32 R4, R4, R38, R16 ;  /* 0x000000260404723c */ /* 0x004fec0000001810 */
[----:B------:R-:W-:Y:S11]  /*5e150*/  STL.64 [R1+0x4e70], R38 ;  /* 0x004e702601007387 */ /* 0x000ff60000100a00 */
[----:B------:R-:W-:Y:S04]  /*5e160*/  STL.64 [R1+0x5e0], R20 ;  /* 0x0005e01401007387 */ /* 0x000fe80000100a00 */
[----:B------:R-:W-:Y:S04]  /*5e170*/  STL.64 [R1+0x5e8], R22 ;  /* 0x0005e81601007387 */ /* 0x000fe80000100a00 */
[----:B------:R-:W-:Y:S04]  /*5e180*/  STL.64 [R1+0x4e68], R36 ;  /* 0x004e682401007387 */ /* 0x000fe80000100a00 */
[----:B------:R-:W-:Y:S04]  /*5e190*/  STL.64 [R1+0x5d0], R4 ;  /* 0x0005d00401007387 */ /* 0x000fe80000100a00 */
[----:B------:R0:W-:Y:S02]  /*5e1a0*/  STL.64 [R1+0x5d8], R6 ;  /* 0x0005d80601007387 */ /* 0x0001e40000100a00 */
[C---:B0-----:R-:W-:Y:S06]  /*5e1b0*/  HMMA.16816.F32 R4, R32.reuse, R42, R52 ;  /* 0x0000002a2004723c */ /* 0x041fec0000001834 */
[C---:B------:R-:W-:Y:S06]  /*5e1c0*/  HMMA.16816.F32 R20, R32.reuse, R2, R48 ;  /* 0x000000022014723c */ /* 0x040fec0000001830 */
[C---:B------:R-:W-:Y:S11]  /*5e1d0*/  HMMA.16816.F32 R16, R32.reuse, R8, R44 ;  /* 0x000000082010723c */ /* 0x040ff6000000182c */
[----:B------:R-:W-:Y:S04]  /*5e1e0*/  STL.64 [R1+0x5c0], R4 ;  /* 0x0005c00401007387 */ /* 0x000fe80000100a00 */
[----:B------:R0:W-:Y:S02]  /*5e1f0*/  STL.64 [R1+0x5c8], R6 ;  /* 0x0005c80601007387 */ /* 0x0001e40000100a00 */
[----:B0-----:R-:W-:Y:S02]  /*5e200*/  HMMA.16816.F32 R4, R32, R10, R56 ;  /* 0x0000000a2004723c */ /* 0x001fe40000001838 */
[----:B------:R-:W-:Y:S04]  /*5e210*/  STL.64 [R1+0x5b0], R20 ;  /* 0x0005b01401007387 */ /* 0x000fe80000100a00 */
[----:B------:R-:W-:Y:S04]  /*5e220*/  STL.64 [R1+0x5b8], R22 ;  /* 0x0005b81601007387 */ /* 0x000fe80000100a00 */
[----:B------:R-:W2:Y:S04]  /*5e230*/  LDL.LU R52, [R1+0x790] ;  /* 0x0007900001347983 */ /* 0x000ea80000300800 */
[----:B------:R0:W-:Y:S04]  /*5e240*/  STL.64 [R1+0x5a0], R16 ;  /* 0x0005a01001007387 */ /* 0x0001e80000100a00 */
[----:B------:R1:W-:Y:S05]  /*5e250*/  STL.64 [R1+0x5a8], R18 ;  /* 0x0005a81201007387 */ /* 0x0003ea0000100a00 */
        /* <DEDUP_REMOVED lines=31> */
[----:B----4-:R-:W3:Y:S04]  /*5e450*/  LDL.LU R6, [R1+0x7a8] ;  /* 0x0007a80001067983 */ /* 0x010ee80000300800 */
[----:B------:R-:W3:Y:S04]  /*5e460*/  LDL.LU R7, [R1+0x7ac] ;  /* 0x0007ac0001077983 */ /* 0x000ee80000300800 */
[----:B------:R-:W4:Y:S04]  /*5e470*/  LDL.LU R49, [R1+0x1168] ;  /* 0x0011680001317983 */ /* 0x000f280000300800 */
[----:B------:R-:W4:Y:S04]  /*5e480*/  LDL.LU R50, [R1+0x1164] ;  /* 0x0011640001327983 */ /* 0x000f280000300800 */
[----:B------:R-:W4:Y:S04]  /*5e490*/  LDL.LU R51, [R1+0x1170] ;  /* 0x0011700001337983 */ /* 0x000f280000300800 */
[----:B------:R-:W4:Y:S04]  /*5e4a0*/  LDL.LU R61, [R1+0x116c] ;  /* 0x00116c00013d7983 */ /* 0x000f280000300800 */
[----:B------:R-:W4:Y:S04]  /*5e4b0*/  LDL.LU R44, [R1+0x1178] ;  /* 0x00117800012c7983 */ /* 0x000f280000300800 */
[----:B------:R-:W4:Y:S01]  /*5e4c0*/  LDL.LU R45, [R1+0x1174] ;  /* 0x00117400012d7983 */ /* 0x000f220000300800 */
[----:B------:R-:W-:-:S03]  /*5e4d0*/  IMAD.MOV.U32 R58, RZ, RZ, R0 ;  /* 0x000000ffff3a7224 */ /* 0x000fc600078e0000 */
[----:B------:R-:W4:Y:S01]  /*5e4e0*/  LDL.LU R46, [R1+0x1180] ;  /* 0x00118000012e7983 */ /* 0x000f220000300800 */
[----:B------:R-:W-:-:S03]  /*5e4f0*/  IMAD.MOV.U32 R59, RZ, RZ, R60 ;  /* 0x000000ffff3b7224 */ /* 0x000fc600078e003c */
[----:B------:R-:W4:Y:S04]  /*5e500*/  LDL.LU R47, [R1+0x117c] ;  /* 0x00117c00012f7983 */ /* 0x000f280000300800 */
[----:B------:R-:W4:Y:S04]  /*5e510*/  LDL.LU R56, [R1+0x780] ;  /* 0x0007800001387983 */ /* 0x000f280000300800 */
[----:B------:R-:W4:Y:S04]  /*5e520*/  LDL.LU R57, [R1+0x784] ;  /* 0x0007840001397983 */ /* 0x000f280000300800 */
[----:B------:R-:W3:Y:S04]  /*5e530*/  LDL.LU R0, [R1+0x4e7c] ;  /* 0x004e7c0001007983 */ /* 0x000ee80000300800 */
[----:B------:R-:W4:Y:S01]  /*5e540*/  LDL.LU R60, [R1+0x4e78] ;  /* 0x004e7800013c7983 */ /* 0x000f220000300800 */
[C---:B--2---:R-:W-:Y:S06]  /*5e550*/  HMMA.16816.F32 R36, R32.reuse, R12, R36 ;  /* 0x0000000c2024723c */ /* 0x044fec0000001824 */
[----:B------:R-:W-:-:S15]  /*5e560*/  HMMA.16816.F32 R12, R32, R14, R16 ;  /* 0x0000000e200c723c */ /* 0x000fde0000001810 */
[----:B------:R-:W-:-:S02]  /*5e570*/  NOP ;  /* 0x0000000000007918 */ /* 0x000fc40000000000 */
[----:B------:R-:W-:Y:S04]  /*5e580*/  STL.64 [R1+0x580], R36 ;  /* 0x0005802401007387 */ /* 0x000fe80000100a00 */
[----:B------:R0:W-:Y:S04]  /*5e590*/  STL.64 [R1+0x588], R38 ;  /* 0x0005882601007387 */ /* 0x0001e80000100a00 */
[----:B0-----:R-:W2:Y:S04]  /*5e5a0*/  LDL.LU.64 R38, [R1+0x4e70] ;  /* 0x004e700001267983 */ /* 0x001ea80000300a00 */
[----:B------:R-:W2:Y:S04]  /*5e5b0*/  LDL.LU.64 R36, [R1+0x4e68] ;  /* 0x004e680001247983 */ /* 0x000ea80000300a00 */
[----:B------:R-:W3:Y:S04]  /*5e5c0*/  LDL.LU.64 R18, [R1+0x4e60] ;  /* 0x004e600001127983 */ /* 0x000ee80000300a00 */
[----:B------:R-:W4:Y:S04]  /*5e5d0*/  LDL.LU.64 R16, [R1+0x4e58] ;  /* 0x004e580001107983 */ /* 0x000f280000300a00 */
[----:B------:R0:W-:Y:S04]  /*5e5e0*/  STL.64 [R1+0x570], R12 ;  /* 0x0005700c01007387 */ /* 0x0001e80000100a00 */
[----:B------:R1:W-:Y:S04]  /*5e5f0*/  STL.64 [R1+0x578], R14 ;  /* 0x0005780e01007387 */ /* 0x0003e80000100a00 */
[----:B0-----:R-:W2:Y:S04]  /*5e600*/  LDL.LU R12, [R1+0x7c0] ;  /* 0x0007c000010c7983 */ /* 0x001ea80000300800 */
[----:B------:R-:W2:Y:S04]  /*5e610*/  LDL.LU R13, [R1+0x7c4] ;  /* 0x0007c400010d7983 */ /* 0x000ea80000300800 */
[----:B-1----:R-:W2:Y:S04]  /*5e620*/  LDL.LU R14, [R1+0x7c8] ;  /* 0x0007c800010e7983 */ /* 0x002ea80000300800 */
[----:B------:R-:W2:Y:S01]  /*5e630*/  LDL.LU R15, [R1+0x7cc] ;  /* 0x0007cc00010f7983 */ /* 0x000ea20000300800 */
[C---:B----4-:R-:W-:Y:S06]  /*5e640*/  HMMA.16816.F32 R28, R32.reuse, R16, R28 ;  /* 0x00000010201c723c */ /* 0x050fec000000181c */
[----:B---3--:R-:W-:-:S15]  /*5e650*/  HMMA.16816.F32 R16, R32, R18, R20 ;  /* 0x000000122010723c */ /* 0x008fde0000001814 */
[----:B------:R-:W-:-:S02]  /*5e660*/  NOP ;  /* 0x0000000000007918 */ /* 0x000fc40000000000 */
[----:B------:R-:W-:Y:S04]  /*5e670*/  STL.64 [R1+0x560], R28 ;  /* 0x0005601c01007387 */ /* 0x000fe80000100a00 */
[----:B------:R0:W-:Y:S04]  /*5e680*/  STL.64 [R1+0x568], R30 ;  /* 0x0005681e01007387 */ /* 0x0001e80000100a00 */
[----:B0-----:R-:W3:Y:S04]  /*5e690*/  LDL.LU.64 R30, [R1+0x4e50] ;  /* 0x004e5000011e7983 */ /* 0x001ee80000300a00 */
[----:B------:R-:W4:Y:S04]  /*5e6a0*/  LDL.LU.64 R28, [R1+0x4e48] ;  /* 0x004e4800011c7983 */ /* 0x000f280000300a00 */
[----:B------:R-:W2:Y:S04]  /*5e6b0*/  LDL.LU.64 R22, [R1+0x4e40] ;  /* 0x004e400001167983 */ /* 0x000ea80000300a00 */
[----:B------:R-:W3:Y:S04]  /*5e6c0*/  LDL.LU.64 R20, [R1+0x4e38] ;  /* 0x004e380001147983 */ /* 0x000ee80000300a00 */
[----:B------:R0:W-:Y:S04]  /*5e6d0*/  STL.64 [R1+0x550], R16 ;  /* 0x0005501001007387 */ /* 0x0001e80000100a00 */
[----:B------:R-:W-:Y:S04]  /*5e6e0*/  STL.64 [R1+0x558], R18 ;  /* 0x0005581201007387 */ /* 0x000fe80000100a00 */
[----:B0-----:R-:W2:Y:S04]  /*5e6f0*/  LDL.LU R16, [R1+0x7d0] ;  /* 0x0007d00001107983 */ /* 0x001ea80000300800 */
[----:B------:R-:W2:Y:S01]  /*5e700*/  LDL.LU R17, [R1+0x7d4] ;  /* 0x0007d40001117983 */ /* 0x000ea20000300800 */
[----:B---3--:R-:W-:-:S15]  /*5e710*/  HMMA.16816.F32 R24, R32, R20, R24 ;  /* 0x000000142018723c */ /* 0x008fde0000001818 */
[----:B------:R-:W-:-:S08]  /*5e720*/  NOP ;  /* 0x0000000000007918 */ /* 0x000fd00000000000 */
[----:B------:R-:W-:Y:S04]  /*5e730*/  STL.64 [R1+0x540], R24 ;  /* 0x0005401801007387 */ /* 0x000fe80000100a00 */
[----:B------:R0:W-:Y:S04]  /*5e740*/  STL.64 [R1+0x548], R26 ;  /* 0x0005481a01007387 */ /* 0x0001e80000100a00 */
[----:B0-----:R-:W3:Y:S04]  /*5e750*/  LDL.LU.64 R26, [R1+0x4e30] ;  /* 0x004e3000011a7983 */ /* 0x001ee80000300a00 */
[----:B------:R-:W4:Y:S01]  /*5e760*/  LDL.LU.64 R24, [R1+0x4e28] ;  /* 0x004e280001187983 */ /* 0x000f220000300a00 */
[----:B------:R-:W-:-:S02]  /*5e770*/  IMAD.MOV.U32 R18, RZ, RZ, R60 ;  /* 0x000000ffff127224 */ /* 0x000fc400078e003c */
[----:B------:R-:W-:-:S07]  /*5e780*/  IMAD.MOV.U32 R19, RZ, RZ, R0 ;  /* 0x000000ffff137224 */ /* 0x000fce00078e0000 */
[----:B--2---:R-:W-:-:S15]  /*5e790*/  HMMA.16816.F32 R16, R32, R22, R16 ;  /* 0x000000162010723c */ /* 0x004fde0000001810 */
[----:B------:R-:W-:-:S09]  /*5e7a0*/  NOP ;  /* 0x0000000000007918 */ /* 0x000fd20000000000 */
[----:B------:R-:W-:Y:S02]  /*5e7b0*/  IMAD.MOV.U32 R0, RZ, RZ, R19 ;  /* 0x000000ffff007224 */ /* 0x000fe400078e0013 */
[----:B------:R-:W-:Y:S02]  /*5e7c0*/  IMAD.MOV.U32 R42, RZ, RZ, R18 ;  /* 0x000000ffff2a7224 */ /* 0x000fe400078e0012 */
[----:B------:R-:W-:Y:S02]  /*5e7d0*/  IMAD.MOV.U32 R43, RZ, RZ, R17 ;  /* 0x000000ffff2b7224 */ /* 0x000fe400078e0011 */
[----:B------:R-:W-:Y:S01]  /*5e7e0*/  IMAD.MOV.U32 R60, RZ, RZ, R16 ;  /* 0x000000ffff3c7224 */ /* 0x000fe200078e0010 */
[----:B------:R0:W-:Y:S04]  /*5e7f0*/  STL [R1+0x4a7c], R0 ;  /* 0x004a7c0001007387 */ /* 0x0001e80000100800 */
[----:B------:R1:W-:Y:S04]  /*5e800*/  STL [R1+0x4a78], R42 ;  /* 0x004a782a01007387 */ /* 0x0003e80000100800 */
[----:B------:R2:W-:Y:S04]  /*5e810*/  STL [R1+0x4a74], R43 ;  /* 0x004a742b01007387 */ /* 0x0005e80000100800 */
[----:B------:R2:W-:Y:S01]  /*5e820*/  STL [R1+0x4a70], R60 ;  /* 0x004a703c01007387 */ /* 0x0005e20000100800 */
[C---:B---3--:R-:W-:Y:S06]  /*5e830*/  HMMA.16816.F32 R8, R32.reuse, R26, R8 ;  /* 0x0000001a2008723c */ /* 0x048fec0000001808 */
[----:B----4-:R-:W-:-:S15]  /*5e840*/  HMMA.16816.F32 R12, R32, R24, R12 ;  /* 0x00000018200c723c */ /* 0x010fde000000180c */
[----:B------:R-:W-:-:S03]  /*5e850*/  NOP ;  /* 0x0000000000007918 */ /* 0x000fc60000000000 */
[----:B0-----:R-:W-:Y:S02]  /*5e860*/  IMAD.MOV.U32 R0, RZ, RZ, R8 ;  /* 0x000000ffff007224 */ /* 0x001fe400078e0008 */
[----:B-1----:R-:W-:-:S03]  /*5e870*/  IMAD.MOV.U32 R42, RZ, RZ, R9 ;  /* 0x000000ffff2a7224 */ /* 0x002fc600078e0009 */
[----:B------:R-:W-:Y:S01]  /*5e880*/  STL.64 [R1+0x520], R12 ;  /* 0x0005200c01007387 */ /* 0x000fe20000100a00 */
[----:B--2---:R-:W-:-:S03]  /*5e890*/  IMAD.MOV.U32 R43, RZ, RZ, R10 ;  /* 0x000000ffff2b7224 */ /* 0x004fc600078e000a */
[----:B------:R0:W-:Y:S01]  /*5e8a0*/  STL.64 [R1+0x528], R14 ;  /* 0x0005280e01007387 */ /* 0x0001e20000100a00 */
[----:B------:R-:W-:Y:S02]  /*5e8b0*/  IMAD.MOV.U32 R60, RZ, RZ, R11 ;  /* 0x000000ffff3c7224 */ /* 0x000fe400078e000b */
[C---:B------:R-:W-:Y:S06]  /*5e8c0*/  HMMA.16816.F32 R8, R32.reuse, R30, R52 ;  /* 0x0000001e2008723c */ /* 0x040fec0000001834 */
[----:B0-----:R-:W-:Y:S01]  /*5e8d0*/  HMMA.16816.F32 R12, R32, R28, R4 ;  /* 0x0000001c200c723c */ /* 0x001fe20000001804 */
[----:B------:R-:W-:Y:S04]  /*5e8e0*/  STL [R1+0x4aac], R60 ;  /* 0x004aac3c01007387 */ /* 0x000fe80000100800 */
[----:B------:R-:W-:Y:S04]  /*5e8f0*/  STL [R1+0x4aa8], R43 ;  /* 0x004aa82b01007387 */ /* 0x000fe80000100800 */
[----:B------:R-:W-:Y:S04]  /*5e900*/  STL [R1+0x4aa4], R42 ;  /* 0x004aa42a01007387 */ /* 0x000fe80000100800 */
[----:B------:R-:W-:Y:S01]  /*5e910*/  STL [R1+0x4aa0], R0 ;  /* 0x004aa00001007387 */ /* 0x000fe20000100800 */
[----:B------:R-:W-:-:S02]  /*5e920*/  IMAD R6, R45, 0x100, R44 ;  /* 0x000001002d067824 */ /* 0x000fc400078e022c */
[----:B------:R-:W-:Y:S02]  /*5e930*/  IMAD R7, R47, 0x100, R46 ;  /* 0x000001002f077824 */ /* 0x000fe400078e022e */
[----:B------:R-:W-:-:S05]  /*5e940*/  IMAD.MOV.U32 R45, RZ, RZ, R40 ;  /* 0x000000ffff2d7224 */ /* 0x000fca00078e0028 */
[----:B------:R0:W-:Y:S04]  /*5e950*/  STL.64 [R1+0x500], R12 ;  /* 0x0005000c01007387 */ /* 0x0001e80000100a00 */
[----:B------:R-:W-:Y:S01]  /*5e960*/  STL.64 [R1+0x508], R14 ;  /* 0x0005080e01007387 */ /* 0x000fe20000100a00 */
[----:B------:R-:W-:-:S03]  /*5e970*/  IMAD.MOV.U32 R46, RZ, RZ, R41 ;  /* 0x000000ffff2e7224 */ /* 0x000fc600078e0029 */
[----:B------:R-:W-:Y:S04]  /*5e980*/  STL.64 [R1+0x4f0], R8 ;  /* 0x0004f00801007387 */ /* 0x000fe80000100a00 */
[----:B------:R1:W-:Y:S04]  /*5e990*/  STL.64 [R1+0x4f8], R10 ;  /* 0x0004f80a01007387 */ /* 0x0003e80000100a00 */
[----:B------:R-:W2:Y:S04]  /*5e9a0*/  LDL.LU R44, [R1+0x940] ;  /* 0x00094000012c7983 */ /* 0x000ea80000300800 */
[----:B------:R-:W3:Y:S04]  /*5e9b0*/  LDL.LU R40, [R1+0x4e24] ;  /* 0x004e240001287983 */ /* 0x000ee80000300800 */
[----:B------:R-:W0:Y:S04]  /*5e9c0*/  LDL.LU R41, [R1+0x4e20] ;  /* 0x004e200001297983 */ /* 0x000e280000300800 */
[----:B------:R-:W2:Y:S04]  /*5e9d0*/  LDL.LU R47, [R1+0x94c] ;  /* 0x00094c00012f7983 */ /* 0x000ea80000300800 */
[----:B------:R-:W4:Y:S04]  /*5e9e0*/  LDL.LU R16, [R1+0x910] ;  /* 0x0009100001107983 */ /* 0x000f280000300800 */
[----:B------:R-:W4:Y:S04]  /*5e9f0*/  LDL.LU R17, [R1+0x914] ;  /* 0x0009140001117983 */ /* 0x000f280000300800 */
[----:B------:R-:W4:Y:S01]  /*5ea00*/  LDL.LU R18, [R1+0x918] ;  /* 0x0009180001127983 */ /* 0x000f220000300800 */
[----:B---3--:R-:W-:-:S03]  /*5ea10*/  IMAD.MOV.U32 R19, RZ, RZ, R40 ;  /* 0x000000ffff137224 */ /* 0x008fc600078e0028 */
[----:B------:R-:W3:Y:S01]  /*5ea20*/  LDL.LU R40, [R1+0x4e1c] ;  /* 0x004e1c0001287983 */ /* 0x000ee20000300800 */
[----:B0-----:R-:W-:-:S03]  /*5ea30*/  IMAD.MOV.U32 R12, RZ, RZ, R41 ;  /* 0x000000ffff0c7224 */ /* 0x001fc600078e0029 */
[----:B------:R-:W2:Y:S01]  /*5ea40*/  LDL.LU R41, [R1+0x4e18] ;  /* 0x004e180001297983 */ /* 0x000ea20000300800 */
[----:B-1----:R-:W-:Y:S03]  /*5ea50*/  HMMA.16816.F32 R8, R32, R36, R56 ;  /* 0x000000242008723c */ /* 0x002fe60000001838 */
[----:B------:R-:W4:Y:S04]  /*5ea60*/  LDL.LU R13, [R1+0x8f4] ;  /* 0x0008f400010d7983 */ /* 0x000f280000300800 */
[----:B------:R-:W4:Y:S04]  /*5ea70*/  LDL.LU R14, [R1+0x8f8] ;  /* 0x0008f800010e7983 */ /* 0x000f280000300800 */
[----:B------:R-:W4:Y:S04]  /*5ea80*/  LDL.LU R15, [R1+0x8fc] ;  /* 0x0008fc00010f7983 */ /* 0x000f280000300800 */
[----:B------:R-:W4:Y:S04]  /*5ea90*/  LDL.LU R24, [R1+0x8c0] ;  /* 0x0008c00001187983 */ /* 0x000f280000300800 */
[----:B------:R-:W4:Y:S05]  /*5eaa0*/  LDL.LU R25, [R1+0x8c4] ;  /* 0x0008c40001197983 */ /* 0x000f2a0000300800 */
[----:B------:R-:W-:-:S02]  /*5eab0*/  IMAD.MOV.U32 R60, RZ, RZ, R8 ;  /* 0x000000ffff3c7224 */ /* 0x000fc400078e0008 */
[----:B------:R-:W-:Y:S02]  /*5eac0*/  IMAD.MOV.U32 R43, RZ, RZ, R9 ;  /* 0x000000ffff2b7224 */ /* 0x000fe400078e0009 */
[----:B------:R-:W-:Y:S02]  /*5ead0*/  IMAD.MOV.U32 R0, RZ, RZ, R11 ;  /* 0x000000ffff007224 */ /* 0x000fe400078e000b */
[----:B------:R-:W-:Y:S02]  /*5eae0*/  IMAD R4, R50, 0x100, R49 ;  /* 0x0000010032047824 */ /* 0x000fe400078e0231 */
[----:B------:R-:W-:Y:S02]  /*5eaf0*/  IMAD R5, R61, 0x100, R51 ;  /* 0x000001003d057824 */ /* 0x000fe400078e0233 */
[----:B---3--:R-:W-:Y:S02]  /*5eb00*/  IMAD.MOV.U32 R27, RZ, RZ, R40 ;  /* 0x000000ffff1b7224 */ /* 0x008fe400078e0028 */
[----:B------:R-:W3:Y:S01]  /*5eb10*/  LDL R40, [R1+0xa68] ;  /* 0x000a680001287983 */ /* 0x000ee20000100800 */
[----:B--2---:R-:W-:-:S03]  /*5eb20*/  IMAD.MOV.U32 R26, RZ, RZ, R41 ;  /* 0x000000ffff1a7224 */ /* 0x004fc600078e0029 */
[----:B------:R-:W2:Y:S04]  /*5eb30*/  LDL R41, [R1+0xa6c] ;  /* 0x000a6c0001297983 */ /* 0x000ea80000100800 */
[----:B------:R-:W4:Y:S04]  /*5eb40*/  LDL.LU R28, [R1+0x8a0] ;  /* 0x0008a000011c7983 */ /* 0x000f280000300800 */
[----:B------:R-:W4:Y:S04]  /*5eb50*/  LDL.LU R29, [R1+0x8a4] ;  /* 0x0008a400011d7983 */ /* 0x000f280000300800 */
[----:B------:R-:W4:Y:S04]  /*5eb60*/  LDL.LU R30, [R1+0x8a8] ;  /* 0x0008a800011e7983 */ /* 0x000f280000300800 */
[----:B------:R-:W4:Y:S04]  /*5eb70*/  LDL.LU R31, [R1+0x8ac] ;  /* 0x0008ac00011f7983 */ /* 0x000f280000300800 */
[----:B------:R-:W4:Y:S04]  /*5eb80*/  LDL R2, [R1+0xa78] ;  /* 0x000a780001027983 */ /* 0x000f280000100800 */
[----:B------:R-:W4:Y:S04]  /*5eb90*/  LDL R3, [R1+0xa7c] ;  /* 0x000a7c0001037983 */ /* 0x000f280000100800 */
[----:B------:R-:W4:Y:S04]  /*5eba0*/  LDL R8, [R1+0xa88] ;  /* 0x000a880001087983 */ /* 0x000f280000100800 */
[----:B------:R-:W4:Y:S04]  /*5ebb0*/  LDL R9, [R1+0xa8c] ;  /* 0x000a8c0001097983 */ /* 0x000f280000100800 */
        /* <DEDUP_REMOVED lines=16> */
[----:B------:R-:W4:Y:S04]  /*5ecc0*/  LDL R58, [R1+0xa98] ;  /* 0x000a9800013a7983 */ /* 0x000f280000100800 */
[----:B------:R-:W4:Y:S01]  /*5ecd0*/  LDL R59, [R1+0xa9c] ;  /* 0x000a9c00013b7983 */ /* 0x000f220000100800 */
[----:B------:R-:W-:-:S02]  /*5ece0*/  F2FP.F16.E4M3.UNPACK_B R4, R4 ;  /* 0x00000004ff04723e */ /* 0x000fc400020006ff */
[----:B------:R-:W-:Y:S02]  /*5ecf0*/  F2FP.F16.E4M3.UNPACK_B R5, R5 ;  /* 0x00000005ff05723e */ /* 0x000fe400020006ff */
[----:B------:R-:W-:Y:S02]  /*5ed00*/  F2FP.F16.E4M3.UNPACK_B R6, R6 ;  /* 0x00000006ff06723e */ /* 0x000fe400020006ff */
[----:B------:R-:W-:Y:S01]  /*5ed10*/  F2FP.F16.E4M3.UNPACK_B R7, R7 ;  /* 0x00000007ff07723e */ /* 0x000fe200020006ff */
[----:B------:R-:W-:Y:S01]  /*5ed20*/  IMAD.MOV.U32 R42, RZ, RZ, R10 ;  /* 0x000000ffff2a7224 */ /* 0x000fe200078e000a */
[----:B------:R-:W-:Y:S04]  /*5ed30*/  STL [R1+0x4b48], R0 ;  /* 0x004b480001007387 */ /* 0x000fe80000100800 */
[----:B------:R-:W-:Y:S01]  /*5ed40*/  STL [R1+0x4b30], R60 ;  /* 0x004b303c01007387 */ /* 0x000fe20000100800 */
[----:B---3--:R-:W-:-:S02]  /*5ed50*/  F2FP.F16.E4M3.UNPACK_B R40, R40 ;  /* 0x00000028ff28723e */ /* 0x008fc400020006ff */
[----:B--2---:R-:W-:-:S07]  /*5ed60*/  F2FP.F16.E4M3.UNPACK_B R41, R41 ;  /* 0x00000029ff29723e */ /* 0x004fce00020006ff */
[----:B----4-:R-:W-:Y:S06]  /*5ed70*/  HMMA.16816.F32 R24, R4, R40, R24 ;  /* 0x000000280418723c */ /* 0x010fec0000001818 */
[----:B------:R-:W-:Y:S01]  /*5ed80*/  HMMA.16816.F32 R28, R32, R38, R28 ;  /* 0x00000026201c723c */ /* 0x000fe2000000181c */
[----:B------:R-:W-:Y:S02]  /*5ed90*/  F2FP.F16.E4M3.UNPACK_B R2, R2 ;  /* 0x00000002ff02723e */ /* 0x000fe400020006ff */
[----:B------:R-:W-:Y:S02]  /*5eda0*/  F2FP.F16.E4M3.UNPACK_B R3, R3 ;  /* 0x00000003ff03723e */ /* 0x000fe400020006ff */
[----:B------:R-:W-:-:S05]  /*5edb0*/  F2FP.F16.E4M3.UNPACK_B R8, R8 ;  /* 0x00000008ff08723e */ /* 0x000fca00020006ff */
[----:B------:R-:W-:-:S13]  /*5edc0*/  HMMA.16816.F32 R20, R4, R2, R20 ;  /* 0x000000020414723c */ /* 0x000fda0000001814 */
[----:B------:R-:W-:Y:S01]  /*5edd0*/  STL.64 [R1+0x5f0], R28 ;  /* 0x0005f01c01007387 */ /* 0x000fe20000100a00 */
[----:B------:R-:W-:-:S03]  /*5ede0*/  F2FP.F16.E4M3.UNPACK_B R9, R9 ;  /* 0x00000009ff09723e */ /* 0x000fc600020006ff */
[----:B------:R-:W-:Y:S04]  /*5edf0*/  STL.64 [R1+0x5f8], R30 ;  /* 0x0005f81e01007387 */ /* 0x000fe80000100a00 */
[----:B------:R-:W-:Y:S04]  /*5ee00*/  STL.64 [R1+0x4df0], R42 ;  /* 0x004df02a01007387 */ /* 0x000fe80000100a00 */
[----:B------:R-:W-:Y:S04]  /*5ee10*/  STL.64 [R1+0x4de8], R40 ;  /* 0x004de82801007387 */ /* 0x000fe80000100a00 */
[----:B------:R-:W-:Y:S04]  /*5ee20*/  STL.64 [R1+0x660], R24 ;  /* 0x0006601801007387 */ /* 0x000fe80000100a00 */
[----:B------:R-:W-:Y:S04]  /*5ee30*/  STL.64 [R1+0x668], R26 ;  /* 0x0006681a01007387 */ /* 0x000fe80000100a00 */
[----:B------:R-:W-:Y:S04]  /*5ee40*/  STL.64 [R1+0x6d0], R20 ;  /* 0x0006d01401007387 */ /* 0x000fe80000100a00 */
[----:B------:R0:W-:Y:S02]  /*5ee50*/  STL.64 [R1+0x6d8], R22 ;  /* 0x0006d81601007387 */ /* 0x0001e40000100a00 */
[----:B0-----:R-:W-:Y:S01]  /*5ee60*/  HMMA.16816.F32 R20, R4, R8, R12 ;  /* 0x000000080414723c */ /* 0x001fe2000000180c */
[----:B------:R-:W-:-:S02]  /*5ee70*/  F2FP.F16.E4M3.UNPACK_B R10, R11 ;  /* 0x0000000bff0a723e */ /* 0x000fc400020006ff */
[----:B------:R-:W-:-:S04]  /*5ee80*/  F2FP.F16.E4M3.UNPACK_B R11, R52 ;  /* 0x00000034ff0b723e */ /* 0x000fc800020006ff */
[----:B------:R-:W-:Y:S02]  /*5ee90*/  F2FP.F16.E4M3.UNPACK_B R12, R53 ;  /* 0x00000035ff0c723e */ /* 0x000fe400020006ff */
[----:B------:R-:W-:Y:S01]  /*5eea0*/  F2FP.F16.E4M3.UNPACK_B R13, R54 ;  /* 0x00000036ff0d723e */ /* 0x000fe200020006ff */
[----:B------:R-:W-:-:S13]  /*5eeb0*/  HMMA.16816.F32 R16, R4, R10, R16 ;  /* 0x0000000a0410723c */ /* 0x000fda0000001810 */
[----:B------:R-:W-:Y:S04]  /*5eec0*/  STL.64 [R1+0x720], R20 ;  /* 0x0007201401007387 */ /* 0x000fe80000100a00 */
[----:B------:R-:W-:Y:S04]  /*5eed0*/  STL.64 [R1+0x728], R22 ;  /* 0x0007281601007387 */ /* 0x000fe80000100a00 */
[----:B------:R-:W-:Y:S04]  /*5eee0*/  STL.64 [R1+0x4dd0], R10 ;  /* 0x004dd00a01007387 */ /* 0x000fe80000100a00 */
[----:B------:R0:W-:Y:S02]  /*5eef0*/  STL.64 [R1+0x4dc8], R8 ;  /* 0x004dc80801007387 */ /* 0x0001e40000100a00 */
[----:B0-----:R-:W-:Y:S01]  /*5ef00*/  HMMA.16816.F32 R8, R4, R12, R48 ;  /* 0x0000000c0408723c */ /* 0x001fe20000001830 */
[----:B------:R-:W-:-:S02]  /*5ef10*/  F2FP.F16.E4M3.UNPACK_B R14, R55 ;  /* 0x00000037ff0e723e */ /* 0x000fc400020006ff */
[----:B------:R-:W-:Y:S01]  /*5ef20*/  F2FP.F16.E4M3.UNPACK_B R15, R61 ;  /* 0x0000003dff0f723e */ /* 0x000fe200020006ff */
[----:B------:R-:W-:Y:S04]  /*5ef30*/  STL.64 [R1+0x770], R16 ;  /* 0x0007701001007387 */ /* 0x000fe80000100a00 */
[----:B------:R-:W-:-:S15]  /*5ef40*/  STL.64 [R1+0x778], R18 ;  /* 0x0007781201007387 */ /* 0x000fde0000100a00 */
[----:B------:R-:W-:Y:S04]  /*5ef50*/  STL.64 [R1+0x7b0], R8 ;  /* 0x0007b00801007387 */ /* 0x000fe80000100a00 */
[----:B------:R0:W-:Y:S02]  /*5ef60*/  STL.64 [R1+0x7b8], R10 ;  /* 0x0007b80a01007387 */ /* 0x0001e40000100a00 */
[----:B0-----:R-:W-:Y:S06]  /*5ef70*/  HMMA.16816.F32 R8, R4, R14, R44 ;  /* 0x0000000e0408723c */ /* 0x001fec000000182c */
[----:B------:R-:W-:Y:S04]  /*5ef80*/  STL.64 [R1+0x4db0], R14 ;  /* 0x004db00e01007387 */ /* 0x000fe80000100a00 */
[----:B------:R-:W-:-:S13]  /*5ef90*/  STL.64 [R1+0x4da8], R12 ;  /* 0x004da80c01007387 */ /* 0x000fda0000100a00 */
        /* <DEDUP_REMOVED lines=14> */
[----:B------:R-:W2:Y:S04]  /*5f080*/  LDL.LU R12, [R1+0x960] ;  /* 0x00096000010c7983 */ /* 0x000ea80000300800 */
[----:B------:R-:W2:Y:S04]  /*5f090*/  LDL.LU R13, [R1+0x964] ;  /* 0x00096400010d7983 */ /* 0x000ea80000300800 */
[----:B------:R-:W2:Y:S04]  /*5f0a0*/  LDL.LU R14, [R1+0x968] ;  /* 0x00096800010e7983 */ /* 0x000ea80000300800 */
[----:B------:R-:W2:Y:S04]  /*5f0b0*/  LDL.LU R15, [R1+0x96c] ;  /* 0x00096c00010f7983 */ /* 0x000ea80000300800 */
[----:B------:R-:W3:Y:S04]  /*5f0c0*/  LDL R20, [R1+0xab8] ;  /* 0x000ab80001147983 */ /* 0x000ee80000100800 */
[----:B------:R-:W3:Y:S04]  /*5f0d0*/  LDL R21, [R1+0xabc] ;  /* 0x000abc0001157983 */ /* 0x000ee80000100800 */
[----:B------:R-:W3:Y:S04]  /*5f0e0*/  LDL.LU R40, [R1+0x9a0] ;  /* 0x0009a00001287983 */ /* 0x000ee80000300800 */
[----:B------:R-:W3:Y:S04]  /*5f0f0*/  LDL.LU R41, [R1+0x9a4] ;  /* 0x0009a40001297983 */ /* 0x000ee80000300800 */
[----:B------:R-:W3:Y:S04]  /*5f100*/  LDL.LU R42, [R1+0x9a8] ;  /* 0x0009a800012a7983 */ /* 0x000ee80000300800 */
[----:B------:R-:W3:Y:S04]  /*5f110*/  LDL.LU R43, [R1+0x9ac] ;  /* 0x0009ac00012b7983 */ /* 0x000ee80000300800 */
[----:B------:R-:W3:Y:S04]  /*5f120*/  LDL R22, [R1+0xae8] ;  /* 0x000ae80001167983 */ /* 0x000ee80000100800 */
[----:B------:R-:W3:Y:S04]  /*5f130*/  LDL R23, [R1+0xaec] ;  /* 0x000aec0001177983 */ /* 0x000ee80000100800 */
[----:B------:R-:W3:Y:S04]  /*5f140*/  LDL R24, [R1+0xb08] ;  /* 0x000b080001187983 */ /* 0x000ee80000100800 */
[----:B------:R-:W3:Y:S04]  /*5f150*/  LDL R25, [R1+0xb0c] ;  /* 0x000b0c0001197983 */ /* 0x000ee80000100800 */
[----:B------:R-:W3:Y:S04]  /*5f160*/  LDL R26, [R1+0xb18] ;  /* 0x000b1800011a7983 */ /* 0x000ee80000100800 */
[----:B------:R-:W3:Y:S04]  /*5f170*/  LDL R27, [R1+0xb1c] ;  /* 0x000b1c00011b7983 */ /* 0x000ee80000100800 */
[----:B------:R-:W3:Y:S04]  /*5f180*/  LDL.LU R31, [R1+0x1188] ;  /* 0x00118800011f7983 */ /* 0x000ee80000300800 */
[----:B------:R-:W3:Y:S04]  /*5f190*/  LDL.LU R28, [R1+0x1184] ;  /* 0x00118400011c7983 */ /* 0x000ee80000300800 */
[----:B------:R-:W3:Y:S04]  /*5f1a0*/  LDL.LU R29, [R1+0x1190] ;  /* 0x00119000011d7983 */ /* 0x000ee80000300800 */
[----:B------:R-:W3:Y:S04]  /*5f1b0*/  LDL.LU R52, [R1+0x118c] ;  /* 0x00118c0001347983 */ /* 0x000ee80000300800 */
[----:B------:R-:W3:Y:S04]  /*5f1c0*/  LDL.LU R53, [R1+0x1198] ;  /* 0x0011980001357983 */ /* 0x000ee80000300800 */
[----:B------:R-:W3:Y:S04]  /*5f1d0*/  LDL.LU R54, [R1+0x1194] ;  /* 0x0011940001367983 */ /* 0x000ee80000300800 */
[----:B------:R-:W3:Y:S04]  /*5f1e0*/  LDL R55, [R1+0xb28] ;  /* 0x000b280001377983 */ /* 0x000ee80000100800 */
[----:B------:R-:W3:Y:S04]  /*5f1f0*/  LDL R61, [R1+0xb2c] ;  /* 0x000b2c00013d7983 */ /* 0x000ee80000100800 */
[----:B------:R-:W3:Y:S04]  /*5f200*/  LDL.LU R48, [R1+0x9f0] ;  /* 0x0009f00001307983 */ /* 0x000ee80000300800 */
[----:B------:R-:W3:Y:S04]  /*5f210*/  LDL.LU R49, [R1+0x9f4] ;  /* 0x0009f40001317983 */ /* 0x000ee80000300800 */
[----:B------:R-:W3:Y:S04]  /*5f220*/  LDL.LU R50, [R1+0x9f8] ;  /* 0x0009f80001327983 */ /* 0x000ee80000300800 */
[----:B------:R-:W3:Y:S01]  /*5f230*/  LDL.LU R51, [R1+0x9fc] ;  /* 0x0009fc0001337983 */ /* 0x000ee20000300800 */
[----:B------:R-:W-:-:S03]  /*5f240*/  F2FP.F16.E4M3.UNPACK_B R16, R56 ;  /* 0x00000038ff10723e */ /* 0x000fc600020006ff */
[----:B------:R-:W3:Y:S01]  /*5f250*/  LDL.LU R44, [R1+0x11a0] ;  /* 0x0011a000012c7983 */ /* 0x000ee20000300800 */
[----:B------:R-:W-:-:S03]  /*5f260*/  F2FP.F16.E4M3.UNPACK_B R17, R57 ;  /* 0x00000039ff11723e */ /* 0x000fc600020006ff */
[----:B------:R-:W3:Y:S01]  /*5f270*/  LDL.LU R45, [R1+0x119c] ;  /* 0x00119c00012d7983 */ /* 0x000ee20000300800 */
[----:B------:R-:W-:-:S03]  /*5f280*/  F2FP.F16.E4M3.UNPACK_B R18, R58 ;  /* 0x0000003aff12723e */ /* 0x000fc600020006ff */
[----:B------:R-:W3:Y:S01]  /*5f290*/  LDL R46, [R1+0xb38] ;  /* 0x000b3800012e7983 */ /* 0x000ee20000100800 */
[----:B------:R-:W-:-:S03]  /*5f2a0*/  F2FP.F16.E4M3.UNPACK_B R19, R59 ;  /* 0x0000003bff13723e */ /* 0x000fc600020006ff */
[----:B------:R-:W3:Y:S04]  /*5f2b0*/  LDL R47, [R1+0xb3c] ;  /* 0x000b3c00012f7983 */ /* 0x000ee80000100800 */
[----:B------:R-:W3:Y:S04]  /*5f2c0*/  LDL.LU R56, [R1+0xa30] ;  /* 0x000a300001387983 */ /* 0x000ee80000300800 */
[----:B------:R-:W3:Y:S04]  /*5f2d0*/  LDL.LU R57, [R1+0xa34] ;  /* 0x000a340001397983 */ /* 0x000ee80000300800 */
[----:B------:R-:W3:Y:S04]  /*5f2e0*/  LDL.LU R58, [R1+0xa38] ;  /* 0x000a3800013a7983 */ /* 0x000ee80000300800 */
[----:B------:R-:W3:Y:S01]  /*5f2f0*/  LDL.LU R59, [R1+0xa3c] ;  /* 0x000a3c00013b7983 */ /* 0x000ee20000300800 */
[C---:B----4-:R-:W-:Y:S06]  /*5f300*/  HMMA.16816.F32 R8, R4.reuse, R18, R8 ;  /* 0x000000120408723c */ /* 0x050fec0000001808 */
[----:B--2---:R-:W-:Y:S01]  /*5f310*/  HMMA.16816.F32 R12, R4, R16, R12 ;  /* 0x00000010040c723c */ /* 0x004fe2000000180c */
[----:B---3--:R-:W-:-:S02]  /*5f320*/  F2FP.F16.E4M3.UNPACK_B R20, R20 ;  /* 0x00000014ff14723e */ /* 0x008fc400020006ff */
[----:B------:R-:W-:-:S15]  /*5f330*/  F2FP.F16.E4M3.UNPACK_B R21, R21 ;  /* 0x00000015ff15723e */ /* 0x000fde00020006ff */
[----:B------:R-:W-:-:S05]  /*5f340*/  NOP ;  /* 0x0000000000007918 */ /* 0x000fca0000000000 */
        /* <DEDUP_REMOVED lines=8> */
[----:B------:R-:W-:-:S15]  /*5f3d0*/  F2FP.F16.E4M3.UNPACK_B R23, R23 ;  /* 0x00000017ff17723e */ /* 0x000fde00020006ff */
[----:B------:R-:W-:-:S05]  /*5f3e0*/  NOP ;  /* 0x0000000000007918 */ /* 0x000fca0000000000 */
[----:B------:R-:W-:Y:S04]  /*5f3f0*/  STL.64 [R1+0x870], R8 ;  /* 0x0008700801007387 */ /* 0x000fe80000100a00 */
[----:B------:R0:W-:Y:S02]  /*5f400*/  STL.64 [R1+0x878], R10 ;  /* 0x0008780a01007387 */ /* 0x0001e40000100a00 */
[----:B0-----:R-:W-:Y:S01]  /*5f410*/  HMMA.16816.F32 R8, R4, R22, R32 ;  /* 0x000000160408723c */ /* 0x001fe20000001820 */
[----:B------:R-:W-:Y:S02]  /*5f420*/  F2FP.F16.E4M3.UNPACK_B R24, R24 ;  /* 0x00000018ff18723e */ /* 0x000fe400020006ff */
[----:B------:R-:W-:-:S03]  /*5f430*/  F2FP.F16.E4M3.UNPACK_B R25, R25 ;  /* 0x00000019ff19723e */ /* 0x000fc600020006ff */
[----:B------:R-:W-:Y:S04]  /*5f440*/  STL.64 [R1+0x4de0], R22 ;  /* 0x004de01601007387 */ /* 0x000fe80000100a00 */
[----:B------:R-:W-:-:S13]  /*5f450*/  STL.64 [R1+0x4dd8], R20 ;  /* 0x004dd81401007387 */ /* 0x000fda0000100a00 */
[----:B------:R-:W-:Y:S04]  /*5f460*/  STL.64 [R1+0x8a0], R8 ;  /* 0x0008a00801007387 */ /* 0x000fe80000100a00 */
[----:B------:R0:W-:Y:S02]  /*5f470*/  STL.64 [R1+0x8a8], R10 ;  /* 0x0008a80a01007387 */ /* 0x0001e40000100a00 */
[----:B0-----:R-:W-:Y:S01]  /*5f480*/  HMMA.16816.F32 R8, R4, R24, R36 ;  /* 0x000000180408723c */ /* 0x001fe20000001824 */
[----:B------:R-:W-:Y:S02]  /*5f490*/  F2FP.F16.E4M3.UNPACK_B R26, R26 ;  /* 0x0000001aff1a723e */ /* 0x000fe400020006ff */
[----:B------:R-:W-:Y:S01]  /*5f4a0*/  F2FP.F16.E4M3.UNPACK_B R27, R27 ;  /* 0x0000001bff1b723e */ /* 0x000fe200020006ff */
[----:B------:R-:W-:-:S15]  /*5f4b0*/  IMAD R32, R28, 0x100, R31 ;  /* 0x000001001c207824 */ /* 0x000fde00078e021f */
[----:B------:R-:W-:-:S04]  /*5f4c0*/  NOP ;  /* 0x0000000000007918 */ /* 0x000fc80000000000 */
[----:B------:R-:W-:Y:S04]  /*5f4d0*/  STL.64 [R1+0x8c0], R8 ;  /* 0x0008c00801007387 */ /* 0x000fe80000100a00 */
[----:B------:R0:W-:Y:S02]  /*5f4e0*/  STL.64 [R1+0x8c8], R10 ;  /* 0x0008c80a01007387 */ /* 0x0001e40000100a00 */
[----:B0-----:R-:W-:Y:S01]  /*5f4f0*/  HMMA.16816.F32 R8, R4, R26, R48 ;  /* 0x0000001a0408723c */ /* 0x001fe20000001830 */
[----:B------:R-:W-:Y:S01]  /*5f500*/  IMAD R33, R52, 0x100, R29 ;  /* 0x0000010034217824 */ /* 0x000fe200078e021d */
[----:B------:R-:W-:Y:S02]  /*5f510*/  F2FP.F16.E4M3.UNPACK_B R28, R55 ;  /* 0x00000037ff1c723e */ /* 0x000fe400020006ff */
[----:B------:R-:W-:-:S02]  /*5f520*/  F2FP.F16.E4M3.UNPACK_B R29, R61 ;  /* 0x0000003dff1d723e */ /* 0x000fc400020006ff */
[----:B------:R-:W-:Y:S04]  /*5f530*/  STL.64 [R1+0x4e00], R26 ;  /* 0x004e001a01007387 */ /* 0x000fe80000100a00 */
[----:B------:R-:W-:-:S13]  /*5f540*/  STL.64 [R1+0x4df8], R24 ;  /* 0x004df81801007387 */ /* 0x000fda0000100a00 */
[----:B------:R-:W-:Y:S04]  /*5f550*/  STL.64 [R1+0x910], R8 ;  /* 0x0009100801007387 */ /* 0x000fe80000100a00 */
[----:B------:R0:W-:Y:S02]  /*5f560*/  STL.64 [R1+0x918], R10 ;  /* 0x0009180a01007387 */ /* 0x0001e40000100a00 */
[----:B0-----:R-:W-:Y:S02]  /*5f570*/  HMMA.16816.F32 R8, R4, R28, R56 ;  /* 0x0000001c0408723c */ /* 0x001fe40000001838 */
[----:B------:R-:W2:-:S15]  /*5f580*/  LDL.LU R56, [R1+0x730] ;  /* 0x0007300001387983 */ /* 0x000e9e0000300800 */
[----:B------:R-:W-:-:S06]  /*5f590*/  NOP ;  /* 0x0000000000007918 */ /* 0x000fcc0000000000 */
[----:B------:R-:W-:Y:S04]  /*5f5a0*/  STL.64 [R1+0x960], R8 ;  /* 0x0009600801007387 */ /* 0x000fe80000100a00 */
[----:B------:R-:W-:Y:S04]  /*5f5b0*/  STL.64 [R1+0x968], R10 ;  /* 0x0009680a01007387 */ /* 0x000fe80000100a00 */
[----:B------:R-:W2:Y:S04]  /*5f5c0*/  LDL.LU R57, [R1+0x734] ;  /* 0x0007340001397983 */ /* 0x000ea80000300800 */
[----:B------:R-:W3:Y:S04]  /*5f5d0*/  LDL.LU R58, [R1+0x738] ;  /* 0x00073800013a7983 */ /* 0x000ee80000300800 */
[----:B------:R-:W3:Y:S04]  /*5f5e0*/  LDL.LU R59, [R1+0x73c] ;  /* 0x00073c00013b7983 */ /* 0x000ee80000300800 */
        /* <DEDUP_REMOVED lines=14> */
[----:B------:R-:W2:Y:S04]  /*5f6d0*/  LDL R36, [R1+0xb48] ;  /* 0x000b480001247983 */ /* 0x000ea80000100800 */
[----:B------:R-:W3:Y:S04]  /*5f6e0*/  LDL R37, [R1+0xb4c] ;  /* 0x000b4c0001257983 */ /* 0x000ee80000100800 */
[----:B------:R-:W4:Y:S04]  /*5f6f0*/  LDL R0, [R1+0xb58] ;  /* 0x000b580001007983 */ /* 0x000f280000100800 */
[----:B------:R-:W4:Y:S04]  /*5f700*/  LDL R61, [R1+0xb5c] ;  /* 0x000b5c00013d7983 */ /* 0x000f280000100800 */
[----:B0-----:R-:W4:Y:S04]  /*5f710*/  LDL.LU R56, [R1+0xa50] ;  /* 0x000a500001387983 */ /* 0x001f280000300800 */
[----:B------:R-:W4:Y:S04]  /*5f720*/  LDL.LU R57, [R1+0xa54] ;  /* 0x000a540001397983 */ /* 0x000f280000300800 */
[----:B------:R-:W4:Y:S04]  /*5f730*/  LDL.LU R58, [R1+0xa58] ;  /* 0x000a5800013a7983 */ /* 0x000f280000300800 */
[----:B------:R-:W4:Y:S01]  /*5f740*/  LDL.LU R59, [R1+0xa5c] ;  /* 0x000a5c00013b7983 */ /* 0x000f220000300800 */
[----:B------:R-:W-:-:S02]  /*5f750*/  F2FP.F16.E4M3.UNPACK_B R30, R46 ;  /* 0x0000002eff1e723e */ /* 0x000fc400020006ff */
[----:B------:R-:W-:Y:S01]  /*5f760*/  F2FP.F16.E4M3.UNPACK_B R31, R47 ;  /* 0x0000002fff1f723e */ /* 0x000fe200020006ff */
[----:B------:R-:W-:Y:S01]  /*5f770*/  IMAD R34, R54, 0x100, R53 ;  /* 0x0000010036227824 */ /* 0x000fe200078e0235 */
        /* <DEDUP_REMOVED lines=25> */
[----:B------:R-:W-:Y:S01]  /*5f910*/  STL [R1+0x4da0], R29 ;  /* 0x004da01d01007387 */ /* 0x000fe20000100800 */
[----:B--2---:R-:W-:-:S02]  /*5f920*/  F2FP.F16.E4M3.UNPACK_B R36, R36 ;  /* 0x00000024ff24723e */ /* 0x004fc400020006ff */
[----:B---3--:R-:W-:-:S07]  /*5f930*/  F2FP.F16.E4M3.UNPACK_B R37, R37 ;  /* 0x00000025ff25723e */ /* 0x008fce00020006ff */
[C---:B----4-:R-:W-:Y:S06]  /*5f940*/  HMMA.16816.F32 R24, R4.reuse, R36, R24 ;  /* 0x000000240418723c */ /* 0x050fec0000001818 */
[----:B------:R-:W-:Y:S01]  /*5f950*/  HMMA.16816.F32 R56, R4, R30, R56 ;  /* 0x0000001e0438723c */ /* 0x000fe20000001838 */
[----:B------:R-:W-:Y:S02]  /*5f960*/  F2FP.F16.E4M3.UNPACK_B R38, R0 ;  /* 0x00000000ff26723e */ /* 0x000fe400020006ff */
[----:B------:R-:W-:-:S07]  /*5f970*/  F2FP.F16.E4M3.UNPACK_B R39, R61 ;  /* 0x0000003dff27723e */ /* 0x000fce00020006ff */
[----:B------:R-:W-:-:S13]  /*5f980*/  HMMA.16816.F32 R4, R4, R38, R40 ;  /* 0x000000260404723c */ /* 0x000fda0000001828 */
[----:B------:R-:W-:Y:S04]  /*5f990*/  STL.64 [R1+0xa50], R56 ;  /* 0x000a503801007387 */ /* 0x000fe80000100a00 */
[----:B------:R0:W-:Y:S04]  /*5f9a0*/  STL.64 [R1+0xa58], R58 ;  /* 0x000a583a01007387 */ /* 0x0001e80000100a00 */
[----:B0-----:R-:W2:Y:S04]  /*5f9b0*/  LDL.LU.64 R58, [R1+0x4e10] ;  /* 0x004e1000013a7983 */ /* 0x001ea80000300a00 */
[----:B------:R-:W2:Y:S04]  /*5f9c0*/  LDL.LU.64 R56, [R1+0x4e08] ;  /* 0x004e080001387983 */ /* 0x000ea80000300a00 */
[----:B------:R-:W-:Y:S04]  /*5f9d0*/  STL.64 [R1+0xa40], R24 ;  /* 0x000a401801007387 */ /* 0x000fe80000100a00 */
[----:B------:R0:W-:Y:S04]  /*5f9e0*/  STL.64 [R1+0xa48], R26 ;  /* 0x000a481a01007387 */ /* 0x0001e80000100a00 */
[----:B0-----:R-:W2:Y:S04]  /*5f9f0*/  LDL.LU.64 R26, [R1+0x4e00] ;  /* 0x004e0000011a7983 */ /* 0x001ea80000300a00 */
[----:B------:R-:W3:Y:S04]  /*5fa00*/  LDL.LU.64 R24, [R1+0x4df8] ;  /* 0x004df80001187983 */ /* 0x000ee80000300a00 */
[----:B------:R-:W4:Y:S04]  /*5fa10*/  LDL.LU.64 R42, [R1+0x4df0] ;  /* 0x004df000012a7983 */ /* 0x000f280000300a00 */
[----:B------:R-:W2:Y:S01]  /*5fa20*/  LDL.LU.64 R40, [R1+0x4de8] ;  /* 0x004de80001287983 */ /* 0x000ea20000300a00 */
        /* <DEDUP_REMOVED lines=17> */
[----:B--2---:R-:W-:-:S15]  /*5fb40*/  HMMA.16816.F32 R20, R32, R40, R20 ;  /* 0x000000282014723c */ /* 0x004fde0000001814 */
[----:B------:R-:W-:-:S08]  /*5fb50*/  NOP ;  /* 0x0000000000007918 */ /* 0x000fd00000000000 */
[----:B------:R-:W-:Y:S04]  /*5fb60*/  STL.64 [R1+0xa10], R20 ;  /* 0x000a101401007387 */ /* 0x000fe80000100a00 */
[----:B------:R0:W-:Y:S04]  /*5fb70*/  STL.64 [R1+0xa18], R22 ;  /* 0x000a181601007387 */ /* 0x0001e80000100a00 */
[----:B0-----:R-:W2:Y:S04]  /*5fb80*/  LDL.LU.64 R22, [R1+0x4de0] ;  /* 0x004de00001167983 */ /* 0x001ea80000300a00 */
[----:B------:R-:W2:Y:S04]  /*5fb90*/  LDL.LU.64 R20, [R1+0x4dd8] ;  /* 0x004dd80001147983 */ /* 0x000ea80000300a00 */
[----:B----4-:R-:W-:Y:S04]  /*5fba0*/  STL.64 [R1+0x4d68], R42 ;  /* 0x004d682a01007387 */ /* 0x010fe80000100a00 */
[----:B------:R0:W-:Y:S04]  /*5fbb0*/  STL.64 [R1+0x4d60], R40 ;  /* 0x004d602801007387 */ /* 0x0001e80000100a00 */
[----:B0-----:R-:W4:Y:S04]  /*5fbc0*/  LDL.LU R40, [R1+0x950] ;  /* 0x0009500001287983 */ /* 0x001f280000300800 */
[----:B------:R-:W4:Y:S04]  /*5fbd0*/  LDL.LU R41, [R1+0x954] ;  /* 0x0009540001297983 */ /* 0x000f280000300800 */
[----:B------:R-:W4:Y:S04]  /*5fbe0*/  LDL.LU R42, [R1+0x958] ;  /* 0x00095800012a7983 */ /* 0x000f280000300800 */
[----:B------:R-:W4:Y:S04]  /*5fbf0*/  LDL.LU R43, [R1+0x95c] ;  /* 0x00095c00012b7983 */ /* 0x000f280000300800 */
        /* <DEDUP_REMOVED lines=14> */
[----:B------:R-:W3:Y:S04]  /*5fce0*/  LDL.LU.64 R12, [R1+0x4da8] ;  /* 0x004da800010c7983 */ /* 0x000ee80000300a00 */
[----:B------:R-:W-:Y:S04]  /*5fcf0*/  STL.64 [R1+0x4d58], R10 ;  /* 0x004d580a01007387 */ /* 0x000fe80000100a00 */
[----:B------:R0:W-:Y:S04]  /*5fd00*/  STL.64 [R1+0x4d50], R8 ;  /* 0x004d500801007387 */ /* 0x0001e80000100a00 */
[----:B0-----:R-:W3:Y:S04]  /*5fd10*/  LDL.LU R8, [R1+0x970] ;  /* 0x0009700001087983 */ /* 0x001ee80000300800 */
[----:B------:R-:W3:Y:S04]  /*5fd20*/  LDL.LU R9, [R1+0x974] ;  /* 0x0009740001097983 */ /* 0x000ee80000300800 */
[----:B------:R-:W3:Y:S04]  /*5fd30*/  LDL.LU R10, [R1+0x978] ;  /* 0x00097800010a7983 */ /* 0x000ee80000300800 */
[----:B------:R-:W3:Y:S01]  /*5fd40*/  LDL.LU R11, [R1+0x97c] ;  /* 0x00097c00010b7983 */ /* 0x000ee20000300800 */
[C---:B--2---:R-:W-:Y:S06]  /*5fd50*/  HMMA.16816.F32 R4, R32.reuse, R18, R4 ;  /* 0x000000122004723c */ /* 0x044fec0000001804 */
[----:B---3--:R-:W-:-:S15]  /*5fd60*/  HMMA.16816.F32 R8, R32, R12, R8 ;  /* 0x0000000c2008723c */ /* 0x008fde0000001808 */
[----:B------:R-:W-:-:S08]  /*5fd70*/  NOP ;  /* 0x0000000000007918 */ /* 0x000fd00000000000 */
[----:B------:R-:W-:Y:S04]  /*5fd80*/  STL.64 [R1+0x9d0], R8 ;  /* 0x0009d00801007387 */ /* 0x000fe80000100a00 */
[----:B------:R4:W-:Y:S02]  /*5fd90*/  STL.64 [R1+0x9d8], R10 ;  /* 0x0009d80a01007387 */ /* 0x0009e40000100a00 */
[----:B----4-:R-:W-:Y:S06]  /*5fda0*/  HMMA.16816.F32 R8, R32, R14, R40 ;  /* 0x0000000e2008723c */ /* 0x010fec0000001828 */
[----:B------:R-:W-:Y:S04]  /*5fdb0*/  STL.64 [R1+0x4d78], R14 ;  /* 0x004d780e01007387 */ /* 0x000fe80000100a00 */
[----:B------:R-:W-:-:S13]  /*5fdc0*/  STL.64 [R1+0x4d70], R12 ;  /* 0x004d700c01007387 */ /* 0x000fda0000100a00 */
[----:B------:R-:W-:Y:S04]  /*5fdd0*/  STL.64 [R1+0x9b0], R8 ;  /* 0x0009b00801007387 */ /* 0x000fe80000100a00 */
[----:B------:R0:W-:Y:S02]  /*5fde0*/  STL.64 [R1+0x9b8], R10 ;  /* 0x0009b80a01007387 */ /* 0x0001e40000100a00 */
[----:B0-----:R-:W-:Y:S02]  /*5fdf0*/  HMMA.16816.F32 R8, R32, R16, R36 ;  /* 0x000000102008723c */ /* 0x001fe40000001824 */
[----:B------:R-:W-:-:S15]  /*5fe00*/  STL.64 [R1+0x4d98], R18 ;  /* 0x004d981201007387 */ /* 0x000fde0000100a00 */
[----:B------:R-:W-:-:S06]  /*5fe10*/  NOP ;  /* 0x0000000000007918 */ /* 0x000fcc0000000000 */
        /* <DEDUP_REMOVED lines=11> */
[----:B------:R0:W-:Y:S04]  /*5fed0*/  STL.64 [R1+0x970], R12 ;  /* 0x0009700c01007387 */ /* 0x0001e80000100a00 */
[----:B------:R1:W-:Y:S04]  /*5fee0*/  STL.64 [R1+0x978], R14 ;  /* 0x0009780e01007387 */ /* 0x0003e80000100a00 */
[----:B------:R-:W2:Y:S04]  /*5fef0*/  LDL.LU R44, [R1+0x640] ;  /* 0x00064000012c7983 */ /* 0x000ea80000300800 */
[----:B------:R-:W-:Y:S04]  /*5ff00*/  STL.64 [R1+0x950], R8 ;  /* 0x0009500801007387 */ /* 0x000fe80000100a00 */
[----:B------:R-:W-:Y:S05]  /*5ff10*/  STL.64 [R1+0x958], R10 ;  /* 0x0009580a01007387 */ /* 0x000fea0000100a00 */
[----:B------:R3:W-:Y:S04]  /*5ff20*/  STL.64 [R1+0x940], R4 ;  /* 0x0009400401007387 */ /* 0x0007e80000100a00 */
[----:B------:R4:W-:Y:S04]  /*5ff30*/  STL.64 [R1+0x948], R6 ;  /* 0x0009480601007387 */ /* 0x0009e80000100a00 */
[----:B------:R-:W2:Y:S04]  /*5ff40*/  LDL.LU R45, [R1+0x644] ;  /* 0x00064400012d7983 */ /* 0x000ea80000300800 */
[----:B------:R-:W2:Y:S04]  /*5ff50*/  LDL.LU R46, [R1+0x648] ;  /* 0x00064800012e7983 */ /* 0x000ea80000300800 */
[----:B------:R-:W2:Y:S04]  /*5ff60*/  LDL.LU R47, [R1+0x64c] ;  /* 0x00064c00012f7983 */ /* 0x000ea80000300800 */
[----:B------:R-:W2:Y:S04]  /*5ff70*/  LDL.LU R52, [R1+0x670] ;  /* 0x0006700001347983 */ /* 0x000ea80000300800 */
        /* <DEDUP_REMOVED lines=12> */
[----:B---3--:R-:W2:Y:S04]  /*60040*/  LDL.LU R4, [R1+0x11a4] ;  /* 0x0011a40001047983 */ /* 0x008ea80000300800 */
[----:B------:R-:W3:Y:S04]  /*60050*/  LDL.LU R5, [R1+0x11b0] ;  /* 0x0011b00001057983 */ /* 0x000ee80000300800 */
[----:B----4-:R-:W3:Y:S04]  /*60060*/  LDL.LU R6, [R1+0x11ac] ;  /* 0x0011ac0001067983 */ /* 0x010ee80000300800 */
[----:B------:R-:W4:Y:S04]  /*60070*/  LDL.LU R7, [R1+0x11b8] ;  /* 0x0011b80001077983 */ /* 0x000f280000300800 */
[----:B------:R-:W4:Y:S04]  /*60080*/  LDL.LU R60, [R1+0x11b4] ;  /* 0x0011b400013c7983 */ /* 0x000f280000300800 */
[----:B------:R-:W4:Y:S04]  /*60090*/  LDL.LU R0, [R1+0x11c0] ;  /* 0x0011c00001007983 */ /* 0x000f280000300800 */
[----:B------:R-:W4:Y:S04]  /*600a0*/  LDL.LU R61, [R1+0x11bc] ;  /* 0x0011bc00013d7983 */ /* 0x000f280000300800 */
        /* <DEDUP_REMOVED lines=20> */
[----:B------:R-:W-:Y:S04]  /*601f0*/  STL.64 [R1+0x4d38], R26 ;  /* 0x004d381a01007387 */ /* 0x000fe80000100a00 */
[----:B------:R0:W-:Y:S04]  /*60200*/  STL.64 [R1+0x4d30], R24 ;  /* 0x004d301801007387 */ /* 0x0001e80000100a00 */
[----:B0-----:R-:W4:Y:S04]  /*60210*/  LDL.LU R24, [R1+0x680] ;  /* 0x0006800001187983 */ /* 0x001f280000300800 */
[----:B------:R-:W4:Y:S04]  /*60220*/  LDL.LU R25, [R1+0x684] ;  /* 0x0006840001197983 */ /* 0x000f280000300800 */
[----:B------:R-:W4:Y:S04]  /*60230*/  LDL.LU R26, [R1+0x688] ;  /* 0x00068800011a7983 */ /* 0x000f280000300800 */
[----:B------:R-:W4:Y:S01]  /*60240*/  LDL.LU R27, [R1+0x68c] ;  /* 0x00068c00011b7983 */ /* 0x000f220000300800 */
[----:B--2---:R-:W-:-:S03]  /*60250*/  IMAD R4, R4, 0x100, R29 ;  /* 0x0000010004047824 */ /* 0x004fc600078e021d */
[----:B------:R-:W2:Y:S01]  /*60260*/  LDL.LU R29, [R1+0x4da0] ;  /* 0x004da000011d7983 */ /* 0x000ea20000300800 */
[C---:B---3--:R-:W-:Y:S06]  /*60270*/  HMMA.16816.F32 R36, R32.reuse, R30, R36 ;  /* 0x0000001e2024723c */ /* 0x048fec0000001824 */
[----:B--2---:R-:W-:-:S15]  /*60280*/  HMMA.16816.F32 R16, R32, R28, R16 ;  /* 0x0000001c2010723c */ /* 0x004fde0000001810 */
[----:B------:R-:W-:-:S08]  /*60290*/  NOP ;  /* 0x0000000000007918 */ /* 0x000fd00000000000 */
[----:B------:R-:W-:Y:S04]  /*602a0*/  STL.64 [R1+0x930], R16 ;  /* 0x0009301001007387 */ /* 0x000fe80000100a00 */
[----:B------:R0:W-:Y:S04]  /*602b0*/  STL.64 [R1+0x938], R18 ;  /* 0x0009381201007387 */ /* 0x0001e80000100a00 */
[----:B0-----:R-:W2:Y:S04]  /*602c0*/  LDL.LU.64 R18, [R1+0x4d98] ;  /* 0x004d980001127983 */ /* 0x001ea80000300a00 */
[----:B------:R-:W3:Y:S04]  /*602d0*/  LDL.LU.64 R16, [R1+0x4d90] ;  /* 0x004d900001107983 */ /* 0x000ee80000300a00 */
[----:B------:R-:W-:Y:S04]  /*602e0*/  STL [R1+0x4d08], R29 ;  /* 0x004d081d01007387 */ /* 0x000fe80000100800 */
[----:B------:R-:W-:Y:S04]  /*602f0*/  STL.64 [R1+0xa30], R36 ;  /* 0x000a302401007387 */ /* 0x000fe80000100a00 */
[----:B------:R0:W-:Y:S04]  /*60300*/  STL.64 [R1+0xa38], R38 ;  /* 0x000a382601007387 */ /* 0x0001e80000100a00 */
[----:B0-----:R-:W4:Y:S04]  /*60310*/  LDL.LU.64 R38, [R1+0x4d88] ;  /* 0x004d880001267983 */ /* 0x001f280000300a00 */
[----:B------:R-:W2:Y:S02]  /*60320*/  LDL.LU.64 R36, [R1+0x4d80] ;  /* 0x004d800001247983 */ /* 0x000ea40000300a00 */
[C---:B--2---:R-:W-:Y:S06]  /*60330*/  HMMA.16816.F32 R12, R32.reuse, R36, R12 ;  /* 0x00000024200c723c */ /* 0x044fec000000180c */
[----:B----4-:R-:W-:-:S15]  /*60340*/  HMMA.16816.F32 R32, R32, R38, R40 ;  /* 0x000000262020723c */ /* 0x010fde0000001828 */
[----:B------:R-:W-:-:S02]  /*60350*/  NOP ;  /* 0x0000000000007918 */ /* 0x000fc40000000000 */
[----:B------:R-:W-:Y:S04]  /*60360*/  STL.64 [R1+0xa20], R12 ;  /* 0x000a200c01007387 */ /* 0x000fe80000100a00 */
[----:B------:R0:W-:Y:S04]  /*60370*/  STL.64 [R1+0xa28], R14 ;  /* 0x000a280e01007387 */ /* 0x0001e80000100a00 */
[----:B0-----:R-:W2:Y:S04]  /*60380*/  LDL.LU.64 R14, [R1+0x4d78] ;  /* 0x004d7800010e7983 */ /* 0x001ea80000300a00 */
[----:B------:R-:W4:Y:S04]  /*60390*/  LDL.LU.64 R12, [R1+0x4d70] ;  /* 0x004d7000010c7983 */ /* 0x000f280000300a00 */
[----:B------:R-:W3:Y:S04]  /*603a0*/  LDL.LU.64 R42, [R1+0x4d68] ;  /* 0x004d6800012a7983 */ /* 0x000ee80000300a00 */
[----:B------:R-:W2:Y:S01]  /*603b0*/  LDL.LU.64 R40, [R1+0x4d60] ;  /* 0x004d600001287983 */ /* 0x000ea20000300a00 */
[----:B------:R-:W-:-:S02]  /*603c0*/  IMAD R5, R6, 0x100, R5 ;  /* 0x0000010006057824 */ /* 0x000fc400078e0205 */
[----:B------:R-:W-:Y:S02]  /*603d0*/  IMAD R6, R60, 0x100, R7 ;  /* 0x000001003c067824 */ /* 0x000fe400078e0207 */
[----:B------:R-:W-:Y:S01]  /*603e0*/  IMAD R7, R61, 0x100, R0 ;  /* 0x000001003d077824 */ /* 0x000fe200078e0200 */
[----:B------:R-:W-:Y:S02]  /*603f0*/  F2FP.F16.E4M3.UNPACK_B R4, R4 ;  /* 0x00000004ff04723e */ /* 0x000fe400020006ff */
[----:B------:R-:W-:Y:S02]  /*60400*/  F2FP.F16.E4M3.UNPACK_B R5, R5 ;  /* 0x00000005ff05723e */ /* 0x000fe400020006ff */
[----:B------:R-:W-:Y:S02]  /*60410*/  F2FP.F16.E4M3.UNPACK_B R6, R6 ;  /* 0x00000006ff06723e */ /* 0x000fe400020006ff */
[----:B------:R-:W-:Y:S01]  /*60420*/  F2FP.F16.E4M3.UNPACK_B R7, R7 ;  /* 0x00000007ff07723e */ /* 0x000fe200020006ff */
[----:B------:R0:W-:Y:S04]  /*60430*/  STL.64 [R1+0x920], R32 ;  /* 0x0009202001007387 */ /* 0x0001e80000100a00 */
[----:B------:R1:W-:Y:S04]  /*60440*/  STL.64 [R1+0x928], R34 ;  /* 0x0009282201007387 */ /* 0x0003e80000100a00 */
[----:B0-----:R-:W4:Y:S04]  /*60450*/  LDL.LU R32, [R1+0x690] ;  /* 0x0006900001207983 */ /* 0x001f280000300800 */
[----:B------:R-:W4:Y:S04]  /*60460*/  LDL.LU R33, [R1+0x694] ;  /* 0x0006940001217983 */ /* 0x000f280000300800 */
[----:B-1----:R-:W4:Y:S04]  /*60470*/  LDL.LU R34, [R1+0x698] ;  /* 0x0006980001227983 */ /* 0x002f280000300800 */
[----:B------:R-:W4:Y:S04]  /*60480*/  LDL.LU R35, [R1+0x69c] ;  /* 0x00069c0001237983 */ /* 0x000f280000300800 */
[----:B------:R-:W-:Y:S04]  /*60490*/  STL.64 [R1+0x4cf0], R38 ;  /* 0x004cf02601007387 */ /* 0x000fe80000100a00 */
[----:B------:R0:W-:Y:S04]  /*604a0*/  STL.64 [R1+0x4ce8], R36 ;  /* 0x004ce82401007387 */ /* 0x0001e80000100a00 */
[----:B0-----:R-:W4:Y:S04]  /*604b0*/  LDL.LU R36, [R1+0x6a0] ;  /* 0x0006a00001247983 */ /* 0x001f280000300800 */
        /* <DEDUP_REMOVED lines=8> */
[----:B------:R-:W2:Y:S04]  /*60540*/  LDL.LU.64 R8, [R1+0x4d50] ;  /* 0x004d500001087983 */ /* 0x000ea80000300a00 */
[----:B---3--:R-:W-:Y:S01]  /*60550*/  STL.64 [R1+0x4d00], R42 ;  /* 0x004d002a01007387 */ /* 0x008fe20000100a00 */
[----:B----4-:R-:W-:Y:S03]  /*60560*/  HMMA.16816.F32 R36, R4, R2, R36 ;  /* 0x000000020424723c */ /* 0x010fe60000001824 */
[----:B------:R-:W-:-:S15]  /*60570*/  STL.64 [R1+0x4cf8], R40 ;  /* 0x004cf82801007387 */ /* 0x000fde0000100a00 */
[----:B------:R-:W-:-:S05]  /*60580*/  NOP ;  /* 0x0000000000007918 */ /* 0x000fca0000000000 */
[----:B------:R-:W-:Y:S04]  /*60590*/  STL.64 [R1+0x8f0], R36 ;  /* 0x0008f02401007387 */ /* 0x000fe80000100a00 */
[----:B------:R-:W-:Y:S01]  /*605a0*/  STL.64 [R1+0x8f8], R38 ;  /* 0x0008f82601007387 */ /* 0x000fe20000100a00 */
[C---:B--2---:R-:W-:Y:S06]  /*605b0*/  HMMA.16816.F32 R24, R4.reuse, R10, R24 ;  /* 0x0000000a0418723c */ /* 0x044fec0000001818 */
[----:B------:R-:W-:Y:S01]  /*605c0*/  HMMA.16816.F32 R32, R4, R8, R32 ;  /* 0x000000080420723c */ /* 0x000fe20000001820 */
[----:B------:R-:W-:-:S15]  /*605d0*/  STL.64 [R1+0x4d18], R10 ;  /* 0x004d180a01007387 */ /* 0x000fde0000100a00 */
[----:B------:R-:W-:-:S07]  /*605e0*/  NOP ;  /* 0x0000000000007918 */ /* 0x000fce0000000000 */
[----:B------:R-:W-:Y:S04]  /*605f0*/  STL.64 [R1+0x8e0], R32 ;  /* 0x0008e02001007387 */ /* 0x000fe80000100a00 */
[----:B------:R-:W-:Y:S04]  /*60600*/  STL.64 [R1+0x8e8], R34 ;  /* 0x0008e82201007387 */ /* 0x000fe80000100a00 */
[----:B------:R0:W-:Y:S04]  /*60610*/  STL.64 [R1+0x4d10], R8 ;  /* 0x004d100801007387 */ /* 0x0001e80000100a00 */
[----:B------:R-:W-:Y:S04]  /*60620*/  STL.64 [R1+0x8d0], R24 ;  /* 0x0008d01801007387 */ /* 0x000fe80000100a00 */
[----:B------:R1:W-:Y:S01]  /*60630*/  STL.64 [R1+0x8d8], R26 ;  /* 0x0008d81a01007387 */ /* 0x0003e20000100a00 */
[C---:B0-----:R-:W-:Y:S06]  /*60640*/  HMMA.16816.F32 R8, R4.reuse, R14, R48 ;  /* 0x0000000e0408723c */ /* 0x041fec0000001830 */
[----:B-1----:R-:W-:Y:S01]  /*60650*/  HMMA.16816.F32 R24, R4, R12, R52 ;  /* 0x0000000c0418723c */ /* 0x002fe20000001834 */
[----:B------:R-:W-:-:S15]  /*60660*/  STL.64 [R1+0x4d28], R14 ;  /* 0x004d280e01007387 */ /* 0x000fde0000100a00 */
[----:B------:R-:W-:-:S07]  /*60670*/  NOP ;  /* 0x0000000000007918 */ /* 0x000fce0000000000 */
        /* <DEDUP_REMOVED lines=9> */
[----:B------:R-:W-:Y:S04]  /*60710*/  STL.64 [R1+0x880], R12 ;  /* 0x0008800c01007387 */ /* 0x000fe80000100a00 */
[----:B------:R-:W-:Y:S04]  /*60720*/  STL.64 [R1+0x888], R14 ;  /* 0x0008880e01007387 */ /* 0x000fe80000100a00 */
        /* <DEDUP_REMOVED lines=23> */
[----:B0-----:R-:W3:Y:S04]  /*608a0*/  LDL.LU R44, [R1+0x620] ;  /* 0x00062000012c7983 */ /* 0x001ee80000300800 */
        /* <DEDUP_REMOVED lines=39> */
[----:B------:R-:W2:Y:S04]  /*60b20*/  LDL.LU.64 R44, [R1+0x4d40] ;  /* 0x004d4000012c7983 */ /* 0x000ea80000300a00 */
[----:B------:R-:W-:Y:S04]  /*60b30*/  STL.64 [R1+0x830], R24 ;  /* 0x0008301801007387 */ /* 0x000fe80000100a00 */
[----:B------:R0:W-:Y:S04]  /*60b40*/  STL.64 [R1+0x838], R26 ;  /* 0x0008381a01007387 */ /* 0x0001e80000100a00 */
[----:B0-----:R-:W3:Y:S04]  /*60b50*/  LDL.LU.64 R26, [R1+0x4d38] ;  /* 0x004d3800011a7983 */ /* 0x001ee80000300a00 */
[----:B------:R-:W2:Y:S04]  /*60b60*/  LDL.LU.64 R24, [R1+0x4d30] ;  /* 0x004d300001187983 */ /* 0x000ea80000300a00 */
[----:B------:R-:W-:Y:S04]  /*60b70*/  STL.64 [R1+0x4cc0], R22 ;  /* 0x004cc01601007387 */ /* 0x000fe80000100a00 */
[----:B------:R0:W-:Y:S04]  /*60b80*/  STL.64 [R1+0x4cb8], R20 ;  /* 0x004cb81401007387 */ /* 0x0001e80000100a00 */
[----:B0-----:R-:W2:Y:S04]  /*60b90*/  LDL.LU R20, [R1+0x1e0] ;  /* 0x0001e00001147983 */ /* 0x001ea80000300800 */
[----:B------:R-:W2:Y:S04]  /*60ba0*/  LDL.LU R21, [R1+0x1e4] ;  /* 0x0001e40001157983 */ /* 0x000ea80000300800 */
[----:B------:R-:W2:Y:S04]  /*60bb0*/  LDL.LU R22, [R1+0x1e8] ;  /* 0x0001e80001167983 */ /* 0x000ea80000300800 */
[----:B------:R-:W2:Y:S01]  /*60bc0*/  LDL.LU R23, [R1+0x1ec] ;  /* 0x0001ec0001177983 */ /* 0x000ea20000300800 */
[----:B----4-:R-:W-:Y:S01]  /*60bd0*/  IMAD R32, R32, 0x100, R29 ;  /* 0x0000010020207824 */ /* 0x010fe200078e021d */
        /* <DEDUP_REMOVED lines=16> */
[----:B------:R-:W3:Y:S04]  /*60ce0*/  LDL.LU R27, [R1+0x25c] ;  /* 0x00025c00011b7983 */ /* 0x000ee80000300800 */
[----:B------:R-:W4:Y:S01]  /*60cf0*/  LDL.LU R29, [R1+0x4d08] ;  /* 0x004d0800011d7983 */ /* 0x000f220000300800 */
[C---:B------:R-:W-:Y:S06]  /*60d00*/  HMMA.16816.F32 R36, R4.reuse, R30, R36 ;  /* 0x0000001e0424723c */ /* 0x040fec0000001824 */
[----:B----4-:R-:W-:-:S15]  /*60d10*/  HMMA.16816.F32 R40, R4, R28, R40 ;  /* 0x0000001c0428723c */ /* 0x010fde0000001828 */
[----:B------:R-:W-:-:S08]  /*60d20*/  NOP ;  /* 0x0000000000007918 */ /* 0x000fd00000000000 */
[----:B------:R-:W-:Y:S04]  /*60d30*/  STL.64 [R1+0x7e0], R40 ;  /* 0x0007e02801007387 */ /* 0x000fe80000100a00 */
[----:B------:R0:W-:Y:S04]  /*60d40*/  STL.64 [R1+0x7e8], R42 ;  /* 0x0007e82a01007387 */ /* 0x0001e80000100a00 */
[----:B0-----:R-:W4:Y:S04]  /*60d50*/  LDL.LU.64 R42, [R1+0x4d00] ;  /* 0x004d0000012a7983 */ /* 0x001f280000300a00 */
[----:B------:R-:W2:Y:S04]  /*60d60*/  LDL.LU.64 R40, [R1+0x4cf8] ;  /* 0x004cf80001287983 */ /* 0x000ea80000300a00 */
[----:B------:R-:W-:Y:S04]  /*60d70*/  STL.64 [R1+0x7d0], R36 ;  /* 0x0007d02401007387 */ /* 0x000fe80000100a00 */
[----:B------:R0:W-:Y:S04]  /*60d80*/  STL.64 [R1+0x7d8], R38 ;  /* 0x0007d82601007387 */ /* 0x0001e80000100a00 */
[----:B0-----:R-:W4:Y:S04]  /*60d90*/  LDL.LU.64 R38, [R1+0x4cf0] ;  /* 0x004cf00001267983 */ /* 0x001f280000300a00 */
[----:B------:R-:W3:Y:S01]  /*60da0*/  LDL.LU.64 R36, [R1+0x4ce8] ;  /* 0x004ce80001247983 */ /* 0x000ee20000300a00 */
[----:B------:R-:W-:-:S02]  /*60db0*/  IMAD R33, R34, 0x100, R33 ;  /* 0x0000010022217824 */ /* 0x000fc400078e0221 */
[----:B------:R-:W-:Y:S02]  /*60dc0*/  IMAD R34, R60, 0x100, R35 ;  /* 0x000001003c227824 */ /* 0x000fe400078e0223 */
[----:B------:R-:W-:Y:S01]  /*60dd0*/  IMAD R35, R61, 0x100, R0 ;  /* 0x000001003d237824 */ /* 0x000fe200078e0200 */
[----:B------:R-:W-:Y:S01]  /*60de0*/  STL.64 [R1+0x4cb0], R30 ;  /* 0x004cb01e01007387 */ /* 0x000fe20000100a00 */
[----:B------:R-:W-:Y:S02]  /*60df0*/  F2FP.F16.E4M3.UNPACK_B R32, R32 ;  /* 0x00000020ff20723e */ /* 0x000fe400020006ff */
[----:B------:R-:W-:Y:S01]  /*60e00*/  F2FP.F16.E4M3.UNPACK_B R33, R33 ;  /* 0x00000021ff21723e */ /* 0x000fe200020006ff */
[----:B------:R-:W-:Y:S01]  /*60e10*/  STL.64 [R1+0x4ca8], R28 ;  /* 0x004ca81c01007387 */ /* 0x000fe20000100a00 */
[----:B------:R-:W-:Y:S02]  /*60e20*/  F2FP.F16.E4M3.UNPACK_B R34, R34 ;  /* 0x00000022ff22723e */ /* 0x000fe400020006ff */
[----:B------:R-:W-:Y:S01]  /*60e30*/  F2FP.F16.E4M3.UNPACK_B R35, R35 ;  /* 0x00000023ff23723e */ /* 0x000fe200020006ff */
[C---:B---3--:R-:W-:Y:S06]  /*60e40*/  HMMA.16816.F32 R24, R4.reuse, R36, R24 ;  /* 0x000000240418723c */ /* 0x048fec0000001818 */
[----:B----4-:R-:W-:Y:S06]  /*60e50*/  HMMA.16816.F32 R4, R4, R38, R20 ;  /* 0x000000260404723c */ /* 0x010fec0000001814 */
[----:B------:R-:W-:Y:S11]  /*60e60*/  STL.64 [R1+0x4cd0], R38 ;  /* 0x004cd02601007387 */ /* 0x000ff60000100a00 */
[----:B------:R-:W-:Y:S04]  /*60e70*/  STL.64 [R1+0x7c0], R24 ;  /* 0x0007c01801007387 */ /* 0x000fe80000100a00 */
[----:B------:R-:W-:Y:S04]  /*60e80*/  STL.64 [R1+0x7c8], R26 ;  /* 0x0007c81a01007387 */ /* 0x000fe80000100a00 */
[----:B------:R-:W-:Y:S04]  /*60e90*/  STL.64 [R1+0x4cc8], R36 ;  /* 0x004cc82401007387 */ /* 0x000fe80000100a00 */
[----:B------:R-:W-:Y:S04]  /*60ea0*/  STL.64 [R1+0x7a0], R4 ;  /* 0x0007a00401007387 */ /* 0x000fe80000100a00 */
[----:B------:R2:W-:Y:S02]  /*60eb0*/  STL.64 [R1+0x7a8], R6 ;  /* 0x0007a80601007387 */ /* 0x0005e40000100a00 */
[C---:B--2---:R-:W-:Y:S06]  /*60ec0*/  HMMA.16816.F32 R4, R32.reuse, R40, R16 ;  /* 0x000000282004723c */ /* 0x044fec0000001810 */
[C---:B------:R-:W-:Y:S06]  /*60ed0*/  HMMA.16816.F32 R20, R32.reuse, R2, R52 ;  /* 0x000000022014723c */ /* 0x040fec0000001834 */
[C---:B------:R-:W-:Y:S11]  /*60ee0*/  HMMA.16816.F32 R16, R32.reuse, R8, R48 ;  /* 0x000000082010723c */ /* 0x040ff60000001830 */
        /* <DEDUP_REMOVED lines=43> */
[----:B0-----:R-:W3:Y:S04]  /*611a0*/  LDL.LU R4, [R1+0x11e4] ;  /* 0x0011e40001047983 */ /* 0x001ee80000300800 */
[----:B------:R-:W3:Y:S04]  /*611b0*/  LDL.LU R5, [R1+0x11f0] ;  /* 0x0011f00001057983 */ /* 0x000ee80000300800 */
        /* <DEDUP_REMOVED lines=17> */
[----:B--2---:R-:W-:-:S15]  /*612d0*/  HMMA.16816.F32 R16, R32, R14, R16 ;  /* 0x0000000e2010723c */ /* 0x004fde0000001810 */
[----:B------:R-:W-:-:S08]  /*612e0*/  NOP ;  /* 0x0000000000007918 */ /* 0x000fd00000000000 */
[----:B------:R-:W-:Y:S04]  /*612f0*/  STL.64 [R1+0x730], R16 ;  /* 0x0007301001007387 */ /* 0x000fe80000100a00 */
[----:B------:R0:W-:Y:S04]  /*61300*/  STL.64 [R1+0x738], R18 ;  /* 0x0007381201007387 */ /* 0x0001e80000100a00 */
[----:B0-----:R-:W4:Y:S04]  /*61310*/  LDL.LU.64 R18, [R1+0x4ce0] ;  /* 0x004ce00001127983 */ /* 0x001f280000300a00 */
[----:B------:R-:W3:Y:S04]  /*61320*/  LDL.LU.64 R16, [R1+0x4cd8] ;  /* 0x004cd80001107983 */ /* 0x000ee80000300a00 */
[----:B------:R0:W-:Y:S04]  /*61330*/  STL.64 [R1+0x4c70], R14 ;  /* 0x004c700e01007387 */ /* 0x0001e80000100a00 */
[----:B0-----:R-:W2:Y:S04]  /*61340*/  LDL.LU R15, [R1+0x11e8] ;  /* 0x0011e800010f7983 */ /* 0x001ea80000300800 */
[----:B------:R-:W-:Y:S01]  /*61350*/  STL.64 [R1+0x4c68], R12 ;  /* 0x004c680c01007387 */ /* 0x000fe20000100a00 */
[C---:B----4-:R-:W-:Y:S06]  /*61360*/  HMMA.16816.F32 R20, R32.reuse, R18, R20 ;  /* 0x000000122014723c */ /* 0x050fec0000001814 */
[----:B---3--:R-:W-:-:S15]  /*61370*/  HMMA.16816.F32 R36, R32, R16, R36 ;  /* 0x000000102024723c */ /* 0x008fde0000001824 */
        /* <DEDUP_REMOVED lines=51> */
[----:B------:R-:W-:Y:S04]  /*616b0*/  STL [R1+0x4c04], R29 ;  /* 0x004c041d01007387 */ /* 0x000fe80000100800 */
[----:B------:R-:W-:Y:S04]  /*616c0*/  STL.64 [R1+0x6a0], R8 ;  /* 0x0006a00801007387 */ /* 0x000fe80000100a00 */
[----:B------:R0:W-:Y:S02]  /*616d0*/  STL.64 [R1+0x6a8], R10 ;  /* 0x0006a80a01007387 */ /* 0x0001e40000100a00 */
[----:B0-----:R-:W-:-:S15]  /*616e0*/  HMMA.16816.F32 R8, R32, R30, R52 ;  /* 0x0000001e2008723c */ /* 0x001fde0000001834 */
[----:B------:R-:W-:-:S08]  /*616f0*/  NOP ;  /* 0x0000000000007918 */ /* 0x000fd00000000000 */
        /* <DEDUP_REMOVED lines=8> */
[----:B------:R0:W-:Y:S02]  /*61780*/  STL.64 [R1+0x678], R10 ;  /* 0x0006780a01007387 */ /* 0x0001e40000100a00 */
[----:B0-----:R-:W-:Y:S02]  /*61790*/  HMMA.16816.F32 R8, R4, R40, R56 ;  /* 0x000000280408723c */ /* 0x001fe40000001838 */
[----:B------:R-:W-:Y:S04]  /*617a0*/  STL.64 [R1+0x4bf8], R42 ;  /* 0x004bf82a01007387 */ /* 0x000fe80000100a00 */
[----:B------:R0:W-:-:S15]  /*617b0*/  STL.64 [R1+0x4bf0], R40 ;  /* 0x004bf02801007387 */ /* 0x0001de0000100a00 */
[----:B------:R-:W-:-:S02]  /*617c0*/  NOP ;  /* 0x0000000000007918 */ /* 0x000fc40000000000 */
[----:B------:R-:W-:Y:S04]  /*617d0*/  STL.64 [R1+0x650], R8 ;  /* 0x0006500801007387 */ /* 0x000fe80000100a00 */
[----:B------:R-:W-:Y:S04]  /*617e0*/  STL.64 [R1+0x658], R10 ;  /* 0x0006580a01007387 */ /* 0x000fe80000100a00 */
[----:B------:R-:W2:Y:S04]  /*617f0*/  LDL.LU R48, [R1+0x210] ;  /* 0x0002100001307983 */ /* 0x000ea80000300800 */
[----:B------:R-:W2:Y:S04]  /*61800*/  LDL.LU R49, [R1+0x214] ;  /* 0x0002140001317983 */ /* 0x000ea80000300800 */
[----:B------:R-:W3:Y:S04]  /*61810*/  LDL.LU R50, [R1+0x218] ;  /* 0x0002180001327983 */ /* 0x000ee80000300800 */
[----:B------:R-:W3:Y:S04]  /*61820*/  LDL.LU R51, [R1+0x21c] ;  /* 0x00021c0001337983 */ /* 0x000ee80000300800 */
[----:B---3--:R-:W-:Y:S04]  /*61830*/  STL.64 [R1+0x4c10], R50 ;  /* 0x004c103201007387 */ /* 0x008fe80000100a00 */
[----:B--2---:R-:W-:Y:S04]  /*61840*/  STL.64 [R1+0x4c08], R48 ;  /* 0x004c083001007387 */ /* 0x004fe80000100a00 */
[----:B0-----:R-:W2:Y:S04]  /*61850*/  LDL.LU R40, [R1+0x30] ;  /* 0x0000300001287983 */ /* 0x001ea80000300800 */
[----:B------:R-:W2:Y:S04]  /*61860*/  LDL.LU R41, [R1+0x34] ;  /* 0x0000340001297983 */ /* 0x000ea80000300800 */
[----:B------:R-:W3:Y:S04]  /*61870*/  LDL.LU R42, [R1+0x38] ;  /* 0x00003800012a7983 */ /* 0x000ee80000300800 */
[----:B------:R-:W3:Y:S04]  /*61880*/  LDL.LU R43, [R1+0x3c] ;  /* 0x00003c00012b7983 */ /* 0x000ee80000300800 */
[----:B---3--:R-:W-:Y:S04]  /*61890*/  STL.64 [R1+0x4c30], R42 ;  /* 0x004c302a01007387 */ /* 0x008fe80000100a00 */
[----:B--2---:R-:W-:Y:S04]  /*618a0*/  STL.64 [R1+0x4c28], R40 ;  /* 0x004c282801007387 */ /* 0x004fe80000100a00 */
[----:B------:R-:W2:Y:S04]  /*618b0*/  LDL.LU R56, [R1+0x50] ;  /* 0x0000500001387983 */ /* 0x000ea80000300800 */
[----:B------:R-:W2:Y:S04]  /*618c0*/  LDL.LU R57, [R1+0x54] ;  /* 0x0000540001397983 */ /* 0x000ea80000300800 */
[----:B------:R-:W3:Y:S04]  /*618d0*/  LDL.LU R58, [R1+0x58] ;  /* 0x00005800013a7983 */ /* 0x000ee80000300800 */
[----:B------:R-:W3:Y:S04]  /*618e0*/  LDL.LU R59, [R1+0x5c] ;  /* 0x00005c00013b7983 */ /* 0x000ee80000300800 */
[----:B---3--:R-:W-:Y:S04]  /*618f0*/  STL.64 [R1+0x4c60], R58 ;  /* 0x004c603a01007387 */ /* 0x008fe80000100a00 */
[----:B--2---:R0:W-:Y:S04]  /*61900*/  STL.64 [R1+0x4c58], R56 ;  /* 0x004c583801007387 */ /* 0x0041e80000100a00 */
        /* <DEDUP_REMOVED lines=18> */
[----:B-1----:R-:W2:Y:S04]  /*61a30*/  LDL.LU R24, [R1+0xd0] ;  /* 0x0000d00001187983 */ /* 0x002ea80000300800 */
        /* <DEDUP_REMOVED lines=39> */
[----:B---3--:R-:W-:-:S15]  /*61cb0*/  HMMA.16816.F32 R8, R4, R2, R8 ;  /* 0x000000020408723c */ /* 0x008fde0000001808 */
[----:B------:R-:W-:-:S08]  /*61cc0*/  NOP ;  /* 0x0000000000007918 */ /* 0x000fd00000000000 */
        /* <DEDUP_REMOVED lines=21> */
[----:B------:R-:W3:Y:S04]  /*61e20*/  LDL.LU.64 R56, [R1+0x4c58] ;  /* 0x004c580001387983 */ /* 0x000ee80000300a00 */
        /* <DEDUP_REMOVED lines=14> */
[----:B0-----:R-:W4:Y:S04]  /*61f10*/  LDL.LU R44, [R1+0x10] ;  /* 0x00001000012c7983 */ /* 0x001f280000300800 */
[----:B------:R-:W4:Y:S04]  /*61f20*/  LDL.LU R45, [R1+0x14] ;  /* 0x00001400012d7983 */ /* 0x000f280000300800 */
[----:B-1----:R-:W4:Y:S04]  /*61f30*/  LDL.LU R46, [R1+0x18] ;  /* 0x00001800012e7983 */ /* 0x002f280000300800 */
        /* <DEDUP_REMOVED lines=12> */
[----:B------:R-:W-:Y:S01]  /*62000*/  IMAD R32, R32, 0x100, R29 ;  /* 0x0000010020207824 */ /* 0x000fe200078e021d */
[C---:B----4-:R-:W-:Y:S06]  /*62010*/  HMMA.16816.F32 R56, R4.reuse, R24, R56 ;  /* 0x000000180438723c */ /* 0x050fec0000001838 */
[----:B---3--:R-:W-:-:S15]  /*62020*/  HMMA.16816.F32 R48, R4, R26, R48 ;  /* 0x0000001a0430723c */ /* 0x008fde0000001830 */
[----:B------:R-:W-:-:S02]  /*62030*/  NOP ;  /* 0x0000000000007918 */ /* 0x000fc40000000000 */
[----:B------:R0:W-:Y:S04]  /*62040*/  STL.64 [R1+0x3f0], R56 ;  /* 0x0003f03801007387 */ /* 0x0001e80000100a00 */
[----:B------:R1:W-:Y:S04]  /*62050*/  STL.64 [R1+0x3f8], R58 ;  /* 0x0003f83a01007387 */ /* 0x0003e80000100a00 */
[----:B0-----:R-:W3:Y:S04]  /*62060*/  LDL.LU R56, [R1] ;  /* 0x0000000001387983 */ /* 0x001ee80000300800 */
[----:B------:R-:W3:Y:S04]  /*62070*/  LDL.LU R57, [R1+0x4] ;  /* 0x0000040001397983 */ /* 0x000ee80000300800 */
[----:B-1----:R-:W3:Y:S04]  /*62080*/  LDL.LU R58, [R1+0x8] ;  /* 0x00000800013a7983 */ /* 0x002ee80000300800 */
[----:B------:R-:W3:Y:S04]  /*62090*/  LDL.LU R59, [R1+0xc] ;  /* 0x00000c00013b7983 */ /* 0x000ee80000300800 */
[----:B------:R-:W-:Y:S04]  /*620a0*/  STL.64 [R1+0x3c0], R48 ;  /* 0x0003c03001007387 */ /* 0x000fe80000100a00 */
[----:B------:R0:W-:Y:S04]  /*620b0*/  STL.64 [R1+0x3c8], R50 ;  /* 0x0003c83201007387 */ /* 0x0001e80000100a00 */
[----:B0-----:R-:W4:Y:S04]  /*620c0*/  LDL.LU.64 R50, [R1+0x4c10] ;  /* 0x004c100001327983 */ /* 0x001f280000300a00 */
[----:B------:R-:W4:Y:S04]  /*620d0*/  LDL.LU.64 R48, [R1+0x4c08] ;  /* 0x004c080001307983 */ /* 0x000f280000300a00 */
[----:B------:R-:W2:Y:S01]  /*620e0*/  LDL.LU R29, [R1+0x4c04] ;  /* 0x004c0400011d7983 */ /* 0x000ea20000300800 */
[----:B------:R-:W-:Y:S01]  /*620f0*/  HMMA.16816.F32 R36, R4, R30, R36 ;  /* 0x0000001e0424723c */ /* 0x000fe20000001824 */
[----:B------:R-:W-:-:S02]  /*62100*/  IMAD R33, R33, 0x100, R61 ;  /* 0x0000010021217824 */ /* 0x000fc400078e023d */
[----:B------:R-:W3:Y:S03]  /*62110*/  LDL.LU R61, [R1+0x4c00] ;  /* 0x004c0000013d7983 */ /* 0x000ee60000300800 */
        /* <DEDUP_REMOVED lines=9> */
[----:B------:R-:W4:Y:S02]  /*621b0*/  LDL.LU.64 R36, [R1+0x4be0] ;  /* 0x004be00001247983 */ /* 0x000f240000300a00 */
[C---:B----4-:R-:W-:Y:S06]  /*621c0*/  HMMA.16816.F32 R48, R4.reuse, R36, R48 ;  /* 0x000000240430723c */ /* 0x050fec0000001830 */
[----:B--2---:R-:W-:-:S15]  /*621d0*/  HMMA.16816.F32 R4, R4, R38, R52 ;  /* 0x000000260404723c */ /* 0x004fde0000001834 */
[----:B------:R-:W-:-:S02]  /*621e0*/  NOP ;  /* 0x0000000000007918 */ /* 0x000fc40000000000 */
[----:B------:R-:W-:Y:S04]  /*621f0*/  STL.64 [R1+0x370], R48 ;  /* 0x0003703001007387 */ /* 0x000fe80000100a00 */
[----:B------:R0:W-:Y:S04]  /*62200*/  STL.64 [R1+0x378], R50 ;  /* 0x0003783201007387 */ /* 0x0001e80000100a00 */
[----:B0-----:R-:W2:Y:S04]  /*62210*/  LDL.LU.64 R50, [R1+0x4bd8] ;  /* 0x004bd80001327983 */ /* 0x001ea80000300a00 */
[----:B------:R-:W4:Y:S04]  /*62220*/  LDL.LU.64 R48, [R1+0x4bd0] ;  /* 0x004bd00001307983 */ /* 0x000f280000300a00 */
[----:B------:R-:W3:Y:S04]  /*62230*/  LDL.LU.64 R54, [R1+0x4bc8] ;  /* 0x004bc80001367983 */ /* 0x000ee80000300a00 */
[----:B------:R-:W2:Y:S04]  /*62240*/  LDL.LU.64 R52, [R1+0x4bc0] ;  /* 0x004bc00001347983 */ /* 0x000ea80000300a00 */
[----:B------:R3:W-:Y:S04]  /*62250*/  STL.64 [R1+0x330], R4 ;  /* 0x0003300401007387 */ /* 0x0007e80000100a00 */
[----:B------:R0:W-:Y:S01]  /*62260*/  STL.64 [R1+0x338], R6 ;  /* 0x0003380601007387 */ /* 0x0001e20000100a00 */
[----:B------:R-:W-:-:S02]  /*62270*/  IMAD R34, R35, 0x100, R34 ;  /* 0x0000010023227824 */ /* 0x000fc400078e0222 */
[----:B------:R-:W-:Y:S01]  /*62280*/  IMAD R35, R0, 0x100, R60 ;  /* 0x0000010000237824 */ /* 0x000fe200078e023c */
[----:B------:R-:W-:Y:S02]  /*62290*/  F2FP.F16.E4M3.UNPACK_B R32, R32 ;  /* 0x00000020ff20723e */ /* 0x000fe400020006ff */
[----:B------:R-:W-:Y:S02]  /*622a0*/  F2FP.F16.E4M3.UNPACK_B R33, R33 ;  /* 0x00000021ff21723e */ /* 0x000fe400020006ff */
[----:B------:R-:W-:Y:S02]  /*622b0*/  F2FP.F16.E4M3.UNPACK_B R34, R34 ;  /* 0x00000022ff22723e */ /* 0x000fe400020006ff */
[----:B------:R-:W-:Y:S01]  /*622c0*/  F2FP.F16.E4M3.UNPACK_B R35, R35 ;  /* 0x00000023ff23723e */ /* 0x000fe200020006ff */
[----:B---3--:R-:W-:Y:S02]  /*622d0*/  IMAD.MOV.U32 R4, RZ, RZ, R54 ;  /* 0x000000ffff047224 */ /* 0x008fe400078e0036 */
[----:B------:R-:W3:Y:S01]  /*622e0*/  LDL.LU R54, [R1+0x4bbc] ;  /* 0x004bbc0001367983 */ /* 0x000ee20000300800 */
[----:B--2---:R-:W-:-:S03]  /*622f0*/  IMAD.MOV.U32 R5, RZ, RZ, R53 ;  /* 0x000000ffff057224 */ /* 0x004fc600078e0035 */
[----:B------:R-:W2:Y:S01]  /*62300*/  LDL.LU R53, [R1+0x4bb8] ;  /* 0x004bb80001357983 */ /* 0x000ea20000300800 */
[----:B0-----:R-:W-:-:S03]  /*62310*/  IMAD.MOV.U32 R6, RZ, RZ, R52 ;  /* 0x000000ffff067224 */ /* 0x001fc600078e0034 */
[----:B------:R-:W2:Y:S01]  /*62320*/  LDL.LU R52, [R1+0x4bb4] ;  /* 0x004bb40001347983 */ /* 0x000ea20000300800 */
[C---:B------:R-:W-:Y:S01]  /*62330*/  HMMA.16816.F32 R44, R32.reuse, R40, R44 ;  /* 0x00000028202c723c */ /* 0x040fe2000000182c */
[----:B----4-:R-:W-:Y:S02]  /*62340*/  IMAD.MOV.U32 R7, RZ, RZ, R48 ;  /* 0x000000ffff077224 */ /* 0x010fe400078e0030 */
[----:B------:R-:W4:Y:S03]  /*62350*/  LDL.LU R48, [R1+0x4bb0] ;  /* 0x004bb00001307983 */ /* 0x000f260000300800 */
[----:B------:R-:W-:Y:S01]  /*62360*/  HMMA.16816.F32 R56, R32, R2, R56 ;  /* 0x000000022038723c */ /* 0x000fe20000001838 */
[----:B------:R0:W-:Y:S04]  /*62370*/  STL.64 [R1+0x4b28], R38 ;  /* 0x004b282601007387 */ /* 0x0001e80000100a00 */
[----:B------:R1:W-:Y:S01]  /*62380*/  STL.64 [R1+0x4b20], R36 ;  /* 0x004b202401007387 */ /* 0x0003e20000100a00 */
[----:B0-----:R-:W-:-:S02]  /*62390*/  IMAD.MOV.U32 R38, RZ, RZ, R49 ;  /* 0x000000ffff267224 */ /* 0x001fc400078e0031 */
[----:B-1----:R-:W-:Y:S02]  /*623a0*/  IMAD.MOV.U32 R36, RZ, RZ, R51 ;  /* 0x000000ffff247224 */ /* 0x002fe400078e0033 */
[----:B------:R-:W4:Y:S01]  /*623b0*/  LDL.LU R51, [R1+0x4bac] ;  /* 0x004bac0001337983 */ /* 0x000f220000300800 */
[----:B------:R-:W-:Y:S02]  /*623c0*/  IMAD.MOV.U32 R37, RZ, RZ, R50 ;  /* 0x000000ffff257224 */ /* 0x000fe400078e0032 */
[----:B------:R-:W-:Y:S01]  /*623d0*/  IMAD.MOV.U32 R39, RZ, RZ, R61 ;  /* 0x000000ffff277224 */ /* 0x000fe200078e003d */
[----:B------:R-:W4:Y:S04]  /*623e0*/  LDL.LU R50, [R1+0x4ba8] ;  /* 0x004ba80001327983 */ /* 0x000f280000300800 */
[----:B------:R-:W4:Y:S04]  /*623f0*/  LDL.LU R49, [R1+0x4ba4] ;  /* 0x004ba40001317983 */ /* 0x000f280000300800 */
[----:B------:R-:W4:Y:S04]  /*62400*/  LDL.LU R61, [R1+0x4ba0] ;  /* 0x004ba000013d7983 */ /* 0x000f280000300800 */
[----:B------:R-:W-:Y:S04]  /*62410*/  STL.64 [R1+0x300], R44 ;  /* 0x0003002c01007387 */ /* 0x000fe80000100a00 */
[----:B------:R0:W-:Y:S04]  /*62420*/  STL.64 [R1+0x308], R46 ;  /* 0x0003082e01007387 */ /* 0x0001e80000100a00 */
[----:B0-----:R-:W4:Y:S04]  /*62430*/  LDL.LU.64 R46, [R1+0x4b98] ;  /* 0x004b9800012e7983 */ /* 0x001f280000300a00 */
[----:B------:R-:W4:Y:S04]  /*62440*/  LDL.LU.64 R44, [R1+0x4b90] ;  /* 0x004b9000012c7983 */ /* 0x000f280000300a00 */
[----:B------:R0:W-:Y:S04]  /*62450*/  STL.64 [R1+0x4b18], R42 ;  /* 0x004b182a01007387 */ /* 0x0001e80000100a00 */
[----:B------:R2:W-:Y:S01]  /*62460*/  STL.64 [R1+0x4b10], R40 ;  /* 0x004b102801007387 */ /* 0x0005e20000100a00 */
[----:B0-----:R-:W-:-:S02]  /*62470*/  IMAD.MOV.U32 R43, RZ, RZ, R55 ;  /* 0x000000ffff2b7224 */ /* 0x001fc400078e0037 */
[----:B---3--:R-:W-:Y:S02]  /*62480*/  IMAD.MOV.U32 R42, RZ, RZ, R54 ;  /* 0x000000ffff2a7224 */ /* 0x008fe400078e0036 */
[----:B--2---:R-:W-:Y:S02]  /*62490*/  IMAD.MOV.U32 R41, RZ, RZ, R53 ;  /* 0x000000ffff297224 */ /* 0x004fe400078e0035 */
[----:B------:R-:W-:Y:S02]  /*624a0*/  IMAD.MOV.U32 R40, RZ, RZ, R52 ;  /* 0x000000ffff287224 */ /* 0x000fe400078e0034 */
[----:B------:R-:W2:Y:S04]  /*624b0*/  LDL.LU R52, [R1+0x4b8c] ;  /* 0x004b8c0001347983 */ /* 0x000ea80000300800 */
[----:B------:R-:W2:Y:S04]  /*624c0*/  LDL.LU R53, [R1+0x4b88] ;  /* 0x004b880001357983 */ /* 0x000ea80000300800 */
[----:B------:R-:W2:Y:S04]  /*624d0*/  LDL.LU R54, [R1+0x4b84] ;  /* 0x004b840001367983 */ /* 0x000ea80000300800 */
[----:B------:R-:W2:Y:S04]  /*624e0*/  LDL.LU R55, [R1+0x4b80] ;  /* 0x004b800001377983 */ /* 0x000ea80000300800 */
        /* <DEDUP_REMOVED lines=8> */
[----:B------:R0:W-:Y:S01]  /*62570*/  STL.64 [R1+0x2c8], R58 ;  /* 0x0002c83a01007387 */ /* 0x0001e20000100a00 */
[----:B----4-:R-:W-:-:S03]  /*62580*/  IMAD.MOV.U32 R56, RZ, RZ, R44 ;  /* 0x000000ffff387224 */ /* 0x010fc600078e002c */
[----:B------:R-:W2:Y:S01]  /*62590*/  LDL.LU R44, [R1+0x4b68] ;  /* 0x004b6800012c7983 */ /* 0x000ea20000300800 */
[----:B------:R-:W-:Y:S02]  /*625a0*/  IMAD.MOV.U32 R57, RZ, RZ, R45 ;  /* 0x000000ffff397224 */ /* 0x000fe400078e002d */
[----:B0-----:R-:W-:Y:S01]  /*625b0*/  IMAD.MOV.U32 R58, RZ, RZ, R46 ;  /* 0x000000ffff3a7224 */ /* 0x001fe200078e002e */
[----:B------:R-:W2:Y:S01]  /*625c0*/  LDL.LU R45, [R1+0x4b64] ;  /* 0x004b6400012d7983 */ /* 0x000ea20000300800 */
[----:B------:R-:W-:-:S03]  /*625d0*/  IMAD.MOV.U32 R59, RZ, RZ, R48 ;  /* 0x000000ffff3b7224 */ /* 0x000fc600078e0030 */
[----:B------:R-:W2:Y:S04]  /*625e0*/  LDL.LU R46, [R1+0x4b60] ;  /* 0x004b6000012e7983 */ /* 0x000ea80000300800 */
[----:B------:R-:W3:Y:S04]  /*625f0*/  LDL.LU R48, [R1+0x4b5c] ;  /* 0x004b5c0001307983 */ /* 0x000ee80000300800 */
[----:B------:R0:W-:Y:S04]  /*62600*/  STL.64 [R1+0x290], R52 ;  /* 0x0002903401007387 */ /* 0x0001e80000100a00 */
[----:B------:R1:W-:Y:S01]  /*62610*/  STL.64 [R1+0x298], R54 ;  /* 0x0002983601007387 */ /* 0x0003e20000100a00 */
[----:B0-----:R-:W-:-:S03]  /*62620*/  IMAD.MOV.U32 R52, RZ, RZ, R49 ;  /* 0x000000ffff347224 */ /* 0x001fc600078e0031 */
[----:B------:R-:W3:Y:S01]  /*62630*/  LDL.LU R49, [R1+0x4b58] ;  /* 0x004b580001317983 */ /* 0x000ee20000300800 */
[----:B------:R-:W-:Y:S02]  /*62640*/  IMAD.MOV.U32 R53, RZ, RZ, R50 ;  /* 0x000000ffff357224 */ /* 0x000fe400078e0032 */
[----:B-1----:R-:W-:Y:S01]  /*62650*/  IMAD.MOV.U32 R54, RZ, RZ, R51 ;  /* 0x000000ffff367224 */ /* 0x002fe200078e0033 */
[----:B------:R-:W3:Y:S01]  /*62660*/  LDL.LU R50, [R1+0x4b54] ;  /* 0x004b540001327983 */ /* 0x000ee20000300800 */
[----:B------:R-:W-:-:S03]  /*62670*/  IMAD.MOV.U32 R55, RZ, RZ, R47 ;  /* 0x000000ffff377224 */ /* 0x000fc600078e002f */
[----:B------:R-:W3:Y:S04]  /*62680*/  LDL.LU R51, [R1+0x4b50] ;  /* 0x004b500001337983 */ /* 0x000ee80000300800 */
[----:B------:R-:W2:Y:S04]  /*62690*/  LDL.LU R47, [R1+0x4b4c] ;  /* 0x004b4c00012f7983 */ /* 0x000ea80000300800 */
[----:B------:R-:W-:Y:S04]  /*626a0*/  STL.64 [R1+0x4b40], R10 ;  /* 0x004b400a01007387 */ /* 0x000fe80000100a00 */
[----:B------:R0:W-:Y:S04]  /*626b0*/  STL.64 [R1+0x4b38], R8 ;  /* 0x004b380801007387 */ /* 0x0001e80000100a00 */
[----:B0-----:R-:W4:Y:S04]  /*626c0*/  LDL.LU R8, [R1+0x280] ;  /* 0x0002800001087983 */ /* 0x001f280000300800 */
[----:B------:R-:W4:Y:S04]  /*626d0*/  LDL.LU R9, [R1+0x284] ;  /* 0x0002840001097983 */ /* 0x000f280000300800 */
[----:B------:R-:W4:Y:S01]  /*626e0*/  LDL.LU R10, [R1+0x288] ;  /* 0x00028800010a7983 */ /* 0x000f220000300800 */
[----:B------:R-:W-:Y:S01]  /*626f0*/  IMAD.MOV.U32 R11, RZ, RZ, R61 ;  /* 0x000000ffff0b7224 */ /* 0x000fe200078e003d */
[C---:B------:R-:W-:Y:S06]  /*62700*/  HMMA.16816.F32 R4, R32.reuse, R26, R4 ;  /* 0x0000001a2004723c */ /* 0x040fec0000001804 */
[C---:B---3--:R-:W-:Y:S06]  /*62710*/  HMMA.16816.F32 R48, R32.reuse, R12, R48 ;  /* 0x0000000c2030723c */ /* 0x048fec0000001830 */
[C---:B--2---:R-:W-:Y:S06]  /*62720*/  HMMA.16816.F32 R44, R32.reuse, R14, R44 ;  /* 0x0000000e202c723c */ /* 0x044fec000000182c */
[C---:B----4-:R-:W-:Y:S11]  /*62730*/  HMMA.16816.F32 R8, R32.reuse, R16, R8 ;  /* 0x000000102008723c */ /* 0x050ff60000001808 */
[----:B------:R-:W-:Y:S04]  /*62740*/  STL.64 [R1+0x270], R48 ;  /* 0x0002703001007387 */ /* 0x000fe80000100a00 */
[----:B------:R0:W-:Y:S04]  /*62750*/  STL.64 [R1+0x278], R50 ;  /* 0x0002783201007387 */ /* 0x0001e80000100a00 */
[----:B------:R-:W-:Y:S04]  /*62760*/  STL.64 [R1+0x220], R44 ;  /* 0x0002202c01007387 */ /* 0x000fe80000100a00 */
[----:B------:R1:W-:Y:S01]  /*62770*/  STL.64 [R1+0x228], R46 ;  /* 0x0002282e01007387 */ /* 0x0003e20000100a00 */
[C---:B0-----:R-:W-:Y:S03]  /*62780*/  HMMA.16816.F32 R48, R32.reuse, R18, R52 ;  /* 0x000000122030723c */ /* 0x041fe60000001834 */
[----:B------:R-:W-:Y:S03]  /*62790*/  STL.64 [R1+0x210], R8 ;  /* 0x0002100801007387 */ /* 0x000fe60000100a00 */
[C---:B-1----:R-:W-:Y:S01]  /*627a0*/  HMMA.16816.F32 R44, R32.reuse, R20, R56 ;  /* 0x00000014202c723c */ /* 0x042fe20000001838 */
[----:B------:R0:W-:Y:S05]  /*627b0*/  STL.64 [R1+0x218], R10 ;  /* 0x0002180a01007387 */ /* 0x0001ea0000100a00 */
[C---:B0-----:R-:W-:Y:S11]  /*627c0*/  HMMA.16816.F32 R8, R32.reuse, R22, R40 ;  /* 0x000000162008723c */ /* 0x041ff60000001828 */
        /* <DEDUP_REMOVED lines=9> */
[----:B------:R-:W-:-:S09]  /*62860*/  NOP ;  /* 0x0000000000007918 */ /* 0x000fd20000000000 */
[----:B------:R-:W-:Y:S01]  /*62870*/  IMAD.MOV.U32 R61, RZ, RZ, R11 ;  /* 0x000000ffff3d7224 */ /* 0x000fe200078e000b */
[----:B------:R0:W-:Y:S04]  /*62880*/  STL.64 [R1+0x1d0], R8 ;  /* 0x0001d00801007387 */ /* 0x0001e80000100a00 */
[----:B------:R1:W-:Y:S04]  /*62890*/  STL [R1+0x1d8], R10 ;  /* 0x0001d80a01007387 */ /* 0x0003e80000100800 */
[----:B------:R-:W-:Y:S04]  /*628a0*/  STL [R1+0x47f0], R61 ;  /* 0x0047f03d01007387 */ /* 0x000fe80000100800 */
[----:B------:R-:W2:Y:S04]  /*628b0*/  LDL.LU R56, [R1+0x420] ;  /* 0x0004200001387983 */ /* 0x000ea80000300800 */
        /* <DEDUP_REMOVED lines=14> */
[----:B---3--:R-:W3:Y:S04]  /*629a0*/  LDL.LU R4, [R1+0x1224] ;  /* 0x0012240001047983 */ /* 0x008ee80000300800 */
[----:B------:R-:W3:Y:S04]  /*629b0*/  LDL.LU R61, [R1+0x1230] ;  /* 0x00123000013d7983 */ /* 0x000ee80000300800 */
[----:B------:R-:W3:Y:S04]  /*629c0*/  LDL.LU R5, [R1+0x122c] ;  /* 0x00122c0001057983 */ /* 0x000ee80000300800 */
        /* <DEDUP_REMOVED lines=29> */
[----:B--2---:R-:W-:Y:S01]  /*62ba0*/  HMMA.16816.F32 R8, R32, R28, R8 ;  /* 0x0000001c2008723c */ /* 0x004fe20000001808 */
[----:B---3--:R-:W-:-:S02]  /*62bb0*/  IMAD R4, R4, 0x100, R0 ;  /* 0x0000010004047824 */ /* 0x008fc400078e0200 */
[----:B------:R-:W2:Y:S01]  /*62bc0*/  LDL.LU R0, [R1+0x4b48] ;  /* 0x004b480001007983 */ /* 0x000ea20000300800 */
[----:B------:R-:W-:-:S15]  /*62bd0*/  IMAD R5, R5, 0x100, R61 ;  /* 0x0000010005057824 */ /* 0x000fde00078e023d */
[----:B------:R-:W-:-:S04]  /*62be0*/  NOP ;  /* 0x0000000000007918 */ /* 0x000fc80000000000 */
[----:B------:R-:W-:Y:S01]  /*62bf0*/  STL.64 [R1+0x1b0], R8 ;  /* 0x0001b00801007387 */ /* 0x000fe20000100a00 */
[----:B------:R-:W-:-:S03]  /*62c00*/  IMAD.MOV.U32 R61, RZ, RZ, R11 ;  /* 0x000000ffff3d7224 */ /* 0x000fc600078e000b */
[----:B------:R0:W-:Y:S01]  /*62c10*/  STL [R1+0x1b8], R10 ;  /* 0x0001b80a01007387 */ /* 0x0001e20000100800 */
[----:B----4-:R-:W-:-:S03]  /*62c20*/  IMAD R6, R6, 0x100, R60 ;  /* 0x0000010006067824 */ /* 0x010fc600078e023c */
[----:B0-----:R-:W3:Y:S04]  /*62c30*/  LDL.LU.64 R10, [R1+0x4b40] ;  /* 0x004b4000010a7983 */ /* 0x001ee80000300a00 */
[----:B------:R-:W4:Y:S01]  /*62c40*/  LDL.LU.64 R8, [R1+0x4b38] ;  /* 0x004b380001087983 */ /* 0x000f220000300a00 */
[----:B------:R-:W-:Y:S03]  /*62c50*/  HMMA.16816.F32 R36, R32, R30, R36 ;  /* 0x0000001e2024723c */ /* 0x000fe60000001824 */
[----:B------:R0:W-:Y:S04]  /*62c60*/  STL [R1+0x47f4], R61 ;  /* 0x0047f43d01007387 */ /* 0x0001e80000100800 */
[----:B0-----:R-:W2:Y:S04]  /*62c70*/  LDL.LU R61, [R1+0x1240] ;  /* 0x00124000013d7983 */ /* 0x001ea80000300800 */
[----:B------:R-:W4:-:S12]  /*62c80*/  LDL.LU R60, [R1+0x4b30] ;  /* 0x004b3000013c7983 */ /* 0x000f180000300800 */
[----:B------:R-:W-:Y:S04]  /*62c90*/  STL.64 [R1+0x260], R36 ;  /* 0x0002602401007387 */ /* 0x000fe80000100a00 */
[----:B------:R0:W-:Y:S04]  /*62ca0*/  STL.64 [R1+0x268], R38 ;  /* 0x0002682601007387 */ /* 0x0001e80000100a00 */
[----:B0-----:R-:W3:Y:S04]  /*62cb0*/  LDL.LU.64 R38, [R1+0x4b28] ;  /* 0x004b280001267983 */ /* 0x001ee80000300a00 */
[----:B------:R-:W4:Y:S04]  /*62cc0*/  LDL.LU.64 R36, [R1+0x4b20] ;  /* 0x004b200001247983 */ /* 0x000f280000300a00 */
[----:B------:R-:W-:Y:S04]  /*62cd0*/  STL.64 [R1+0x4ab8], R30 ;  /* 0x004ab81e01007387 */ /* 0x000fe80000100a00 */
[----:B------:R0:W-:Y:S04]  /*62ce0*/  STL.64 [R1+0x4ab0], R28 ;  /* 0x004ab01c01007387 */ /* 0x0001e80000100a00 */
[----:B0-----:R-:W3:Y:S04]  /*62cf0*/  LDL.LU R28, [R1+0x350] ;  /* 0x00035000011c7983 */ /* 0x001ee80000300800 */
[----:B------:R-:W3:Y:S04]  /*62d00*/  LDL.LU R29, [R1+0x354] ;  /* 0x00035400011d7983 */ /* 0x000ee80000300800 */
[----:B------:R-:W3:Y:S04]  /*62d10*/  LDL.LU R30, [R1+0x358] ;  /* 0x00035800011e7983 */ /* 0x000ee80000300800 */
[----:B------:R-:W3:Y:S01]  /*62d20*/  LDL.LU R31, [R1+0x35c] ;  /* 0x00035c00011f7983 */ /* 0x000ee20000300800 */
[----:B--2---:R-:W-:Y:S01]  /*62d30*/  IMAD R7, R7, 0x100, R61 ;  /* 0x0000010007077824 */ /* 0x004fe200078e023d */
[----:B----4-:R-:W-:-:S15]  /*62d40*/  HMMA.16816.F32 R40, R32, R36, R40 ;  /* 0x000000242028723c */ /* 0x010fde0000001828 */
[----:B------:R-:W-:-:S08]  /*62d50*/  NOP ;  /* 0x0000000000007918 */ /* 0x000fd00000000000 */
[----:B------:R-:W-:Y:S01]  /*62d60*/  STL.64 [R1+0x250], R40 ;  /* 0x0002502801007387 */ /* 0x000fe20000100a00 */
[----:B------:R-:W-:-:S03]  /*62d70*/  IMAD.MOV.U32 R61, RZ, RZ, R42 ;  /* 0x000000ffff3d7224 */ /* 0x000fc600078e002a */
[----:B------:R0:W-:Y:S04]  /*62d80*/  STL [R1+0x25c], R43 ;  /* 0x00025c2b01007387 */ /* 0x0001e80000100800 */
[----:B0-----:R-:W2:Y:S04]  /*62d90*/  LDL.LU.64 R42, [R1+0x4b18] ;  /* 0x004b1800012a7983 */ /* 0x001ea80000300a00 */
[----:B------:R-:W4:Y:S01]  /*62da0*/  LDL.LU.64 R40, [R1+0x4b10] ;  /* 0x004b100001287983 */ /* 0x000f220000300a00 */
[----:B------:R-:W-:Y:S02]  /*62db0*/  F2FP.F16.E4M3.UNPACK_B R4, R4 ;  /* 0x00000004ff04723e */ /* 0x000fe400020006ff */
[----:B------:R-:W-:-:S02]  /*62dc0*/  F2FP.F16.E4M3.UNPACK_B R5, R5 ;  /* 0x00000005ff05723e */ /* 0x000fc400020006ff */
[----:B------:R-:W-:Y:S02]  /*62dd0*/  F2FP.F16.E4M3.UNPACK_B R6, R6 ;  /* 0x00000006ff06723e */ /* 0x000fe400020006ff */
[----:B------:R-:W-:Y:S01]  /*62de0*/  F2FP.F16.E4M3.UNPACK_B R7, R7 ;  /* 0x00000007ff07723e */ /* 0x000fe200020006ff */
[----:B---3--:R-:W-:Y:S01]  /*62df0*/  HMMA.16816.F32 R28, R32, R38, R28 ;  /* 0x00000026201c723c */ /* 0x008fe2000000181c */
[----:B------:R-:W-:Y:S05]  /*62e00*/  STL [R1+0x47f8], R61 ;  /* 0x0047f83d01007387 */ /* 0x000fea0000100800 */
[----:B------:R-:W-:Y:S04]  /*62e10*/  STL.64 [R1+0x4ac8], R38 ;  /* 0x004ac82601007387 */ /* 0x000fe80000100a00 */
[----:B------:R-:W-:-:S13]  /*62e20*/  STL.64 [R1+0x4ac0], R36 ;  /* 0x004ac02401007387 */ /* 0x000fda0000100a00 */
[----:B------:R-:W-:Y:S04]  /*62e30*/  STL.64 [R1+0x1a0], R28 ;  /* 0x0001a01c01007387 */ /* 0x000fe80000100a00 */
[----:B------:R0:W-:Y:S02]  /*62e40*/  STL.64 [R1+0x1a8], R30 ;  /* 0x0001a81e01007387 */ /* 0x0001e40000100a00 */
[C---:B0-----:R-:W-:Y:S06]  /*62e50*/  HMMA.16816.F32 R28, R4.reuse, R2, R20 ;  /* 0x00000002041c723c */ /* 0x041fec0000001814 */
[C---:B------:R-:W-:Y:S06]  /*62e60*/  HMMA.16816.F32 R20, R4.reuse, R10, R48 ;  /* 0x0000000a0414723c */ /* 0x040fec0000001830 */
[----:B----4-:R-:W-:Y:S01]  /*62e70*/  HMMA.16816.F32 R24, R4, R40, R24 ;  /* 0x000000280418723c */ /* 0x010fe20000001818 */
[----:B--2---:R-:W-:Y:S05]  /*62e80*/  STL.64 [R1+0x4ae8], R42 ;  /* 0x004ae82a01007387 */ /* 0x004fea0000100a00 */
[----:B------:R-:W-:-:S15]  /*62e90*/  STL.64 [R1+0x4ae0], R40 ;  /* 0x004ae02801007387 */ /* 0x000fde0000100a00 */
[----:B------:R-:W-:-:S02]  /*62ea0*/  NOP ;  /* 0x0000000000007918 */ /* 0x000fc40000000000 */
[----:B------:R-:W-:Y:S04]  /*62eb0*/  STL.64 [R1+0x190], R24 ;  /* 0x0001901801007387 */ /* 0x000fe80000100a00 */
[----:B------:R0:W-:Y:S02]  /*62ec0*/  STL.64 [R1+0x198], R26 ;  /* 0x0001981a01007387 */ /* 0x0001e40000100a00 */
[----:B0-----:R-:W-:Y:S02]  /*62ed0*/  HMMA.16816.F32 R24, R4, R8, R44 ;  /* 0x000000080418723c */ /* 0x001fe4000000182c */
[----:B------:R-:W-:Y:S04]  /*62ee0*/  STL.64 [R1+0x180], R28 ;  /* 0x0001801c01007387 */ /* 0x000fe80000100a00 */
[----:B------:R-:W-:Y:S04]  /*62ef0*/  STL.64 [R1+0x188], R30 ;  /* 0x0001881e01007387 */ /* 0x000fe80000100a00 */
[----:B------:R-:W-:-:S13]  /*62f00*/  STL.64 [R1+0x4b08], R10 ;  /* 0x004b080a01007387 */ /* 0x000fda0000100a00 */
        /* <DEDUP_REMOVED lines=8> */
[----:B------:R-:W-:-:S08]  /*62f90*/  NOP ;  /* 0x0000000000007918 */ /* 0x000fd00000000000 */
[----:B------:R0:W-:Y:S04]  /*62fa0*/  STL.64 [R1+0x150], R20 ;  /* 0x0001501401007387 */ /* 0x0001e80000100a00 */
[----:B------:R1:W-:Y:S04]  /*62fb0*/  STL.64 [R1+0x158], R22 ;  /* 0x0001581601007387 */ /* 0x0003e80000100a00 */
        /* <DEDUP_REMOVED lines=63> */
[----:B------:R0:W-:Y:S04]  /*633b0*/  STL.64 [R1+0x4a58], R18 ;  /* 0x004a581201007387 */ /* 0x0001e80000100a00 */
[----:B0-----:R-:W3:Y:S04]  /*633c0*/  LDL.LU R18, [R1+0x1250] ;  /* 0x0012500001127983 */ /* 0x001ee80000300800 */
[----:B------:R-:W3:Y:S04]  /*633d0*/  LDL.LU R19, [R1+0x1258] ;  /* 0x0012580001137983 */ /* 0x000ee80000300800 */
[----:B------:R0:W-:Y:S04]  /*633e0*/  STL.64 [R1+0x4a50], R16 ;  /* 0x004a501001007387 */ /* 0x0001e80000100a00 */
[----:B0-----:R-:W3:Y:S01]  /*633f0*/  LDL.LU R17, [R1+0x1248] ;  /* 0x0012480001117983 */ /* 0x001ee20000300800 */
        /* <DEDUP_REMOVED lines=30> */
[----:B------:R-:W-:-:S02]  /*635e0*/  IMAD R32, R32, 0x100, R17 ;  /* 0x0000010020207824 */ /* 0x000fc400078e0211 */
[----:B------:R-:W-:Y:S02]  /*635f0*/  IMAD R33, R33, 0x100, R18 ;  /* 0x0000010021217824 */ /* 0x000fe400078e0212 */
[----:B------:R-:W-:Y:S02]  /*63600*/  IMAD R34, R34, 0x100, R19 ;  /* 0x0000010022227824 */ /* 0x000fe400078e0213 */
[----:B------:R-:W-:Y:S01]  /*63610*/  IMAD R35, R61, 0x100, R35 ;  /* 0x000001003d237824 */ /* 0x000fe200078e0223 */
[----:B------:R-:W-:Y:S02]  /*63620*/  F2FP.F16.E4M3.UNPACK_B R32, R32 ;  /* 0x00000020ff20723e */ /* 0x000fe400020006ff */
[----:B------:R-:W-:Y:S02]  /*63630*/  F2FP.F16.E4M3.UNPACK_B R33, R33 ;  /* 0x00000021ff21723e */ /* 0x000fe400020006ff */
[----:B------:R-:W-:Y:S02]  /*63640*/  F2FP.F16.E4M3.UNPACK_B R34, R34 ;  /* 0x00000022ff22723e */ /* 0x000fe400020006ff */
[----:B------:R-:W-:Y:S01]  /*63650*/  F2FP.F16.E4M3.UNPACK_B R35, R35 ;  /* 0x00000023ff23723e */ /* 0x000fe200020006ff */
[C---:B----4-:R-:W-:Y:S06]  /*63660*/  HMMA.16816.F32 R12, R4.reuse, R30, R12 ;  /* 0x0000001e040c723c */ /* 0x050fec000000180c */
[----:B--2---:R-:W-:-:S15]  /*63670*/  HMMA.16816.F32 R20, R4, R28, R20 ;  /* 0x0000001c0414723c */ /* 0x004fde0000001814 */
[----:B------:R-:W-:-:S08]  /*63680*/  NOP ;  /* 0x0000000000007918 */ /* 0x000fd00000000000 */
[----:B------:R-:W-:Y:S04]  /*63690*/  STL.64 [R1+0xd0], R20 ;  /* 0x0000d01401007387 */ /* 0x000fe80000100a00 */
[----:B------:R-:W-:Y:S04]  /*636a0*/  STL.64 [R1+0xd8], R22 ;  /* 0x0000d81601007387 */ /* 0x000fe80000100a00 */
[----:B------:R-:W-:Y:S04]  /*636b0*/  STL.64 [R1+0x4a48], R30 ;  /* 0x004a481e01007387 */ /* 0x000fe80000100a00 */
[----:B------:R-:W-:Y:S04]  /*636c0*/  STL.64 [R1+0x4a40], R28 ;  /* 0x004a401c01007387 */ /* 0x000fe80000100a00 */
[----:B------:R-:W-:Y:S04]  /*636d0*/  STL.64 [R1+0x240], R12 ;  /* 0x0002400c01007387 */ /* 0x000fe80000100a00 */
[----:B------:R3:W-:Y:S02]  /*636e0*/  STL.64 [R1+0x248], R14 ;  /* 0x0002480e01007387 */ /* 0x0007e40000100a00 */
[C---:B---3--:R-:W-:Y:S06]  /*636f0*/  HMMA.16816.F32 R12, R4.reuse, R36, R44 ;  /* 0x00000024040c723c */ /* 0x048fec000000182c */
[----:B------:R-:W-:Y:S06]  /*63700*/  HMMA.16816.F32 R4, R4, R38, R48 ;  /* 0x000000260404723c */ /* 0x000fec0000001830 */
[----:B------:R-:W-:Y:S11]  /*63710*/  STL.64 [R1+0x4a68], R38 ;  /* 0x004a682601007387 */ /* 0x000ff60000100a00 */
[----:B------:R-:W-:Y:S04]  /*63720*/  STL.64 [R1+0x230], R12 ;  /* 0x0002300c01007387 */ /* 0x000fe80000100a00 */
[----:B------:R0:W-:Y:S04]  /*63730*/  STL.64 [R1+0x238], R14 ;  /* 0x0002380e01007387 */ /* 0x0001e80000100a00 */
[----:B------:R-:W-:Y:S04]  /*63740*/  STL.64 [R1+0x4a60], R36 ;  /* 0x004a602401007387 */ /* 0x000fe80000100a00 */
[----:B------:R-:W-:Y:S01]  /*63750*/  STL.64 [R1+0xc0], R4 ;  /* 0x0000c00401007387 */ /* 0x000fe20000100a00 */
[C---:B0-----:R-:W-:Y:S03]  /*63760*/  HMMA.16816.F32 R12, R32.reuse, R40, R52 ;  /* 0x00000028200c723c */ /* 0x041fe60000001834 */
[----:B------:R0:W-:Y:S04]  /*63770*/  STL.64 [R1+0xc8], R6 ;  /* 0x0000c80601007387 */ /* 0x0001e80000100a00 */
[----:B------:R-:W2:Y:S01]  /*63780*/  LDL.LU R48, [R1+0x4f0] ;  /* 0x0004f00001307983 */ /* 0x000ea20000300800 */
[----:B0-----:R-:W-:-:S15]  /*63790*/  HMMA.16816.F32 R4, R32, R2, R56 ;  /* 0x000000022004723c */ /* 0x001fde0000001838 */
[----:B------:R0:W-:Y:S04]  /*637a0*/  STL.64 [R1+0xb0], R12 ;  /* 0x0000b00c01007387 */ /* 0x0001e80000100a00 */
[----:B------:R1:W-:Y:S04]  /*637b0*/  STL.64 [R1+0xb8], R14 ;  /* 0x0000b80e01007387 */ /* 0x0003e80000100a00 */
[----:B------:R-:W-:Y:S04]  /*637c0*/  STL.64 [R1+0xa0], R4 ;  /* 0x0000a00401007387 */ /* 0x000fe80000100a00 */
[----:B------:R-:W-:Y:S04]  /*637d0*/  STL.64 [R1+0xa8], R6 ;  /* 0x0000a80601007387 */ /* 0x000fe80000100a00 */
[----:B------:R-:W2:Y:S04]  /*637e0*/  LDL.LU R49, [R1+0x4f4] ;  /* 0x0004f40001317983 */ /* 0x000ea80000300800 */
[----:B------:R-:W3:Y:S04]  /*637f0*/  LDL.LU R50, [R1+0x4f8] ;  /* 0x0004f80001327983 */ /* 0x000ee80000300800 */
[----:B------:R-:W3:Y:S04]  /*63800*/  LDL.LU R51, [R1+0x4fc] ;  /* 0x0004fc0001337983 */ /* 0x000ee80000300800 */
[----:B---3--:R-:W-:Y:S04]  /*63810*/  STL.64 [R1+0x4a98], R50 ;  /* 0x004a983201007387 */ /* 0x008fe80000100a00 */
[----:B--2---:R2:W-:Y:S04]  /*63820*/  STL.64 [R1+0x4a90], R48 ;  /* 0x004a903001007387 */ /* 0x0045e80000100a00 */
        /* <DEDUP_REMOVED lines=8> */
[----:B0-----:R-:W3:Y:S04]  /*638b0*/  LDL.LU R12, [R1+0x590] ;  /* 0x00059000010c7983 */ /* 0x001ee80000300800 */
[----:B------:R-:W3:Y:S04]  /*638c0*/  LDL.LU R13, [R1+0x594] ;  /* 0x00059400010d7983 */ /* 0x000ee80000300800 */
[----:B-1----:R-:W3:Y:S04]  /*638d0*/  LDL.LU R14, [R1+0x598] ;  /* 0x00059800010e7983 */ /* 0x002ee80000300800 */
[----:B------:R-:W3:Y:S04]  /*638e0*/  LDL.LU R15, [R1+0x59c] ;  /* 0x00059c00010f7983 */ /* 0x000ee80000300800 */
[----:B--2---:R-:W2:Y:S04]  /*638f0*/  LDL.LU R48, [R1+0x5a0] ;  /* 0x0005a00001307983 */ /* 0x004ea80000300800 */
[----:B------:R-:W2:Y:S04]  /*63900*/  LDL.LU R49, [R1+0x5a4] ;  /* 0x0005a40001317983 */ /* 0x000ea80000300800 */
        /* <DEDUP_REMOVED lines=31> */
[----:B------:R-:W4:Y:S04]  /*63b00*/  LDL.LU R47, [R1+0xa6c] ;  /* 0x000a6c00012f7983 */ /* 0x000f280000300800 */
[----:B------:R-:W4:Y:S04]  /*63b10*/  LDL.LU R60, [R1+0x4aac] ;  /* 0x004aac00013c7983 */ /* 0x000f280000300800 */
        /* <DEDUP_REMOVED lines=9> */
[----:B------:R-:W2:Y:S04]  /*63bb0*/  LDL.LU.64 R48, [R1+0x4a90] ;  /* 0x004a900001307983 */ /* 0x000ea80000300a00 */
[----:B------:R-:W3:Y:S04]  /*63bc0*/  LDL.LU.64 R14, [R1+0x4a88] ;  /* 0x004a8800010e7983 */ /* 0x000ee80000300a00 */
[----:B------:R-:W2:Y:S04]  /*63bd0*/  LDL.LU.64 R12, [R1+0x4a80] ;  /* 0x004a8000010c7983 */ /* 0x000ea80000300a00 */
[----:B------:R-:W-:Y:S04]  /*63be0*/  STL.64 [R1+0x80], R8 ;  /* 0x0000800801007387 */ /* 0x000fe80000100a00 */
[----:B------:R4:W-:Y:S02]  /*63bf0*/  STL.64 [R1+0x88], R10 ;  /* 0x0000880a01007387 */ /* 0x0009e40000100a00 */
[----:B----4-:R-:W-:-:S02]  /*63c00*/  IMAD.MOV.U32 R11, RZ, RZ, R60 ;  /* 0x000000ffff0b7224 */ /* 0x010fc400078e003c */
[----:B------:R-:W-:Y:S02]  /*63c10*/  IMAD.MOV.U32 R10, RZ, RZ, R43 ;  /* 0x000000ffff0a7224 */ /* 0x000fe400078e002b */
[----:B------:R-:W-:Y:S02]  /*63c20*/  IMAD.MOV.U32 R9, RZ, RZ, R42 ;  /* 0x000000ffff097224 */ /* 0x000fe400078e002a */
[----:B------:R-:W-:Y:S02]  /*63c30*/  IMAD.MOV.U32 R8, RZ, RZ, R0 ;  /* 0x000000ffff087224 */ /* 0x000fe400078e0000 */
        /* <DEDUP_REMOVED lines=11> */
[----:B------:R-:W4:Y:S04]  /*63cf0*/  LDL.LU.64 R18, [R1+0x4a58] ;  /* 0x004a580001127983 */ /* 0x000f280000300a00 */
[----:B------:R-:W2:Y:S04]  /*63d00*/  LDL.LU.64 R16, [R1+0x4a50] ;  /* 0x004a500001107983 */ /* 0x000ea80000300a00 */
[----:B------:R0:W-:Y:S04]  /*63d10*/  STL.64 [R1+0x60], R12 ;  /* 0x0000600c01007387 */ /* 0x0001e80000100a00 */
[----:B------:R1:W-:Y:S04]  /*63d20*/  STL.64 [R1+0x68], R14 ;  /* 0x0000680e01007387 */ /* 0x0003e80000100a00 */
[----:B0-----:R-:W3:Y:S04]  /*63d30*/  LDL.LU R12, [R1+0x520] ;  /* 0x00052000010c7983 */ /* 0x001ee80000300800 */
[----:B------:R-:W3:Y:S04]  /*63d40*/  LDL.LU R13, [R1+0x524] ;  /* 0x00052400010d7983 */ /* 0x000ee80000300800 */
[----:B-1----:R-:W3:Y:S04]  /*63d50*/  LDL.LU R14, [R1+0x528] ;  /* 0x00052800010e7983 */ /* 0x002ee80000300800 */
[----:B------:R-:W3:Y:S01]  /*63d60*/  LDL.LU R15, [R1+0x52c] ;  /* 0x00052c00010f7983 */ /* 0x000ee20000300800 */
        /* <DEDUP_REMOVED lines=8> */
[----:B------:R-:W2:Y:S04]  /*63df0*/  LDL.LU.64 R20, [R1+0x4a30] ;  /* 0x004a300001147983 */ /* 0x000ea80000300a00 */
[----:B------:R-:W-:Y:S04]  /*63e00*/  STL.64 [R1+0x40], R16 ;  /* 0x0000401001007387 */ /* 0x000fe80000100a00 */
[----:B------:R-:W-:Y:S01]  /*63e10*/  STL.64 [R1+0x48], R18 ;  /* 0x0000481201007387 */ /* 0x000fe20000100a00 */
[----:B--2---:R-:W-:-:S15]  /*63e20*/  HMMA.16816.F32 R24, R32, R20, R24 ;  /* 0x000000142018723c */ /* 0x004fde0000001818 */
[----:B------:R-:W-:-:S08]  /*63e30*/  NOP ;  /* 0x0000000000007918 */ /* 0x000fd00000000000 */
[----:B------:R-:W-:Y:S04]  /*63e40*/  STL.64 [R1+0x30], R24 ;  /* 0x0000301801007387 */ /* 0x000fe80000100a00 */
[----:B------:R0:W-:Y:S04]  /*63e50*/  STL.64 [R1+0x38], R26 ;  /* 0x0000381a01007387 */ /* 0x0001e80000100a00 */
[----:B0-----:R-:W2:Y:S04]  /*63e60*/  LDL.LU.64 R26, [R1+0x4a28] ;  /* 0x004a2800011a7983 */ /* 0x001ea80000300a00 */
[----:B------:R-:W2:Y:S01]  /*63e70*/  LDL.LU.64 R24, [R1+0x4a20] ;  /* 0x004a200001187983 */ /* 0x000ea20000300a00 */
[----:B------:R-:W-:-:S02]  /*63e80*/  IMAD.MOV.U32 R16, RZ, RZ, R60 ;  /* 0x000000ffff107224 */ /* 0x000fc400078e003c */
[----:B------:R-:W-:Y:S02]  /*63e90*/  IMAD.MOV.U32 R17, RZ, RZ, R43 ;  /* 0x000000ffff117224 */ /* 0x000fe400078e002b */
[----:B------:R-:W-:Y:S02]  /*63ea0*/  IMAD.MOV.U32 R18, RZ, RZ, R42 ;  /* 0x000000ffff127224 */ /* 0x000fe400078e002a */
[----:B------:R-:W-:-:S07]  /*63eb0*/  IMAD.MOV.U32 R19, RZ, RZ, R0 ;  /* 0x000000ffff137224 */ /* 0x000fce00078e0000 */
[C---:B---3--:R-:W-:Y:S06]  /*63ec0*/  HMMA.16816.F32 R16, R32.reuse, R22, R16 ;  /* 0x000000162010723c */ /* 0x048fec0000001810 */
[C---:B----4-:R-:W-:Y:S06]  /*63ed0*/  HMMA.16816.F32 R56, R32.reuse, R28, R56 ;  /* 0x0000001c2038723c */ /* 0x050fec0000001838 */
[----:B------:R-:W-:Y:S11]  /*63ee0*/  HMMA.16816.F32 R48, R32, R30, R48 ;  /* 0x0000001e2030723c */ /* 0x000ff60000001830 */
[----:B------:R-:W-:Y:S04]  /*63ef0*/  STL.64 [R1+0x20], R16 ;  /* 0x0000201001007387 */ /* 0x000fe80000100a00 */
[----:B------:R-:W-:Y:S01]  /*63f00*/  STL.64 [R1+0x28], R18 ;  /* 0x0000281201007387 */ /* 0x000fe20000100a00 */
[----:B------:R-:W-:Y:S01]  /*63f10*/  IMAD R5, R6, 0x100, R5 ;  /* 0x0000010006057824 */ /* 0x000fe200078e0205 */
[----:B------:R-:W-:Y:S01]  /*63f20*/  F2FP.F16.E4M3.UNPACK_B R40, R46.H1 ;  /* 0x0000002eff28723e */ /* 0x000fe200030006ff */
[----:B------:R-:W-:Y:S01]  /*63f30*/  IMAD R4, R4, 0x100, R41 ;  /* 0x0000010004047824 */ /* 0x000fe200078e0229 */
[----:B------:R-:W-:Y:S01]  /*63f40*/  F2FP.F16.E4M3.UNPACK_B R41, R47.H1 ;  /* 0x0000002fff29723e */ /* 0x000fe200030006ff */
[----:B------:R-:W-:-:S02]  /*63f50*/  IMAD R6, R61, 0x100, R7 ;  /* 0x000001003d067824 */ /* 0x000fc400078e0207 */
[----:B------:R-:W-:Y:S02]  /*63f60*/  IMAD R7, R45, 0x100, R44 ;  /* 0x000001002d077824 */ /* 0x000fe400078e022c */
[C---:B------:R-:W-:Y:S06]  /*63f70*/  HMMA.16816.F32 R44, R32.reuse, R36, R52 ;  /* 0x00000024202c723c */ /* 0x040fec0000001834 */
[C---:B--2---:R-:W-:Y:S06]  /*63f80*/  HMMA.16816.F32 R8, R32.reuse, R26, R8 ;  /* 0x0000001a2008723c */ /* 0x044fec0000001808 */
[----:B------:R-:W-:-:S15]  /*63f90*/  HMMA.16816.F32 R12, R32, R24, R12 ;  /* 0x00000018200c723c */ /* 0x000fde000000180c */
[----:B------:R-:W-:-:S03]  /*63fa0*/  NOP ;  /* 0x0000000000007918 */ /* 0x000fc60000000000 */
[----:B------:R-:W-:Y:S02]  /*63fb0*/  IMAD.MOV.U32 R0, RZ, RZ, R11 ;  /* 0x000000ffff007224 */ /* 0x000fe400078e000b */
[----:B------:R-:W-:Y:S02]  /*63fc0*/  IMAD.MOV.U32 R42, RZ, RZ, R10 ;  /* 0x000000ffff2a7224 */ /* 0x000fe400078e000a */
[----:B------:R-:W-:Y:S01]  /*63fd0*/  IMAD.MOV.U32 R43, RZ, RZ, R9 ;  /* 0x000000ffff2b7224 */ /* 0x000fe200078e0009 */
[----:B------:R-:W-:Y:S01]  /*63fe0*/  STL.64 [R1+0x10], R12 ;  /* 0x0000100c01007387 */ /* 0x000fe20000100a00 */
[----:B------:R-:W-:-:S03]  /*63ff0*/  IMAD.MOV.U32 R60, RZ, RZ, R8 ;  /* 0x000000ffff3c7224 */ /* 0x000fc600078e0008 */
[----:B------:R-:W-:Y:S04]  /*64000*/  STL.64 [R1+0x18], R14 ;  /* 0x0000180e01007387 */ /* 0x000fe80000100a00 */
[----:B------:R-:W-:Y:S04]  /*64010*/  STL [R1+0x4890], R0 ;  /* 0x0048900001007387 */ /* 0x000fe80000100800 */
[----:B------:R-:W-:Y:S04]  /*64020*/  STL [R1+0x4814], R42 ;  /* 0x0048142a01007387 */ /* 0x000fe80000100800 */
[----:B------:R-:W-:Y:S04]  /*64030*/  STL [R1+0x4810], R43 ;  /* 0x0048102b01007387 */ /* 0x000fe80000100800 */
[----:B------:R-:W-:Y:S04]  /*64040*/  STL [R1+0x4738], R60 ;  /* 0x0047383c01007387 */ /* 0x000fe80000100800 */
[----:B------:R-:W-:Y:S04]  /*64050*/  STL.64 [R1+0x4680], R58 ;  /* 0x0046803a01007387 */ /* 0x000fe80000100a00 */
[----:B------:R0:W-:Y:S04]  /*64060*/  STL.64 [R1+0x4678], R56 ;  /* 0x0046783801007387 */ /* 0x0001e80000100a00 */
[----:B------:R-:W-:Y:S04]  /*64070*/  STL.64 [R1+0x4690], R50 ;  /* 0x0046903201007387 */ /* 0x000fe80000100a00 */
[----:B------:R1:W-:Y:S04]  /*64080*/  STL.64 [R1+0x4688], R48 ;  /* 0x0046883001007387 */ /* 0x0003e80000100a00 */
        /* <DEDUP_REMOVED lines=16> */
[----:B-1----:R-:W3:Y:S04]  /*64190*/  LDL.LU R48, [R1+0x7b0] ;  /* 0x0007b00001307983 */ /* 0x002ee80000300800 */
[----:B------:R-:W3:Y:S04]  /*641a0*/  LDL.LU R49, [R1+0x7b4] ;  /* 0x0007b40001317983 */ /* 0x000ee80000300800 */
[----:B------:R-:W3:Y:S04]  /*641b0*/  LDL.LU R50, [R1+0x7b8] ;  /* 0x0007b80001327983 */ /* 0x000ee80000300800 */
[----:B------:R-:W3:Y:S04]  /*641c0*/  LDL.LU R51, [R1+0x7bc] ;  /* 0x0007bc0001337983 */ /* 0x000ee80000300800 */
        /* <DEDUP_REMOVED lines=17> */
[----:B------:R0:W-:Y:S04]  /*642e0*/  STL.64 [R1+0x4698], R44 ;  /* 0x0046982c01007387 */ /* 0x0001e80000100a00 */
[----:B0-----:R-:W3:Y:S04]  /*642f0*/  LDL.LU R44, [R1+0x770] ;  /* 0x00077000012c7983 */ /* 0x001ee80000300800 */
[----:B------:R-:W3:Y:S04]  /*64300*/  LDL.LU R45, [R1+0x774] ;  /* 0x00077400012d7983 */ /* 0x000ee80000300800 */
[----:B------:R-:W3:Y:S04]  /*64310*/  LDL.LU R46, [R1+0x778] ;  /* 0x00077800012e7983 */ /* 0x000ee80000300800 */
[----:B------:R-:W3:Y:S01]  /*64320*/  LDL.LU R47, [R1+0x77c] ;  /* 0x00077c00012f7983 */ /* 0x000ee20000300800 */
[----:B--2---:R-:W-:Y:S03]  /*64330*/  HMMA.16816.F32 R52, R32, R38, R52 ;  /* 0x000000262034723c */ /* 0x004fe60000001834 */
        /* <DEDUP_REMOVED lines=14> */
[----:B------:R-:W-:-:S02]  /*64420*/  F2FP.F16.E4M3.UNPACK_B R4, R4 ;  /* 0x00000004ff04723e */ /* 0x000fc400020006ff */
[----:B------:R-:W-:Y:S02]  /*64430*/  F2FP.F16.E4M3.UNPACK_B R5, R5 ;  /* 0x00000005ff05723e */ /* 0x000fe400020006ff */
[----:B------:R-:W-:Y:S02]  /*64440*/  F2FP.F16.E4M3.UNPACK_B R6, R6 ;  /* 0x00000006ff06723e */ /* 0x000fe400020006ff */
[----:B------:R-:W-:Y:S02]  /*64450*/  F2FP.F16.E4M3.UNPACK_B R7, R7 ;  /* 0x00000007ff07723e */ /* 0x000fe400020006ff */
[----:B----4-:R-:W-:Y:S02]  /*64460*/  F2FP.F16.E4M3.UNPACK_B R2, R2.H1 ;  /* 0x00000002ff02723e */ /* 0x010fe400030006ff */
[----:B---3--:R-:W-:Y:S02]  /*64470*/  F2FP.F16.E4M3.UNPACK_B R3, R3.H1 ;  /* 0x00000003ff03723e */ /* 0x008fe400030006ff */
[----:B------:R-:W-:-:S02]  /*64480*/  F2FP.F16.E4M3.UNPACK_B R8, R8.H1 ;  /* 0x00000008ff08723e */ /* 0x000fc400030006ff */
[----:B------:R-:W-:Y:S02]  /*64490*/  F2FP.F16.E4M3.UNPACK_B R9, R9.H1 ;  /* 0x00000009ff09723e */ /* 0x000fe400030006ff */
[----:B------:R-:W-:Y:S02]  /*644a0*/  F2FP.F16.E4M3.UNPACK_B R10, R10.H1 ;  /* 0x0000000aff0a723e */ /* 0x000fe400030006ff */
[----:B------:R-:W-:Y:S02]  /*644b0*/  F2FP.F16.E4M3.UNPACK_B R11, R11.H1 ;  /* 0x0000000bff0b723e */ /* 0x000fe400030006ff */
[----:B------:R-:W-:Y:S02]  /*644c0*/  F2FP.F16.E4M3.UNPACK_B R12, R12.H1 ;  /* 0x0000000cff0c723e */ /* 0x000fe400030006ff */
[----:B------:R-:W-:Y:S02]  /*644d0*/  F2FP.F16.E4M3.UNPACK_B R13, R13.H1 ;  /* 0x0000000dff0d723e */ /* 0x000fe400030006ff */
[----:B------:R-:W-:-:S02]  /*644e0*/  F2FP.F16.E4M3.UNPACK_B R14, R14.H1 ;  /* 0x0000000eff0e723e */ /* 0x000fc400030006ff */
[----:B------:R-:W-:Y:S02]  /*644f0*/  F2FP.F16.E4M3.UNPACK_B R15, R15.H1 ;  /* 0x0000000fff0f723e */ /* 0x000fe400030006ff */
[----:B------:R-:W-:Y:S02]  /*64500*/  F2FP.F16.E4M3.UNPACK_B R16, R16.H1 ;  /* 0x00000010ff10723e */ /* 0x000fe400030006ff */
[----:B------:R-:W-:Y:S02]  /*64510*/  F2FP.F16.E4M3.UNPACK_B R17, R17.H1 ;  /* 0x00000011ff11723e */ /* 0x000fe400030006ff */
[----:B------:R-:W-:Y:S02]  /*64520*/  F2FP.F16.E4M3.UNPACK_B R18, R18.H1 ;  /* 0x00000012ff12723e */ /* 0x000fe400030006ff */
[----:B------:R-:W-:Y:S01]  /*64530*/  F2FP.F16.E4M3.UNPACK_B R19, R19.H1 ;  /* 0x00000013ff13723e */ /* 0x000fe200030006ff */
[C---:B--2---:R-:W-:Y:S06]  /*64540*/  HMMA.16816.F32 R32, R4.reuse, R2, R32 ;  /* 0x000000020420723c */ /* 0x044fec0000001820 */
[----:B------:R-:W-:-:S15]  /*64550*/  HMMA.16816.F32 R52, R4, R40, R52 ;  /* 0x000000280434723c */ /* 0x000fde0000001834 */
[----:B------:R-:W-:-:S08]  /*64560*/  NOP ;  /* 0x0000000000007918 */ /* 0x000fd00000000000 */
[----:B------:R-:W-:Y:S04]  /*64570*/  STL.64 [R1+0x280], R52 ;  /* 0x0002803401007387 */ /* 0x000fe80000100a00 */
[----:B------:R-:W-:Y:S04]  /*64580*/  STL.64 [R1+0x288], R54 ;  /* 0x0002883601007387 */ /* 0x000fe80000100a00 */
[----:B------:R-:W-:Y:S04]  /*64590*/  STL.64 [R1+0x2a0], R32 ;  /* 0x0002a02001007387 */ /* 0x000fe80000100a00 */
[----:B------:R0:W-:Y:S02]  /*645a0*/  STL.64 [R1+0x2a8], R34 ;  /* 0x0002a82201007387 */ /* 0x0001e40000100a00 */
[----:B0-----:R-:W-:-:S15]  /*645b0*/  HMMA.16816.F32 R32, R4, R8, R36 ;  /* 0x000000080420723c */ /* 0x001fde0000001824 */
[----:B------:R-:W-:-:S08]  /*645c0*/  NOP ;  /* 0x0000000000007918 */ /* 0x000fd00000000000 */
[----:B------:R-:W-:Y:S04]  /*645d0*/  STL.64 [R1+0x2b0], R32 ;  /* 0x0002b02001007387 */ /* 0x000fe80000100a00 */
[----:B------:R0:W-:Y:S04]  /*645e0*/  STL.64 [R1+0x2b8], R34 ;  /* 0x0002b82201007387 */ /* 0x0001e80000100a00 */
[----:B------:R-:W-:Y:S04]  /*645f0*/  STL.64 [R1+0x49e8], R10 ;  /* 0x0049e80a01007387 */ /* 0x000fe80000100a00 */
[----:B------:R1:W-:Y:S01]  /*64600*/  STL.64 [R1+0x49e0], R8 ;  /* 0x0049e00801007387 */ /* 0x0003e20000100a00 */
[C---:B0-----:R-:W-:Y:S06]  /*64610*/  HMMA.16816.F32 R32, R4.reuse, R10, R44 ;  /* 0x0000000a0420723c */ /* 0x041fec000000182c */
[----:B-1----:R-:W-:-:S15]  /*64620*/  HMMA.16816.F32 R8, R4, R12, R48 ;  /* 0x0000000c0408723c */ /* 0x002fde0000001830 */
[----:B------:R-:W-:-:S02]  /*64630*/  NOP ;  /* 0x0000000000007918 */ /* 0x000fc40000000000 */
        /* <DEDUP_REMOVED lines=53> */
[----:B------:R-:W-:-:S03]  /*64990*/  F2FP.F16.E4M3.UNPACK_B R20, R21.H1 ;  /* 0x00000015ff14723e */ /* 0x000fc600030006ff */
[----:B------:R-:W4:Y:S01]  /*649a0*/  LDL.LU R31, [R1+0xb38] ;  /* 0x000b3800011f7983 */ /* 0x000f220000300800 */
[----:B------:R-:W-:-:S03]  /*649b0*/  F2FP.F16.E4M3.UNPACK_B R21, R61.H1 ;  /* 0x0000003dff15723e */ /* 0x000fc600030006ff */
        /* <DEDUP_REMOVED lines=10> */
[----:B------:R-:W-:Y:S01]  /*64a60*/  STL.64 [R1+0x49a0], R16 ;  /* 0x0049a01001007387 */ /* 0x000fe20000100a00 */
[----:B--2---:R-:W-:Y:S01]  /*64a70*/  HMMA.16816.F32 R12, R4, R20, R12 ;  /* 0x00000014040c723c */ /* 0x004fe2000000180c */
[----:B---3--:R-:W-:-:S02]  /*64a80*/  F2FP.F16.E4M3.UNPACK_B R22, R22.H1 ;  /* 0x00000016ff16723e */ /* 0x008fc400030006ff */
[----:B----4-:R-:W-:-:S07]  /*64a90*/  F2FP.F16.E4M3.UNPACK_B R23, R23.H1 ;  /* 0x00000017ff17723e */ /* 0x010fce00030006ff */
[----:B------:R-:W-:Y:S01]  /*64aa0*/  HMMA.16816.F32 R8, R4, R22, R8 ;  /* 0x000000160408723c */ /* 0x000fe20000001808 */
[----:B------:R-:W-:Y:S02]  /*64ab0*/  F2FP.F16.E4M3.UNPACK_B R24, R24.H1 ;  /* 0x00000018ff18723e */ /* 0x000fe400030006ff */
[----:B------:R-:W-:-:S10]  /*64ac0*/  F2FP.F16.E4M3.UNPACK_B R25, R25.H1 ;  /* 0x00000019ff19723e */ /* 0x000fd400030006ff */
[----:B------:R-:W-:Y:S04]  /*64ad0*/  STL.64 [R1+0x450], R12 ;  /* 0x0004500c01007387 */ /* 0x000fe80000100a00 */
[----:B------:R-:W-:Y:S04]  /*64ae0*/  STL.64 [R1+0x458], R14 ;  /* 0x0004580e01007387 */ /* 0x000fe80000100a00 */
[----:B------:R-:W-:Y:S04]  /*64af0*/  STL.64 [R1+0x49b8], R22 ;  /* 0x0049b81601007387 */ /* 0x000fe80000100a00 */
[----:B------:R-:W-:Y:S04]  /*64b00*/  STL.64 [R1+0x49b0], R20 ;  /* 0x0049b01401007387 */ /* 0x000fe80000100a00 */
[----:B------:R-:W-:Y:S04]  /*64b10*/  STL.64 [R1+0x470], R8 ;  /* 0x0004700801007387 */ /* 0x000fe80000100a00 */
[----:B------:R0:W-:Y:S02]  /*64b20*/  STL.64 [R1+0x478], R10 ;  /* 0x0004780a01007387 */ /* 0x0001e40000100a00 */
[----:B0-----:R-:W-:Y:S01]  /*64b30*/  HMMA.16816.F32 R8, R4, R24, R52 ;  /* 0x000000180408723c */ /* 0x001fe20000001834 */
[----:B------:R-:W-:-:S02]  /*64b40*/  F2FP.F16.E4M3.UNPACK_B R26, R26.H1 ;  /* 0x0000001aff1a723e */ /* 0x000fc400030006ff */
        /* <DEDUP_REMOVED lines=11> */
[----:B0-----:R-:W-:Y:S01]  /*64c00*/  HMMA.16816.F32 R8, R4, R28, R48 ;  /* 0x0000001c0408723c */ /* 0x001fe20000001830 */
[----:B------:R-:W-:Y:S02]  /*64c10*/  IMAD R32, R34, 0x100, R33 ;  /* 0x0000010022207824 */ /* 0x000fe400078e0221 */
[----:B------:R-:W-:Y:S02]  /*64c20*/  IMAD R33, R38, 0x100, R35 ;  /* 0x0000010026217824 */ /* 0x000fe400078e0223 */
[----:B------:R-:W-:Y:S01]  /*64c30*/  IMAD R35, R30, 0x100, R37 ;  /* 0x000001001e237824 */ /* 0x000fe200078e0225 */
[----:B------:R-:W-:-:S02]  /*64c40*/  F2FP.F16.E4M3.UNPACK_B R30, R31.H1 ;  /* 0x0000001fff1e723e */ /* 0x000fc400030006ff */
[----:B------:R-:W-:-:S15]  /*64c50*/  F2FP.F16.E4M3.UNPACK_B R31, R60.H1 ;  /* 0x0000003cff1f723e */ /* 0x000fde00030006ff */
[----:B------:R-:W-:Y:S04]  /*64c60*/  STL.64 [R1+0x770], R8 ;  /* 0x0007700801007387 */ /* 0x000fe80000100a00 */
[----:B------:R0:W-:Y:S02]  /*64c70*/  STL.64 [R1+0x778], R10 ;  /* 0x0007780a01007387 */ /* 0x0001e40000100a00 */
[----:B0-----:R-:W-:Y:S06]  /*64c80*/  HMMA.16816.F32 R8, R4, R30, R56 ;  /* 0x0000001e0408723c */ /* 0x001fec0000001838 */
[----:B------:R-:W-:Y:S04]  /*64c90*/  STL.64 [R1+0x49f8], R30 ;  /* 0x0049f81e01007387 */ /* 0x000fe80000100a00 */
[----:B------:R-:W-:-:S13]  /*64ca0*/  STL.64 [R1+0x49f0], R28 ;  /* 0x0049f01c01007387 */ /* 0x000fda0000100a00 */
        /* <DEDUP_REMOVED lines=42> */
[----:B------:R-:W-:Y:S01]  /*64f50*/  IMAD R34, R36, 0x100, R39 ;  /* 0x0000010024227824 */ /* 0x000fe200078e0227 */
[----:B------:R-:W-:-:S02]  /*64f60*/  F2FP.F16.E4M3.UNPACK_B R36, R43.H1 ;  /* 0x0000002bff24723e */ /* 0x000fc400030006ff */
[----:B------:R-:W-:Y:S01]  /*64f70*/  F2FP.F16.E4M3.UNPACK_B R37, R42.H1 ;  /* 0x0000002aff25723e */ /* 0x000fe200030006ff */
[----:B------:R-:W3:Y:S01]  /*64f80*/  LDL.LU R16, [R1+0x9b0] ;  /* 0x0009b00001107983 */ /* 0x000ee20000300800 */
[----:B------:R-:W-:Y:S02]  /*64f90*/  F2FP.F16.E4M3.UNPACK_B R38, R0.H1 ;  /* 0x00000000ff26723e */ /* 0x000fe400030006ff */
[----:B------:R-:W-:Y:S01]  /*64fa0*/  F2FP.F16.E4M3.UNPACK_B R39, R61.H1 ;  /* 0x0000003dff27723e */ /* 0x000fe200030006ff */
[----:B------:R-:W3:Y:S01]  /*64fb0*/  LDL.LU R17, [R1+0x9b4] ;  /* 0x0009b40001117983 */ /* 0x000ee20000300800 */
[----:B------:R-:W-:-:S03]  /*64fc0*/  F2FP.F16.E4M3.UNPACK_B R32, R32 ;  /* 0x00000020ff20723e */ /* 0x000fc600020006ff */
[----:B------:R-:W3:Y:S01]  /*64fd0*/  LDL.LU R18, [R1+0x9b8] ;  /* 0x0009b80001127983 */ /* 0x000ee20000300800 */
[----:B------:R-:W-:Y:S02]  /*64fe0*/  F2FP.F16.E4M3.UNPACK_B R33, R33 ;  /* 0x00000021ff21723e */ /* 0x000fe400020006ff */
[----:B------:R-:W-:Y:S01]  /*64ff0*/  F2FP.F16.E4M3.UNPACK_B R34, R34 ;  /* 0x00000022ff22723e */ /* 0x000fe200020006ff */
[----:B------:R-:W3:Y:S01]  /*65000*/  LDL.LU R19, [R1+0x9bc] ;  /* 0x0009bc0001137983 */ /* 0x000ee20000300800 */
[----:B------:R-:W-:-:S03]  /*65010*/  F2FP.F16.E4M3.UNPACK_B R35, R35 ;  /* 0x00000023ff23723e */ /* 0x000fc600020006ff */
        /* <DEDUP_REMOVED lines=19> */
[----:B------:R-:W4:Y:S01]  /*65150*/  LDL.LU.64 R58, [R1+0x4a08] ;  /* 0x004a0800013a7983 */ /* 0x000f220000300a00 */
[C---:B---3--:R-:W-:Y:S03]  /*65160*/  HMMA.16816.F32 R28, R32.reuse, R40, R28 ;  /* 0x00000028201c723c */ /* 0x048fe6000000181c */
[----:B------:R-:W4:Y:S04]  /*65170*/  LDL.LU.64 R56, [R1+0x4a00] ;  /* 0x004a000001387983 */ /* 0x000f280000300a00 */
[----:B------:R0:W-:Y:S01]  /*65180*/  STL.64 [R1+0x820], R4 ;  /* 0x0008200401007387 */ /* 0x0001e20000100a00 */
[C---:B------:R-:W-:Y:S03]  /*65190*/  HMMA.16816.F32 R8, R32.reuse, R2, R8 ;  /* 0x000000022008723c */ /* 0x040fe60000001808 */
[----:B------:R1:W-:Y:S04]  /*651a0*/  STL.64 [R1+0x828], R6 ;  /* 0x0008280601007387 */ /* 0x0003e80000100a00 */
[----:B0-----:R-:W3:Y:S04]  /*651b0*/  LDL.LU R4, [R1+0x970] ;  /* 0x0009700001047983 */ /* 0x001ee80000300800 */
[----:B------:R-:W3:Y:S04]  /*651c0*/  LDL.LU R5, [R1+0x974] ;  /* 0x0009740001057983 */ /* 0x000ee80000300800 */
[----:B-1----:R-:W3:Y:S04]  /*651d0*/  LDL.LU R6, [R1+0x978] ;  /* 0x0009780001067983 */ /* 0x002ee80000300800 */
[----:B------:R-:W3:Y:S04]  /*651e0*/  LDL.LU R7, [R1+0x97c] ;  /* 0x00097c0001077983 */ /* 0x000ee80000300800 */
        /* <DEDUP_REMOVED lines=8> */
[----:B0-----:R-:W4:Y:S04]  /*65270*/  LDL.LU.64 R30, [R1+0x49f8] ;  /* 0x0049f800011e7983 */ /* 0x001f280000300a00 */
        /* <DEDUP_REMOVED lines=39> */
[C---:B---3--:R-:W-:Y:S06]  /*654f0*/  HMMA.16816.F32 R8, R32.reuse, R18, R8 ;  /* 0x000000122008723c */ /* 0x048fec0000001808 */
[----:B------:R-:W-:Y:S01]  /*65500*/  STL.64 [R1+0x4928], R18 ;  /* 0x0049281201007387 */ /* 0x000fe20000100a00 */
[----:B--2---:R-:W-:-:S15]  /*65510*/  HMMA.16816.F32 R12, R32, R16, R12 ;  /* 0x00000010200c723c */ /* 0x004fde000000180c */
[----:B------:R-:W-:-:S08]  /*65520*/  NOP ;  /* 0x0000000000007918 */ /* 0x000fd00000000000 */
[----:B------:R-:W-:Y:S04]  /*65530*/  STL.64 [R1+0x9a0], R12 ;  /* 0x0009a00c01007387 */ /* 0x000fe80000100a00 */
[----:B------:R-:W-:Y:S04]  /*65540*/  STL.64 [R1+0x9a8], R14 ;  /* 0x0009a80e01007387 */ /* 0x000fe80000100a00 */
[----:B------:R-:W-:Y:S04]  /*65550*/  STL.64 [R1+0x4920], R16 ;  /* 0x0049201001007387 */ /* 0x000fe80000100a00 */
[----:B------:R-:W-:Y:S04]  /*65560*/  STL.64 [R1+0x990], R8 ;  /* 0x0009900801007387 */ /* 0x000fe80000100a00 */
[----:B------:R4:W-:Y:S02]  /*65570*/  STL.64 [R1+0x998], R10 ;  /* 0x0009980a01007387 */ /* 0x0009e40000100a00 */
[C---:B----4-:R-:W-:Y:S02]  /*65580*/  HMMA.16816.F32 R8, R32.reuse, R20, R36 ;  /* 0x000000142008723c */ /* 0x050fe40000001824 */
[----:B------:R-:W-:Y:S04]  /*65590*/  STL.64 [R1+0x4948], R22 ;  /* 0x0049481601007387 */ /* 0x000fe80000100a00 */
[----:B------:R-:W-:-:S15]  /*655a0*/  HMMA.16816.F32 R4, R32, R22, R4 ;  /* 0x000000162004723c */ /* 0x000fde0000001804 */
[----:B------:R-:W-:-:S02]  /*655b0*/  NOP ;  /* 0x0000000000007918 */ /* 0x000fc40000000000 */
[----:B------:R-:W-:Y:S04]  /*655c0*/  STL.64 [R1+0x980], R8 ;  /* 0x0009800801007387 */ /* 0x000fe80000100a00 */
[----:B------:R0:W-:Y:S02]  /*655d0*/  STL.64 [R1+0x988], R10 ;  /* 0x0009880a01007387 */ /* 0x0001e40000100a00 */
[C---:B0-----:R-:W-:Y:S02]  /*655e0*/  HMMA.16816.F32 R8, R32.reuse, R24, R52 ;  /* 0x000000182008723c */ /* 0x041fe40000001834 */
[----:B------:R-:W-:Y:S04]  /*655f0*/  STL.64 [R1+0x4940], R20 ;  /* 0x0049401401007387 */ /* 0x000fe80000100a00 */
[----:B------:R-:W-:Y:S04]  /*65600*/  STL.64 [R1+0x960], R4 ;  /* 0x0009600401007387 */ /* 0x000fe80000100a00 */
[----:B------:R0:W-:Y:S04]  /*65610*/  STL.64 [R1+0x968], R6 ;  /* 0x0009680601007387 */ /* 0x0001e80000100a00 */
[----:B------:R-:W-:Y:S01]  /*65620*/  STL.64 [R1+0x4968], R26 ;  /* 0x0049681a01007387 */ /* 0x000fe20000100a00 */
[C---:B0-----:R-:W-:Y:S08]  /*65630*/  HMMA.16816.F32 R4, R32.reuse, R26, R44 ;  /* 0x0000001a2004723c */ /* 0x041ff0000000182c */
[----:B------:R-:W-:Y:S04]  /*65640*/  STL.64 [R1+0x950], R8 ;  /* 0x0009500801007387 */ /* 0x000fe80000100a00 */
[----:B------:R0:W-:Y:S02]  /*65650*/  STL.64 [R1+0x958], R10 ;  /* 0x0009580a01007387 */ /* 0x0001e40000100a00 */
[----:B0-----:R-:W-:Y:S02]  /*65660*/  HMMA.16816.F32 R8, R32, R28, R56 ;  /* 0x0000001c2008723c */ /* 0x001fe40000001838 */
[----:B------:R-:W-:Y:S07]  /*65670*/  STL.64 [R1+0x4960], R24 ;  /* 0x0049601801007387 */ /* 0x000fee0000100a00 */
[----:B------:R-:W-:Y:S04]  /*65680*/  STL.64 [R1+0x940], R4 ;  /* 0x0009400401007387 */ /* 0x000fe80000100a00 */
[----:B------:R-:W-:Y:S10]  /*65690*/  STL.64 [R1+0x948], R6 ;  /* 0x0009480601007387 */ /* 0x000ff40000100a00 */
        /* <DEDUP_REMOVED lines=42> */
[----:B------:R-:W3:Y:S01]  /*65940*/  LDL.LU R8, [R1+0x8f0] ;  /* 0x0008f00001087983 */ /* 0x000ee20000300800 */
[----:B------:R-:W-:-:S03]  /*65950*/  IMAD R4, R50, 0x100, R49 ;  /* 0x0000010032047824 */ /* 0x000fc600078e0231 */
[----:B------:R-:W3:Y:S04]  /*65960*/  LDL.LU R9, [R1+0x8f4] ;  /* 0x0008f40001097983 */ /* 0x000ee80000300800 */
[----:B------:R-:W3:Y:S01]  /*65970*/  LDL.LU R10, [R1+0x8f8] ;  /* 0x0008f800010a7983 */ /* 0x000ee20000300800 */
[----:B------:R-:W-:-:S03]  /*65980*/  IMAD R5, R60, 0x100, R51 ;  /* 0x000001003c057824 */ /* 0x000fc600078e0233 */
[----:B------:R-:W3:Y:S04]  /*65990*/  LDL.LU R11, [R1+0x8fc] ;  /* 0x0008fc00010b7983 */ /* 0x000ee80000300800 */
[----:B------:R-:W3:Y:S04]  /*659a0*/  LDL.LU R48, [R1+0x810] ;  /* 0x0008100001307983 */ /* 0x000ee80000300800 */
[----:B------:R-:W3:Y:S04]  /*659b0*/  LDL.LU R49, [R1+0x814] ;  /* 0x0008140001317983 */ /* 0x000ee80000300800 */
[----:B------:R-:W3:Y:S04]  /*659c0*/  LDL.LU R50, [R1+0x818] ;  /* 0x0008180001327983 */ /* 0x000ee80000300800 */
        /* <DEDUP_REMOVED lines=16> */
[----:B------:R-:W2:Y:S01]  /*65ad0*/  LDL.LU.64 R36, [R1+0x4990] ;  /* 0x0049900001247983 */ /* 0x000ea20000300a00 */
[----:B------:R-:W-:-:S02]  /*65ae0*/  F2FP.F16.E4M3.UNPACK_B R4, R4 ;  /* 0x00000004ff04723e */ /* 0x000fc400020006ff */
[----:B------:R-:W-:Y:S02]  /*65af0*/  F2FP.F16.E4M3.UNPACK_B R5, R5 ;  /* 0x00000005ff05723e */ /* 0x000fe400020006ff */
[----:B------:R-:W-:Y:S02]  /*65b00*/  F2FP.F16.E4M3.UNPACK_B R6, R6 ;  /* 0x00000006ff06723e */ /* 0x000fe400020006ff */
[----:B------:R-:W-:-:S07]  /*65b10*/  F2FP.F16.E4M3.UNPACK_B R7, R7 ;  /* 0x00000007ff07723e */ /* 0x000fce00020006ff */
[C---:B----4-:R-:W-:Y:S06]  /*65b20*/  HMMA.16816.F32 R24, R4.reuse, R40, R24 ;  /* 0x000000280418723c */ /* 0x050fec0000001818 */
[----:B---3--:R-:W-:Y:S06]  /*65b30*/  HMMA.16816.F32 R8, R4, R2, R8 ;  /* 0x000000020408723c */ /* 0x008fec0000001808 */
        /* <DEDUP_REMOVED lines=8> */
[----:B------:R-:W3:Y:S04]  /*65bc0*/  LDL.LU.64 R56, [R1+0x4970] ;  /* 0x0049700001387983 */ /* 0x000ee80000300a00 */
        /* <DEDUP_REMOVED lines=14> */
[----:B0-----:R-:W3:Y:S04]  /*65cb0*/  LDL.LU.64 R26, [R1+0x4968] ;  /* 0x00496800011a7983 */ /* 0x001ee80000300a00 */
[----:B------:R-:W3:Y:S04]  /*65cc0*/  LDL.LU.64 R24, [R1+0x4960] ;  /* 0x0049600001187983 */ /* 0x000ee80000300a00 */
[----:B------:R-:W-:Y:S04]  /*65cd0*/  STL.64 [R1+0x48e8], R40 ;  /* 0x0048e82801007387 */ /* 0x000fe80000100a00 */
        /* <DEDUP_REMOVED lines=26> */
[----:B------:R-:W4:Y:S01]  /*65e80*/  LDL.LU.64 R16, [R1+0x4920] ;  /* 0x0049200001107983 */ /* 0x000f220000300a00 */
[----:B---3--:R-:W-:Y:S06]  /*65e90*/  HMMA.16816.F32 R8, R4, R14, R8 ;  /* 0x0000000e0408723c */ /* 0x008fec0000001808 */
[----:B------:R-:W-:Y:S04]  /*65ea0*/  STL.64 [R1+0x48b0], R14 ;  /* 0x0048b00e01007387 */ /* 0x000fe80000100a00 */
[----:B------:R-:W-:-:S13]  /*65eb0*/  STL.64 [R1+0x48a8], R12 ;  /* 0x0048a80c01007387 */ /* 0x000fda0000100a00 */
[----:B------:R-:W-:Y:S04]  /*65ec0*/  STL.64 [R1+0x890], R8 ;  /* 0x0008900801007387 */ /* 0x000fe80000100a00 */
[----:B------:R2:W-:Y:S02]  /*65ed0*/  STL.64 [R1+0x898], R10 ;  /* 0x0008980a01007387 */ /* 0x0005e40000100a00 */
[C---:B--2---:R-:W-:Y:S06]  /*65ee0*/  HMMA.16816.F32 R8, R4.reuse, R18, R32 ;  /* 0x000000120408723c */ /* 0x044fec0000001820 */
[----:B----4-:R-:W-:Y:S01]  /*65ef0*/  HMMA.16816.F32 R12, R4, R16, R36 ;  /* 0x00000010040c723c */ /* 0x010fe20000001824 */
[----:B------:R-:W-:-:S15]  /*65f00*/  STL.64 [R1+0x48c0], R18 ;  /* 0x0048c01201007387 */ /* 0x000fde0000100a00 */
[----:B------:R-:W-:-:S07]  /*65f10*/  NOP ;  /* 0x0000000000007918 */ /* 0x000fce0000000000 */
[----:B------:R-:W-:Y:S04]  /*65f20*/  STL.64 [R1+0x880], R12 ;  /* 0x0008800c01007387 */ /* 0x000fe80000100a00 */
[----:B------:R0:W-:Y:S04]  /*65f30*/  STL.64 [R1+0x888], R14 ;  /* 0x0008880e01007387 */ /* 0x0001e80000100a00 */
[----:B------:R-:W-:Y:S04]  /*65f40*/  STL.64 [R1+0x48b8], R16 ;  /* 0x0048b81001007387 */ /* 0x000fe80000100a00 */
[----:B------:R-:W-:Y:S01]  /*65f50*/  STL.64 [R1+0x850], R8 ;  /* 0x0008500801007387 */ /* 0x000fe20000100a00 */
[C---:B0-----:R-:W-:Y:S03]  /*65f60*/  HMMA.16816.F32 R12, R4.reuse, R20, R52 ;  /* 0x00000014040c723c */ /* 0x041fe60000001834 */
        /* <DEDUP_REMOVED lines=9> */
[----:B0-----:R-:W-:Y:S06]  /*66000*/  HMMA.16816.F32 R8, R4, R26, R56 ;  /* 0x0000001a0408723c */ /* 0x001fec0000001838 */
[----:B------:R-:W-:Y:S11]  /*66010*/  STL.64 [R1+0x48f8], R26 ;  /* 0x0048f81a01007387 */ /* 0x000ff60000100a00 */
[----:B------:R-:W-:Y:S04]  /*66020*/  STL.64 [R1+0x810], R12 ;  /* 0x0008100c01007387 */ /* 0x000fe80000100a00 */
[----:B------:R-:W-:Y:S04]  /*66030*/  STL.64 [R1+0x818], R14 ;  /* 0x0008180e01007387 */ /* 0x000fe80000100a00 */
[----:B------:R0:W-:Y:S04]  /*66040*/  STL.64 [R1+0x48f0], R24 ;  /* 0x0048f01801007387 */ /* 0x0001e80000100a00 */
        /* <DEDUP_REMOVED lines=32> */
[----:B------:R-:W4:Y:S01]  /*66250*/  LDL.LU R39, [R1+0x7dc] ;  /* 0x0007dc0001277983 */ /* 0x000f220000300800 */
[----:B------:R-:W-:-:S03]  /*66260*/  IMAD R32, R42, 0x100, R43 ;  /* 0x000001002a207824 */ /* 0x000fc600078e022b */
        /* <DEDUP_REMOVED lines=24> */
[C---:B--2---:R-:W-:Y:S06]  /*663f0*/  HMMA.16816.F32 R48, R4.reuse, R28, R48 ;  /* 0x0000001c0430723c */ /* 0x044fec0000001830 */
[----:B----4-:R-:W-:-:S15]  /*66400*/  HMMA.16816.F32 R36, R4, R30, R36 ;  /* 0x0000001e0424723c */ /* 0x010fde0000001824 */
[----:B------:R-:W-:-:S02]  /*66410*/  NOP ;  /* 0x0000000000007918 */ /* 0x000fc40000000000 */
[----:B------:R-:W-:Y:S04]  /*66420*/  STL.64 [R1+0x7e0], R48 ;  /* 0x0007e03001007387 */ /* 0x000fe80000100a00 */
[----:B------:R0:W-:Y:S04]  /*66430*/  STL.64 [R1+0x7e8], R50 ;  /* 0x0007e83201007387 */ /* 0x0001e80000100a00 */
[----:B0-----:R-:W2:Y:S04]  /*66440*/  LDL.LU.64 R50, [R1+0x4918] ;  /* 0x0049180001327983 */ /* 0x001ea80000300a00 */
[----:B------:R-:W2:Y:S04]  /*66450*/  LDL.LU.64 R48, [R1+0x4910] ;  /* 0x0049100001307983 */ /* 0x000ea80000300a00 */
[----:B------:R-:W-:Y:S04]  /*66460*/  STL [R1+0x4894], R29 ;  /* 0x0048941d01007387 */ /* 0x000fe80000100800 */
[----:B------:R-:W-:Y:S04]  /*66470*/  STL.64 [R1+0x9d0], R36 ;  /* 0x0009d02401007387 */ /* 0x000fe80000100a00 */
[----:B------:R0:W-:Y:S04]  /*66480*/  STL.64 [R1+0x9d8], R38 ;  /* 0x0009d82601007387 */ /* 0x0001e80000100a00 */
[----:B0-----:R-:W3:Y:S04]  /*66490*/  LDL.LU.64 R38, [R1+0x4908] ;  /* 0x0049080001267983 */ /* 0x001ee80000300a00 */
[----:B------:R-:W4:Y:S02]  /*664a0*/  LDL.LU.64 R36, [R1+0x4900] ;  /* 0x0049000001247983 */ /* 0x000f240000300a00 */
[C---:B----4-:R-:W-:Y:S06]  /*664b0*/  HMMA.16816.F32 R24, R4.reuse, R36, R24 ;  /* 0x000000240418723c */ /* 0x050fec0000001818 */
[----:B---3--:R-:W-:-:S15]  /*664c0*/  HMMA.16816.F32 R4, R4, R38, R40 ;  /* 0x000000260404723c */ /* 0x008fde0000001828 */
[----:B------:R-:W-:-:S02]  /*664d0*/  NOP ;  /* 0x0000000000007918 */ /* 0x000fc40000000000 */
[----:B------:R-:W-:Y:S04]  /*664e0*/  STL.64 [R1+0x7b0], R24 ;  /* 0x0007b01801007387 */ /* 0x000fe80000100a00 */
[----:B------:R0:W-:Y:S04]  /*664f0*/  STL.64 [R1+0x7b8], R26 ;  /* 0x0007b81a01007387 */ /* 0x0001e80000100a00 */
[----:B0-----:R-:W3:Y:S04]  /*66500*/  LDL.LU.64 R26, [R1+0x48f8] ;  /* 0x0048f800011a7983 */ /* 0x001ee80000300a00 */
[----:B------:R-:W4:Y:S04]  /*66510*/  LDL.LU.64 R24, [R1+0x48f0] ;  /* 0x0048f00001187983 */ /* 0x000f280000300a00 */
[----:B------:R-:W2:Y:S01]  /*66520*/  LDL.LU.64 R40, [R1+0x48e8] ;  /* 0x0048e80001287983 */ /* 0x000ea20000300a00 */
[----:B------:R-:W-:-:S02]  /*66530*/  IMAD R34, R60, 0x100, R35 ;  /* 0x000001003c227824 */ /* 0x000fc400078e0223 */
[----:B------:R-:W-:Y:S01]  /*66540*/  IMAD R35, R61, 0x100, R0 ;  /* 0x000001003d237824 */ /* 0x000fe200078e0200 */
[----:B------:R-:W-:Y:S02]  /*66550*/  F2FP.F16.E4M3.UNPACK_B R32, R32 ;  /* 0x00000020ff20723e */ /* 0x000fe400020006ff */
[----:B------:R-:W-:Y:S02]  /*66560*/  F2FP.F16.E4M3.UNPACK_B R33, R33 ;  /* 0x00000021ff21723e */ /* 0x000fe400020006ff */
[----:B------:R-:W-:Y:S02]  /*66570*/  F2FP.F16.E4M3.UNPACK_B R34, R34 ;  /* 0x00000022ff22723e */ /* 0x000fe400020006ff */
[----:B------:R-:W-:Y:S01]  /*66580*/  F2FP.F16.E4M3.UNPACK_B R35, R35 ;  /* 0x00000023ff23723e */ /* 0x000fe200020006ff */
[----:B------:R0:W-:Y:S06]  /*66590*/  STL.64 [R1+0x7a0], R4 ;  /* 0x0007a00401007387 */ /* 0x0001ec0000100a00 */
[C---:B------:R-:W-:Y:S01]  /*665a0*/  HMMA.16816.F32 R8, R32.reuse, R2, R8 ;  /* 0x000000022008723c */ /* 0x040fe20000001808 */
[----:B------:R1:W-:Y:S04]  /*665b0*/  STL.64 [R1+0x7a8], R6 ;  /* 0x0007a80601007387 */ /* 0x0003e80000100a00 */
[----:B0-----:R-:W3:Y:S04]  /*665c0*/  LDL.LU R4, [R1+0x710] ;  /* 0x0007100001047983 */ /* 0x001ee80000300800 */
[----:B------:R-:W3:Y:S04]  /*665d0*/  LDL.LU R5, [R1+0x714] ;  /* 0x0007140001057983 */ /* 0x000ee80000300800 */
[----:B-1----:R-:W3:Y:S04]  /*665e0*/  LDL.LU R6, [R1+0x718] ;  /* 0x0007180001067983 */ /* 0x002ee80000300800 */
[----:B------:R-:W3:Y:S04]  /*665f0*/  LDL.LU R7, [R1+0x71c] ;  /* 0x00071c0001077983 */ /* 0x000ee80000300800 */
        /* <DEDUP_REMOVED lines=12> */
[----:B------:R0:W-:Y:S04]  /*666c0*/  STL.64 [R1+0x4858], R40 ;  /* 0x0048582801007387 */ /* 0x0001e80000100a00 */
[----:B0-----:R-:W3:Y:S04]  /*666d0*/  LDL.LU R40, [R1+0x740] ;  /* 0x0007400001287983 */ /* 0x001ee80000300800 */
[----:B------:R-:W3:Y:S04]  /*666e0*/  LDL.LU R41, [R1+0x744] ;  /* 0x0007440001297983 */ /* 0x000ee80000300800 */
[----:B------:R-:W3:Y:S04]  /*666f0*/  LDL.LU R42, [R1+0x748] ;  /* 0x00074800012a7983 */ /* 0x000ee80000300800 */
[----:B------:R-:W3:Y:S04]  /*66700*/  LDL.LU R43, [R1+0x74c] ;  /* 0x00074c00012b7983 */ /* 0x000ee80000300800 */
        /* <DEDUP_REMOVED lines=16> */
[----:B------:R3:W-:Y:S02]  /*66810*/  STL.64 [R1+0x4860], R8 ;  /* 0x0048600801007387 */ /* 0x0007e40000100a00 */
[C---:B---3--:R-:W-:Y:S06]  /*66820*/  HMMA.16816.F32 R8, R32.reuse, R14, R36 ;  /* 0x0000000e2008723c */ /* 0x048fec0000001824 */
[----:B--2---:R-:W-:Y:S01]  /*66830*/  HMMA.16816.F32 R40, R32, R12, R40 ;  /* 0x0000000c2028723c */ /* 0x004fe20000001828 */
[----:B------:R-:W-:-:S15]  /*66840*/  STL.64 [R1+0x4888], R14 ;  /* 0x0048880e01007387 */ /* 0x000fde0000100a00 */
[----:B------:R-:W-:-:S07]  /*66850*/  NOP ;  /* 0x0000000000007918 */ /* 0x000fce0000000000 */
[----:B------:R-:W-:Y:S04]  /*66860*/  STL.64 [R1+0x740], R40 ;  /* 0x0007402801007387 */ /* 0x000fe80000100a00 */
[----:B------:R-:W-:Y:S04]  /*66870*/  STL.64 [R1+0x748], R42 ;  /* 0x0007482a01007387 */ /* 0x000fe80000100a00 */
[----:B------:R-:W-:Y:S04]  /*66880*/  STL.64 [R1+0x4880], R12 ;  /* 0x0048800c01007387 */ /* 0x000fe80000100a00 */
[----:B------:R-:W-:Y:S04]  /*66890*/  STL.64 [R1+0x720], R8 ;  /* 0x0007200801007387 */ /* 0x000fe80000100a00 */
[----:B------:R4:W-:Y:S02]  /*668a0*/  STL.64 [R1+0x728], R10 ;  /* 0x0007280a01007387 */ /* 0x0009e40000100a00 */
[C---:B----4-:R-:W-:Y:S06]  /*668b0*/  HMMA.16816.F32 R8, R32.reuse, R16, R4 ;  /* 0x000000102008723c */ /* 0x050fec0000001804 */
[C---:B------:R-:W-:Y:S06]  /*668c0*/  HMMA.16816.F32 R4, R32.reuse, R18, R52 ;  /* 0x000000122004723c */ /* 0x040fec0000001834 */
[----:B------:R-:W-:Y:S01]  /*668d0*/  STL.64 [R1+0x48a0], R18 ;  /* 0x0048a01201007387 */ /* 0x000fe20000100a00 */
[C---:B------:R-:W-:Y:S10]  /*668e0*/  HMMA.16816.F32 R12, R32.reuse, R20, R44 ;  /* 0x00000014200c723c */ /* 0x040ff4000000182c */
[----:B------:R-:W-:Y:S04]  /*668f0*/  STL.64 [R1+0x710], R8 ;  /* 0x0007100801007387 */ /* 0x000fe80000100a00 */
[----:B------:R0:W-:Y:S04]  /*66900*/  STL.64 [R1+0x718], R10 ;  /* 0x0007180a01007387 */ /* 0x0001e80000100a00 */
[----:B------:R-:W-:Y:S04]  /*66910*/  STL.64 [R1+0x4898], R16 ;  /* 0x0048981001007387 */ /* 0x000fe80000100a00 */
[----:B------:R-:W-:Y:S01]  /*66920*/  STL.64 [R1+0x700], R4 ;  /* 0x0007000401007387 */ /* 0x000fe20000100a00 */
[C---:B0-----:R-:W-:Y:S03]  /*66930*/  HMMA.16816.F32 R8, R32.reuse, R22, R48 ;  /* 0x000000162008723c */ /* 0x041fe60000001830 */
[----:B------:R0:W-:Y:S03]  /*66940*/  STL.64 [R1+0x708], R6 ;  /* 0x0007080601007387 */ /* 0x0001e60000100a00 */
[C---:B0-----:R-:W-:Y:S01]  /*66950*/  HMMA.16816.F32 R4, R32.reuse, R24, R56 ;  /* 0x000000182004723c */ /* 0x041fe20000001838 */
[----:B------:R0:W-:Y:S04]  /*66960*/  STL.64 [R1+0x6f0], R12 ;  /* 0x0006f00c01007387 */ /* 0x0001e80000100a00 */
[----:B------:R1:W-:Y:S04]  /*66970*/  STL.64 [R1+0x6f8], R14 ;  /* 0x0006f80e01007387 */ /* 0x0003e80000100a00 */
[----:B------:R-:W2:Y:S08]  /*66980*/  LDL.LU R48, [R1+0x480] ;  /* 0x0004800001307983 */ /* 0x000eb00000300800 */
[----:B------:R-:W-:Y:S04]  /*66990*/  STL.64 [R1+0x6d0], R8 ;  /* 0x0006d00801007387 */ /* 0x000fe80000100a00 */
[----:B------:R-:W-:Y:S04]  /*669a0*/  STL.64 [R1+0x6d8], R10 ;  /* 0x0006d80a01007387 */ /* 0x000fe80000100a00 */
        /* <DEDUP_REMOVED lines=48> */
[----:B------:R0:W-:Y:S01]  /*66cb0*/  STL.64 [R1+0x608], R18 ;  /* 0x0006081201007387 */ /* 0x0001e20000100a00 */
[----:B---3--:R-:W-:-:S03]  /*66cc0*/  IMAD R4, R4, 0x100, R29 ;  /* 0x0000010004047824 */ /* 0x008fc600078e021d */
[----:B0-----:R-:W2:Y:S04]  /*66cd0*/  LDL.LU.64 R18, [R1+0x48a0] ;  /* 0x0048a00001127983 */ /* 0x001ea80000300a00 */
[----:B------:R-:W3:Y:S04]  /*66ce0*/  LDL.LU.64 R16, [R1+0x4898] ;  /* 0x0048980001107983 */ /* 0x000ee80000300a00 */
[----:B------:R-:W-:Y:S04]  /*66cf0*/  STL.64 [R1+0x4840], R26 ;  /* 0x0048401a01007387 */ /* 0x000fe80000100a00 */
[----:B------:R0:W-:Y:S04]  /*66d00*/  STL.64 [R1+0x4838], R24 ;  /* 0x0048381801007387 */ /* 0x0001e80000100a00 */
[----:B0-----:R-:W2:Y:S04]  /*66d10*/  LDL.LU R24, [R1+0x620] ;  /* 0x0006200001187983 */ /* 0x001ea80000300800 */
[----:B------:R-:W2:Y:S04]  /*66d20*/  LDL.LU R25, [R1+0x624] ;  /* 0x0006240001197983 */ /* 0x000ea80000300800 */
[----:B------:R-:W2:Y:S04]  /*66d30*/  LDL.LU R26, [R1+0x628] ;  /* 0x00062800011a7983 */ /* 0x000ea80000300800 */
[----:B------:R-:W2:Y:S04]  /*66d40*/  LDL.LU R27, [R1+0x62c] ;  /* 0x00062c00011b7983 */ /* 0x000ea80000300800 */
[----:B------:R-:W3:Y:S01]  /*66d50*/  LDL.LU R29, [R1+0x4894] ;  /* 0x00489400011d7983 */ /* 0x000ee20000300800 */
[----:B----4-:R-:W-:Y:S01]  /*66d60*/  HMMA.16816.F32 R36, R32, R30, R36 ;  /* 0x0000001e2024723c */ /* 0x010fe20000001824 */
[----:B------:R-:W-:-:S02]  /*66d70*/  IMAD R5, R5, 0x100, R0 ;  /* 0x0000010005057824 */ /* 0x000fc400078e0200 */
[----:B------:R-:W4:Y:S03]  /*66d80*/  LDL.LU R0, [R1+0x4890] ;  /* 0x0048900001007983 */ /* 0x000f260000300800 */
        /* <DEDUP_REMOVED lines=18> */
[----:B------:R-:W-:-:S02]  /*66eb0*/  NOP ;  /* 0x0000000000007918 */ /* 0x000fc40000000000 */
[----:B------:R-:W-:Y:S04]  /*66ec0*/  STL.64 [R1+0x5d0], R8 ;  /* 0x0005d00801007387 */ /* 0x000fe80000100a00 */
[----:B------:R0:W-:Y:S04]  /*66ed0*/  STL.64 [R1+0x5d8], R10 ;  /* 0x0005d80a01007387 */ /* 0x0001e80000100a00 */
[----:B0-----:R-:W2:Y:S04]  /*66ee0*/  LDL.LU.64 R10, [R1+0x4868] ;  /* 0x00486800010a7983 */ /* 0x001ea80000300a00 */
[----:B------:R-:W4:Y:S04]  /*66ef0*/  LDL.LU.64 R8, [R1+0x4860] ;  /* 0x0048600001087983 */ /* 0x000f280000300a00 */
[----:B------:R-:W3:Y:S04]  /*66f00*/  LDL.LU.64 R40, [R1+0x4858] ;  /* 0x0048580001287983 */ /* 0x000ee80000300a00 */
[----:B------:R0:W-:Y:S04]  /*66f10*/  STL.64 [R1+0x5c0], R32 ;  /* 0x0005c02001007387 */ /* 0x0001e80000100a00 */
[----:B------:R1:W-:Y:S04]  /*66f20*/  STL.64 [R1+0x5c8], R34 ;  /* 0x0005c82201007387 */ /* 0x0003e80000100a00 */
        /* <DEDUP_REMOVED lines=10> */
[----:B------:R-:W-:-:S02]  /*66fd0*/  IMAD R6, R7, 0x100, R6 ;  /* 0x0000010007067824 */ /* 0x000fc400078e0206 */
[----:B------:R-:W-:Y:S01]  /*66fe0*/  IMAD R7, R61, 0x100, R60 ;  /* 0x000001003d077824 */ /* 0x000fe200078e023c */
[----:B------:R-:W-:Y:S02]  /*66ff0*/  F2FP.F16.E4M3.UNPACK_B R4, R4 ;  /* 0x00000004ff04723e */ /* 0x000fe400020006ff */
[----:B------:R-:W-:Y:S02]  /*67000*/  F2FP.F16.E4M3.UNPACK_B R5, R5 ;  /* 0x00000005ff05723e */ /* 0x000fe400020006ff */
[----:B------:R-:W-:Y:S02]  /*67010*/  F2FP.F16.E4M3.UNPACK_B R6, R6 ;  /* 0x00000006ff06723e */ /* 0x000fe400020006ff */
[----:B------:R-:W-:-:S07]  /*67020*/  F2FP.F16.E4M3.UNPACK_B R7, R7 ;  /* 0x00000007ff07723e */ /* 0x000fce00020006ff */
[C---:B--2---:R-:W-:Y:S06]  /*67030*/  HMMA.16816.F32 R24, R4.reuse, R10, R24 ;  /* 0x0000000a0418723c */ /* 0x044fec0000001818 */
[C---:B----4-:R-:W-:Y:S06]  /*67040*/  HMMA.16816.F32 R28, R4.reuse, R8, R28 ;  /* 0x00000008041c723c */ /* 0x050fec000000181c */
[C---:B---3--:R-:W-:Y:S06]  /*67050*/  HMMA.16816.F32 R32, R4.reuse, R2, R32 ;  /* 0x000000020420723c */ /* 0x048fec0000001820 */
        /* <DEDUP_REMOVED lines=79> */
[----:B------:R-:W-:-:S15]  /*67550*/  HMMA.16816.F32 R12, R4, R20, R12 ;  /* 0x00000014040c723c */ /* 0x000fde000000180c */
        /* <DEDUP_REMOVED lines=27> */
[----:B------:R0:W-:Y:S01]  /*67710*/  STL.64 [R1+0x4790], R24 ;  /* 0x0047901801007387 */ /* 0x0001e20000100a00 */
[----:B------:R-:W-:-:S02]  /*67720*/  IMAD R32, R32, 0x100, R42 ;  /* 0x0000010020207824 */ /* 0x000fc400078e022a */
[----:B------:R-:W-:Y:S01]  /*67730*/  IMAD R33, R33, 0x100, R43 ;  /* 0x0000010021217824 */ /* 0x000fe200078e022b */
[----:B0-----:R-:W2:Y:S04]  /*67740*/  LDL.LU R24, [R1+0x390] ;  /* 0x0003900001187983 */ /* 0x001ea80000300800 */
[----:B------:R-:W2:Y:S04]  /*67750*/  LDL.LU R25, [R1+0x394] ;  /* 0x0003940001197983 */ /* 0x000ea80000300800 */
[----:B------:R-:W2:Y:S04]  /*67760*/  LDL.LU R26, [R1+0x398] ;  /* 0x00039800011a7983 */ /* 0x000ea80000300800 */
[----:B------:R-:W2:Y:S04]  /*67770*/  LDL.LU R27, [R1+0x39c] ;  /* 0x00039c00011b7983 */ /* 0x000ea80000300800 */
[----:B------:R-:W4:Y:S04]  /*67780*/  LDL.LU R42, [R1+0x4814] ;  /* 0x00481400012a7983 */ /* 0x000f280000300800 */
[----:B------:R-:W4:Y:S01]  /*67790*/  LDL.LU R43, [R1+0x4810] ;  /* 0x00481000012b7983 */ /* 0x000f220000300800 */
[----:B------:R-:W-:Y:S01]  /*677a0*/  IMAD R34, R34, 0x100, R61 ;  /* 0x0000010022227824 */ /* 0x000fe200078e023d */
[----:B---3--:R-:W-:-:S15]  /*677b0*/  HMMA.16816.F32 R36, R4, R28, R36 ;  /* 0x0000001c0424723c */ /* 0x008fde0000001824 */
[----:B------:R-:W-:-:S08]  /*677c0*/  NOP ;  /* 0x0000000000007918 */ /* 0x000fd00000000000 */
[----:B------:R-:W-:Y:S04]  /*677d0*/  STL.64 [R1+0x4f0], R36 ;  /* 0x0004f02401007387 */ /* 0x000fe80000100a00 */
[----:B------:R0:W-:Y:S04]  /*677e0*/  STL.64 [R1+0x4f8], R38 ;  /* 0x0004f82601007387 */ /* 0x0001e80000100a00 */
[----:B0-----:R-:W3:Y:S04]  /*677f0*/  LDL.LU.64 R38, [R1+0x4808] ;  /* 0x0048080001267983 */ /* 0x001ee80000300a00 */
[----:B------:R-:W4:Y:S04]  /*67800*/  LDL.LU.64 R36, [R1+0x4800] ;  /* 0x0048000001247983 */ /* 0x000f280000300a00 */
[----:B------:R-:W3:Y:S01]  /*67810*/  LDL.LU R61, [R1+0x47f8] ;  /* 0x0047f800013d7983 */ /* 0x000ee20000300800 */
[----:B--2---:R-:W-:Y:S01]  /*67820*/  HMMA.16816.F32 R24, R4, R30, R24 ;  /* 0x0000001e0418723c */ /* 0x004fe20000001818 */
[----:B------:R-:W-:-:S05]  /*67830*/  IMAD R35, R60, 0x100, R35 ;  /* 0x000001003c237824 */ /* 0x000fca00078e0223 */
[----:B------:R-:W-:Y:S01]  /*67840*/  STL.64 [R1+0x47a8], R30 ;  /* 0x0047a81e01007387 */ /* 0x000fe20000100a00 */
[----:B------:R-:W-:-:S03]  /*67850*/  F2FP.F16.E4M3.UNPACK_B R32, R32 ;  /* 0x00000020ff20723e */ /* 0x000fc600020006ff */
[----:B------:R-:W-:Y:S01]  /*67860*/  STL.64 [R1+0x47a0], R28 ;  /* 0x0047a01c01007387 */ /* 0x000fe20000100a00 */
[----:B------:R-:W-:Y:S02]  /*67870*/  F2FP.F16.E4M3.UNPACK_B R33, R33 ;  /* 0x00000021ff21723e */ /* 0x000fe400020006ff */
[----:B------:R-:W-:Y:S02]  /*67880*/  F2FP.F16.E4M3.UNPACK_B R34, R34 ;  /* 0x00000022ff22723e */ /* 0x000fe400020006ff */
[----:B------:R-:W-:-:S08]  /*67890*/  F2FP.F16.E4M3.UNPACK_B R35, R35 ;  /* 0x00000023ff23723e */ /* 0x000fd000020006ff */
[----:B------:R-:W-:Y:S04]  /*678a0*/  STL.64 [R1+0x4e0], R24 ;  /* 0x0004e01801007387 */ /* 0x000fe80000100a00 */
[----:B------:R-:W-:Y:S01]  /*678b0*/  STL.64 [R1+0x4e8], R26 ;  /* 0x0004e81a01007387 */ /* 0x000fe20000100a00 */
[C---:B----4-:R-:W-:Y:S06]  /*678c0*/  HMMA.16816.F32 R20, R4.reuse, R36, R20 ;  /* 0x000000240414723c */ /* 0x050fec0000001814 */
[----:B---3--:R-:W-:Y:S06]  /*678d0*/  HMMA.16816.F32 R4, R4, R38, R16 ;  /* 0x000000260404723c */ /* 0x008fec0000001810 */
[----:B------:R-:W-:Y:S11]  /*678e0*/  STL.64 [R1+0x47c8], R38 ;  /* 0x0047c82601007387 */ /* 0x000ff60000100a00 */
[----:B------:R-:W-:Y:S04]  /*678f0*/  STL.64 [R1+0x4d0], R20 ;  /* 0x0004d01401007387 */ /* 0x000fe80000100a00 */
[----:B------:R-:W-:Y:S04]  /*67900*/  STL.64 [R1+0x4d8], R22 ;  /* 0x0004d81601007387 */ /* 0x000fe80000100a00 */
[----:B------:R-:W-:Y:S04]  /*67910*/  STL.64 [R1+0x47c0], R36 ;  /* 0x0047c02401007387 */ /* 0x000fe80000100a00 */
[----:B------:R-:W-:Y:S04]  /*67920*/  STL.64 [R1+0x4a0], R4 ;  /* 0x0004a00401007387 */ /* 0x000fe80000100a00 */
[----:B------:R0:W-:Y:S02]  /*67930*/  STL.64 [R1+0x4a8], R6 ;  /* 0x0004a80601007387 */ /* 0x0001e40000100a00 */
[C---:B0-----:R-:W-:Y:S02]  /*67940*/  HMMA.16816.F32 R4, R32.reuse, R40, R52 ;  /* 0x000000282004723c */ /* 0x041fe40000001834 */
[----:B------:R-:W-:Y:S04]  /*67950*/  STL.64 [R1+0x47e8], R42 ;  /* 0x0047e82a01007387 */ /* 0x000fe80000100a00 */
[C---:B------:R-:W-:Y:S01]  /*67960*/  HMMA.16816.F32 R20, R32.reuse, R2, R44 ;  /* 0x000000022014723c */ /* 0x040fe2000000182c */
[----:B------:R-:W-:Y:S05]  /*67970*/  STL.64 [R1+0x47e0], R40 ;  /* 0x0047e02801007387 */ /* 0x000fea0000100a00 */
        /* <DEDUP_REMOVED lines=39> */
[----:B----4-:R-:W3:Y:S04]  /*67bf0*/  LDL.LU R6, [R1+0x1324] ;  /* 0x0013240001067983 */ /* 0x010ee80000300800 */
        /* <DEDUP_REMOVED lines=9> */
[----:B------:R-:W4:Y:S04]  /*67c90*/  LDL.LU R46, [R1+0x268] ;  /* 0x00026800012e7983 */ /* 0x000f280000300800 */
[----:B------:R-:W4:Y:S04]  /*67ca0*/  LDL.LU R47, [R1+0x26c] ;  /* 0x00026c00012f7983 */ /* 0x000f280000300800 */
[----:B------:R-:W4:Y:S04]  /*67cb0*/  LDL.LU R48, [R1+0x250] ;  /* 0x0002500001307983 */ /* 0x000f280000300800 */
[----:B------:R-:W4:Y:S04]  /*67cc0*/  LDL.LU R49, [R1+0x254] ;  /* 0x0002540001317983 */ /* 0x000f280000300800 */
[----:B------:R-:W3:Y:S04]  /*67cd0*/  LDL.LU R61, [R1+0x47f4] ;  /* 0x0047f400013d7983 */ /* 0x000ee80000300800 */
[----:B------:R-:W4:Y:S04]  /*67ce0*/  LDL.LU R51, [R1+0x25c] ;  /* 0x00025c0001337983 */ /* 0x000f280000300800 */
[----:B------:R-:W-:Y:S04]  /*67cf0*/  STL.64 [R1+0x4778], R10 ;  /* 0x0047780a01007387 */ /* 0x000fe80000100a00 */
[----:B------:R0:W-:Y:S04]  /*67d00*/  STL.64 [R1+0x4770], R8 ;  /* 0x0047700801007387 */ /* 0x0001e80000100a00 */
[----:B0-----:R-:W4:Y:S04]  /*67d10*/  LDL.LU R8, [R1+0x1b0] ;  /* 0x0001b00001087983 */ /* 0x001f280000300800 */
[----:B------:R-:W4:Y:S04]  /*67d20*/  LDL.LU R9, [R1+0x1b4] ;  /* 0x0001b40001097983 */ /* 0x000f280000300800 */
[----:B------:R-:W4:Y:S01]  /*67d30*/  LDL.LU R10, [R1+0x1b8] ;  /* 0x0001b800010a7983 */ /* 0x000f220000300800 */
[C---:B--2---:R-:W-:Y:S06]  /*67d40*/  HMMA.16816.F32 R16, R32.reuse, R14, R16 ;  /* 0x0000000e2010723c */ /* 0x044fec0000001810 */
[----:B------:R-:W-:Y:S01]  /*67d50*/  HMMA.16816.F32 R40, R32, R12, R40 ;  /* 0x0000000c2028723c */ /* 0x000fe20000001828 */
[----:B---3--:R-:W-:-:S02]  /*67d60*/  IMAD.MOV.U32 R11, RZ, RZ, R61 ;  /* 0x000000ffff0b7224 */ /* 0x008fc400078e003d */
[----:B------:R-:W2:-:S15]  /*67d70*/  LDL.LU R61, [R1+0x47f0] ;  /* 0x0047f000013d7983 */ /* 0x000e9e0000300800 */
[----:B------:R-:W-:-:S05]  /*67d80*/  NOP ;  /* 0x0000000000007918 */ /* 0x000fca0000000000 */
[----:B------:R-:W-:Y:S04]  /*67d90*/  STL.64 [R1+0x430], R40 ;  /* 0x0004302801007387 */ /* 0x000fe80000100a00 */
[----:B------:R0:W-:Y:S04]  /*67da0*/  STL.64 [R1+0x438], R42 ;  /* 0x0004382a01007387 */ /* 0x0001e80000100a00 */
[----:B0-----:R-:W3:Y:S04]  /*67db0*/  LDL.LU.64 R42, [R1+0x47e8] ;  /* 0x0047e800012a7983 */ /* 0x001ee80000300a00 */
        /* <DEDUP_REMOVED lines=37> */
[----:B------:R-:W4:Y:S01]  /*68010*/  LDL.LU.64 R24, [R1+0x4790] ;  /* 0x0047900001187983 */ /* 0x000f220000300a00 */
[----:B------:R-:W-:-:S03]  /*68020*/  IMAD.MOV.U32 R19, RZ, RZ, R61 ;  /* 0x000000ffff137224 */ /* 0x000fc600078e003d */
[----:B------:R-:W-:Y:S04]  /*68030*/  STL.64 [R1+0x4768], R22 ;  /* 0x0047681601007387 */ /* 0x000fe80000100a00 */
[----:B------:R-:W-:Y:S01]  /*68040*/  STL.64 [R1+0x4760], R20 ;  /* 0x0047601401007387 */ /* 0x000fe20000100a00 */
[----:B------:R-:W-:Y:S02]  /*68050*/  IMAD R4, R6, 0x100, R5 ;  /* 0x0000010006047824 */ /* 0x000fe400078e0205 */
[----:B------:R-:W-:Y:S02]  /*68060*/  IMAD R5, R52, 0x100, R7 ;  /* 0x0000010034057824 */ /* 0x000fe400078e0207 */
[----:B------:R-:W-:Y:S02]  /*68070*/  IMAD R6, R54, 0x100, R53 ;  /* 0x0000010036067824 */ /* 0x000fe400078e0235 */
[----:B------:R-:W-:Y:S01]  /*68080*/  IMAD R7, R60, 0x100, R55 ;  /* 0x000001003c077824 */ /* 0x000fe200078e0237 */
[C---:B---3--:R-:W-:Y:S06]  /*68090*/  HMMA.16816.F32 R8, R32.reuse, R28, R8 ;  /* 0x0000001c2008723c */ /* 0x048fec0000001808 */
[C---:B----4-:R-:W-:Y:S06]  /*680a0*/  HMMA.16816.F32 R16, R32.reuse, R24, R16 ;  /* 0x000000182010723c */ /* 0x050fec0000001810 */
[----:B--2---:R-:W-:-:S15]  /*680b0*/  HMMA.16816.F32 R12, R32, R26, R12 ;  /* 0x0000001a200c723c */ /* 0x004fde000000180c */
[----:B------:R-:W-:-:S03]  /*680c0*/  NOP ;  /* 0x0000000000007918 */ /* 0x000fc60000000000 */
[----:B------:R-:W-:Y:S01]  /*680d0*/  IMAD.MOV.U32 R61, RZ, RZ, R19 ;  /* 0x000000ffff3d7224 */ /* 0x000fe200078e0013 */
[----:B------:R-:W-:Y:S04]  /*680e0*/  STL.64 [R1+0x3b0], R16 ;  /* 0x0003b01001007387 */ /* 0x000fe80000100a00 */
[----:B------:R-:W-:Y:S04]  /*680f0*/  STL [R1+0x3b8], R18 ;  /* 0x0003b81201007387 */ /* 0x000fe80000100800 */
[----:B------:R-:W-:Y:S04]  /*68100*/  STL [R1+0x4410], R61 ;  /* 0x0044103d01007387 */ /* 0x000fe80000100800 */
[----:B------:R-:W-:Y:S04]  /*68110*/  STL.64 [R1+0x4788], R26 ;  /* 0x0047881a01007387 */ /* 0x000fe80000100a00 */
[----:B------:R-:W-:Y:S04]  /*68120*/  STL.64 [R1+0x4780], R24 ;  /* 0x0047801801007387 */ /* 0x000fe80000100a00 */
[----:B------:R-:W-:Y:S04]  /*68130*/  STL.64 [R1+0x3a0], R12 ;  /* 0x0003a00c01007387 */ /* 0x000fe80000100a00 */
[----:B------:R-:W-:Y:S04]  /*68140*/  STL.64 [R1+0x3a8], R14 ;  /* 0x0003a80e01007387 */ /* 0x000fe80000100a00 */
[----:B------:R-:W-:Y:S04]  /*68150*/  STL.64 [R1+0x390], R8 ;  /* 0x0003900801007387 */ /* 0x000fe80000100a00 */
[----:B------:R0:W-:Y:S02]  /*68160*/  STL.64 [R1+0x398], R10 ;  /* 0x0003980a01007387 */ /* 0x0001e40000100a00 */
[C---:B0-----:R-:W-:Y:S06]  /*68170*/  HMMA.16816.F32 R8, R32.reuse, R30, R44 ;  /* 0x0000001e2008723c */ /* 0x041fec000000182c */
[----:B------:R-:W-:-:S15]  /*68180*/  HMMA.16816.F32 R12, R32, R36, R48 ;  /* 0x00000024200c723c */ /* 0x000fde0000001830 */
[----:B------:R-:W-:-:S02]  /*68190*/  NOP ;  /* 0x0000000000007918 */ /* 0x000fc40000000000 */
[----:B------:R-:W-:Y:S04]  /*681a0*/  STL.64 [R1+0x380], R8 ;  /* 0x0003800801007387 */ /* 0x000fe80000100a00 */
[----:B------:R0:W-:Y:S02]  /*681b0*/  STL.64 [R1+0x388], R10 ;  /* 0x0003880a01007387 */ /* 0x0001e40000100a00 */
[----:B0-----:R-:W-:-:S15]  /*681c0*/  HMMA.16816.F32 R8, R32, R38, R56 ;  /* 0x000000262008723c */ /* 0x001fde0000001838 */
[----:B------:R-:W-:-:S08]  /*681d0*/  NOP ;  /* 0x0000000000007918 */ /* 0x000fd00000000000 */
[----:B------:R0:W-:Y:S04]  /*681e0*/  STL.64 [R1+0x350], R8 ;  /* 0x0003500801007387 */ /* 0x0001e80000100a00 */
[----:B------:R-:W-:Y:S04]  /*681f0*/  STL.64 [R1+0x370], R12 ;  /* 0x0003700c01007387 */ /* 0x000fe80000100a00 */
[----:B------:R-:W-:Y:S04]  /*68200*/  STL.64 [R1+0x378], R14 ;  /* 0x0003780e01007387 */ /* 0x000fe80000100a00 */
[----:B------:R1:W-:Y:S04]  /*68210*/  STL [R1+0x358], R10 ;  /* 0x0003580a01007387 */ /* 0x0003e80000100800 */
        /* <DEDUP_REMOVED lines=18> */
[----:B------:R-:W3:Y:S01]  /*68340*/  LDL.LU R22, [R1+0x178] ;  /* 0x0001780001167983 */ /* 0x000ee20000300800 */
[----:B------:R-:W-:-:S03]  /*68350*/  IMAD.MOV.U32 R61, RZ, RZ, R11 ;  /* 0x000000ffff3d7224 */ /* 0x000fc600078e000b */
[----:B------:R-:W3:Y:S04]  /*68360*/  LDL.LU R23, [R1+0x17c] ;  /* 0x00017c0001177983 */ /* 0x000ee80000300800 */
[----:B0-----:R-:W4:Y:S04]  /*68370*/  LDL.LU R8, [R1+0x180] ;  /* 0x0001800001087983 */ /* 0x001f280000300800 */
[----:B------:R-:W4:Y:S04]  /*68380*/  LDL.LU R9, [R1+0x184] ;  /* 0x0001840001097983 */ /* 0x000f280000300800 */
[----:B-1----:R-:W4:Y:S04]  /*68390*/  LDL.LU R10, [R1+0x188] ;  /* 0x00018800010a7983 */ /* 0x002f280000300800 */
[----:B------:R-:W4:Y:S01]  /*683a0*/  LDL.LU R11, [R1+0x18c] ;  /* 0x00018c00010b7983 */ /* 0x000f220000300800 */
[----:B------:R-:W-:-:S02]  /*683b0*/  F2FP.F16.E4M3.UNPACK_B R4, R4 ;  /* 0x00000004ff04723e */ /* 0x000fc400020006ff */
[----:B------:R-:W-:Y:S01]  /*683c0*/  F2FP.F16.E4M3.UNPACK_B R5, R5 ;  /* 0x00000005ff05723e */ /* 0x000fe200020006ff */
[----:B------:R-:W3:Y:S01]  /*683d0*/  LDL.LU R12, [R1+0x160] ;  /* 0x00016000010c7983 */ /* 0x000ee20000300800 */
[----:B------:R-:W-:Y:S02]  /*683e0*/  F2FP.F16.E4M3.UNPACK_B R6, R6 ;  /* 0x00000006ff06723e */ /* 0x000fe400020006ff */
[----:B------:R-:W-:Y:S01]  /*683f0*/  F2FP.F16.E4M3.UNPACK_B R7, R7 ;  /* 0x00000007ff07723e */ /* 0x000fe200020006ff */
        /* <DEDUP_REMOVED lines=20> */
[----:B------:R-:W3:Y:S04]  /*68540*/  LDL.LU R39, [R1+0x12c] ;  /* 0x00012c0001277983 */ /* 0x000ee80000300800 */
[----:B------:R-:W-:Y:S01]  /*68550*/  STL [R1+0x4414], R61 ;  /* 0x0044143d01007387 */ /* 0x000fe20000100800 */
[C---:B--2---:R-:W-:Y:S06]  /*68560*/  HMMA.16816.F32 R24, R4.reuse, R40, R24 ;  /* 0x000000280418723c */ /* 0x044fec0000001818 */
[----:B----4-:R-:W-:-:S15]  /*68570*/  HMMA.16816.F32 R8, R4, R2, R8 ;  /* 0x000000020408723c */ /* 0x010fde0000001808 */
[----:B------:R-:W-:-:S02]  /*68580*/  NOP ;  /* 0x0000000000007918 */ /* 0x000fc40000000000 */
[----:B------:R-:W-:Y:S04]  /*68590*/  STL.64 [R1+0x340], R24 ;  /* 0x0003401801007387 */ /* 0x000fe80000100a00 */
[----:B------:R0:W-:Y:S04]  /*685a0*/  STL.64 [R1+0x348], R26 ;  /* 0x0003481a01007387 */ /* 0x0001e80000100a00 */
[----:B0-----:R-:W2:Y:S04]  /*685b0*/  LDL.LU.64 R26, [R1+0x4788] ;  /* 0x00478800011a7983 */ /* 0x001ea80000300a00 */
[----:B------:R-:W4:Y:S04]  /*685c0*/  LDL.LU.64 R24, [R1+0x4780] ;  /* 0x0047800001187983 */ /* 0x000f280000300a00 */
[----:B------:R-:W-:Y:S04]  /*685d0*/  STL.64 [R1+0x4710], R42 ;  /* 0x0047102a01007387 */ /* 0x000fe80000100a00 */
[----:B------:R0:W-:Y:S01]  /*685e0*/  STL.64 [R1+0x4708], R40 ;  /* 0x0047082801007387 */ /* 0x0001e20000100a00 */
[----:B------:R-:W-:-:S03]  /*685f0*/  IMAD.MOV.U32 R61, RZ, RZ, R9 ;  /* 0x000000ffff3d7224 */ /* 0x000fc600078e0009 */
[----:B0-----:R-:W2:Y:S04]  /*68600*/  LDL.LU R40, [R1+0x130] ;  /* 0x0001300001287983 */ /* 0x001ea80000300800 */
[----:B------:R-:W2:Y:S04]  /*68610*/  LDL.LU R41, [R1+0x134] ;  /* 0x0001340001297983 */ /* 0x000ea80000300800 */
[----:B------:R-:W2:Y:S04]  /*68620*/  LDL.LU R42, [R1+0x138] ;  /* 0x00013800012a7983 */ /* 0x000ea80000300800 */
[----:B------:R-:W2:Y:S04]  /*68630*/  LDL.LU R43, [R1+0x13c] ;  /* 0x00013c00012b7983 */ /* 0x000ea80000300800 */
[----:B------:R-:W-:Y:S04]  /*68640*/  STL [R1+0x330], R8 ;  /* 0x0003300801007387 */ /* 0x000fe80000100800 */
[----:B------:R0:W-:Y:S04]  /*68650*/  STL.64 [R1+0x338], R10 ;  /* 0x0003380a01007387 */ /* 0x0001e80000100a00 */
[----:B0-----:R-:W3:Y:S04]  /*68660*/  LDL.LU.64 R10, [R1+0x4778] ;  /* 0x00477800010a7983 */ /* 0x001ee80000300a00 */
[----:B------:R-:W4:Y:S04]  /*68670*/  LDL.LU.64 R8, [R1+0x4770] ;  /* 0x0047700001087983 */ /* 0x000f280000300a00 */
[----:B------:R-:W-:Y:S01]  /*68680*/  STL [R1+0x4448], R61 ;  /* 0x0044483d01007387 */ /* 0x000fe20000100800 */
        /* <DEDUP_REMOVED lines=13> */
[----:B0-----:R-:W2:Y:S04]  /*68760*/  LDL.LU R8, [R1+0x140] ;  /* 0x0001400001087983 */ /* 0x001ea80000300800 */
[----:B------:R-:W2:Y:S04]  /*68770*/  LDL.LU R9, [R1+0x144] ;  /* 0x0001440001097983 */ /* 0x000ea80000300800 */
[----:B------:R-:W2:Y:S04]  /*68780*/  LDL.LU R10, [R1+0x148] ;  /* 0x00014800010a7983 */ /* 0x000ea80000300800 */
[----:B------:R-:W2:Y:S01]  /*68790*/  LDL.LU R11, [R1+0x14c] ;  /* 0x00014c00010b7983 */ /* 0x000ea20000300800 */
[----:B---3--:R-:W-:-:S15]  /*687a0*/  HMMA.16816.F32 R16, R4, R12, R16 ;  /* 0x0000000c0410723c */ /* 0x008fde0000001810 */
[----:B------:R-:W-:-:S08]  /*687b0*/  NOP ;  /* 0x0000000000007918 */ /* 0x000fd00000000000 */
[----:B------:R-:W-:Y:S04]  /*687c0*/  STL.64 [R1+0x2f0], R16 ;  /* 0x0002f01001007387 */ /* 0x000fe80000100a00 */
[----:B------:R0:W-:Y:S04]  /*687d0*/  STL.64 [R1+0x2f8], R18 ;  /* 0x0002f81201007387 */ /* 0x0001e80000100a00 */
[----:B0-----:R-:W3:Y:S04]  /*687e0*/  LDL.LU.64 R18, [R1+0x4748] ;  /* 0x0047480001127983 */ /* 0x001ee80000300a00 */
[----:B------:R-:W4:Y:S01]  /*687f0*/  LDL.LU.64 R16, [R1+0x4740] ;  /* 0x0047400001107983 */ /* 0x000f220000300a00 */
[----:B--2---:R-:W-:Y:S06]  /*68800*/  HMMA.16816.F32 R8, R4, R14, R8 ;  /* 0x0000000e0408723c */ /* 0x004fec0000001808 */
[----:B------:R-:W-:Y:S04]  /*68810*/  STL.64 [R1+0x46d0], R14 ;  /* 0x0046d00e01007387 */ /* 0x000fe80000100a00 */
[----:B------:R-:W-:-:S13]  /*68820*/  STL.64 [R1+0x46c8], R12 ;  /* 0x0046c80c01007387 */ /* 0x000fda0000100a00 */
[----:B------:R-:W-:Y:S04]  /*68830*/  STL.64 [R1+0x2e0], R8 ;  /* 0x0002e00801007387 */ /* 0x000fe80000100a00 */
[----:B------:R3:W-:Y:S02]  /*68840*/  STL.64 [R1+0x2e8], R10 ;  /* 0x0002e80a01007387 */ /* 0x0007e40000100a00 */
[C---:B---3--:R-:W-:Y:S06]  /*68850*/  HMMA.16816.F32 R8, R4.reuse, R18, R36 ;  /* 0x000000120408723c */ /* 0x048fec0000001824 */
        /* <DEDUP_REMOVED lines=19> */
[----:B------:R0:W-:Y:S04]  /*68990*/  STL.64 [R1+0x250], R12 ;  /* 0x0002500c01007387 */ /* 0x0001e80000100a00 */
[----:B------:R1:W-:Y:S04]  /*689a0*/  STL.64 [R1+0x258], R14 ;  /* 0x0002580e01007387 */ /* 0x0003e80000100a00 */
[----:B------:R-:W-:Y:S04]  /*689b0*/  STL.64 [R1+0x46f8], R24 ;  /* 0x0046f81801007387 */ /* 0x000fe80000100a00 */
[----:B------:R-:W-:Y:S04]  /*689c0*/  STL.64 [R1+0x210], R8 ;  /* 0x0002100801007387 */ /* 0x000fe80000100a00 */
[----:B------:R-:W-:Y:S04]  /*689d0*/  STL.64 [R1+0x218], R10 ;  /* 0x0002180a01007387 */ /* 0x000fe80000100a00 */
[----:B------:R-:W2:Y:S04]  /*689e0*/  LDL.LU R44, [R1+0x50] ;  /* 0x00005000012c7983 */ /* 0x000ea80000300800 */
[----:B------:R-:W2:Y:S04]  /*689f0*/  LDL.LU R45, [R1+0x54] ;  /* 0x00005400012d7983 */ /* 0x000ea80000300800 */
[----:B------:R-:W3:Y:S04]  /*68a00*/  LDL.LU R46, [R1+0x58] ;  /* 0x00005800012e7983 */ /* 0x000ee80000300800 */
[----:B------:R-:W3:Y:S01]  /*68a10*/  LDL.LU R47, [R1+0x5c] ;  /* 0x00005c00012f7983 */ /* 0x000ee20000300800 */
[----:B------:R-:W-:-:S02]  /*68a20*/  IMAD R32, R58, 0x100, R57 ;  /* 0x000001003a207824 */ /* 0x000fc400078e0239 */
[----:B------:R-:W-:Y:S01]  /*68a30*/  IMAD R33, R60, 0x100, R59 ;  /* 0x000001003c217824 */ /* 0x000fe200078e023b */
[----:B---3--:R-:W-:Y:S04]  /*68a40*/  STL.64 [R1+0x4720], R46 ;  /* 0x0047202e01007387 */ /* 0x008fe80000100a00 */
[----:B--2---:R2:W-:Y:S04]  /*68a50*/  STL.64 [R1+0x4718], R44 ;  /* 0x0047182c01007387 */ /* 0x0045e80000100a00 */
[----:B0-----:R-:W3:Y:S04]  /*68a60*/  LDL.LU R12, [R1+0x80] ;  /* 0x00008000010c7983 */ /* 0x001ee80000300800 */
[----:B------:R-:W3:Y:S04]  /*68a70*/  LDL.LU R13, [R1+0x84] ;  /* 0x00008400010d7983 */ /* 0x000ee80000300800 */
[----:B-1----:R-:W3:Y:S04]  /*68a80*/  LDL.LU R14, [R1+0x88] ;  /* 0x00008800010e7983 */ /* 0x002ee80000300800 */
[----:B------:R-:W3:Y:S04]  /*68a90*/  LDL.LU R15, [R1+0x8c] ;  /* 0x00008c00010f7983 */ /* 0x000ee80000300800 */
        /* <DEDUP_REMOVED lines=12> */
[----:B--2---:R-:W2:Y:S04]  /*68b60*/  LDL.LU R44, [R1+0x230] ;  /* 0x00023000012c7983 */ /* 0x004ea80000300800 */
[----:B------:R-:W2:Y:S04]  /*68b70*/  LDL.LU R45, [R1+0x234] ;  /* 0x00023400012d7983 */ /* 0x000ea80000300800 */
[----:B------:R-:W2:Y:S04]  /*68b80*/  LDL.LU R46, [R1+0x238] ;  /* 0x00023800012e7983 */ /* 0x000ea80000300800 */
[----:B------:R-:W2:Y:S04]  /*68b90*/  LDL.LU R47, [R1+0x23c] ;  /* 0x00023c00012f7983 */ /* 0x000ea80000300800 */
[----:B------:R-:W3:Y:S04]  /*68ba0*/  LDL.LU R60, [R1+0x1358] ;  /* 0x00135800013c7983 */ /* 0x000ee80000300800 */
        /* <DEDUP_REMOVED lines=29> */
[----:B------:R0:W-:Y:S04]  /*68d80*/  STL.64 [R1+0x200], R56 ;  /* 0x0002003801007387 */ /* 0x0001e80000100a00 */
[----:B------:R1:W-:Y:S01]  /*68d90*/  STL.64 [R1+0x208], R58 ;  /* 0x0002083a01007387 */ /* 0x0003e20000100a00 */
[----:B---3--:R-:W-:-:S03]  /*68da0*/  IMAD R34, R34, 0x100, R60 ;  /* 0x0000010022227824 */ /* 0x008fc600078e023c */
[----:B0-----:R-:W3:Y:S04]  /*68db0*/  LDL.LU R56, [R1+0x30] ;  /* 0x0000300001387983 */ /* 0x001ee80000300800 */
[----:B------:R-:W3:Y:S04]  /*68dc0*/  LDL.LU R57, [R1+0x34] ;  /* 0x0000340001397983 */ /* 0x000ee80000300800 */
[----:B-1----:R-:W3:Y:S04]  /*68dd0*/  LDL.LU R58, [R1+0x38] ;  /* 0x00003800013a7983 */ /* 0x002ee80000300800 */
[----:B------:R-:W3:Y:S01]  /*68de0*/  LDL.LU R59, [R1+0x3c] ;  /* 0x00003c00013b7983 */ /* 0x000ee20000300800 */
[----:B--2---:R-:W-:Y:S03]  /*68df0*/  HMMA.16816.F32 R36, R4, R30, R36 ;  /* 0x0000001e0424723c */ /* 0x004fe60000001824 */
[----:B------:R-:W2:-:S15]  /*68e00*/  LDL.LU R60, [R1+0x4738] ;  /* 0x00473800013c7983 */ /* 0x000e9e0000300800 */
[----:B------:R-:W-:-:S05]  /*68e10*/  NOP ;  /* 0x0000000000007918 */ /* 0x000fca0000000000 */
[----:B------:R-:W-:Y:S04]  /*68e20*/  STL.64 [R1+0x1f0], R36 ;  /* 0x0001f02401007387 */ /* 0x000fe80000100a00 */
[----:B------:R0:W-:Y:S04]  /*68e30*/  STL.64 [R1+0x1f8], R38 ;  /* 0x0001f82601007387 */ /* 0x0001e80000100a00 */
[----:B0-----:R-:W4:Y:S04]  /*68e40*/  LDL.LU.64 R38, [R1+0x4730] ;  /* 0x0047300001267983 */ /* 0x001f280000300a00 */
[----:B------:R-:W3:Y:S02]  /*68e50*/  LDL.LU.64 R36, [R1+0x4728] ;  /* 0x0047280001247983 */ /* 0x000ee40000300a00 */
[C---:B---3--:R-:W-:Y:S06]  /*68e60*/  HMMA.16816.F32 R44, R4.reuse, R36, R44 ;  /* 0x00000024042c723c */ /* 0x048fec000000182c */
[----:B----4-:R-:W-:-:S15]  /*68e70*/  HMMA.16816.F32 R4, R4, R38, R40 ;  /* 0x000000260404723c */ /* 0x010fde0000001828 */
[----:B------:R-:W-:-:S02]  /*68e80*/  NOP ;  /* 0x0000000000007918 */ /* 0x000fc40000000000 */
[----:B------:R-:W-:Y:S04]  /*68e90*/  STL.64 [R1+0x1e0], R44 ;  /* 0x0001e02c01007387 */ /* 0x000fe80000100a00 */
[----:B------:R0:W-:Y:S04]  /*68ea0*/  STL.64 [R1+0x1e8], R46 ;  /* 0x0001e82e01007387 */ /* 0x0001e80000100a00 */
[----:B0-----:R-:W3:Y:S04]  /*68eb0*/  LDL.LU.64 R46, [R1+0x4720] ;  /* 0x00472000012e7983 */ /* 0x001ee80000300a00 */
[----:B------:R-:W3:Y:S04]  /*68ec0*/  LDL.LU.64 R44, [R1+0x4718] ;  /* 0x00471800012c7983 */ /* 0x000ee80000300a00 */
[----:B------:R-:W4:Y:S04]  /*68ed0*/  LDL.LU.64 R42, [R1+0x4710] ;  /* 0x00471000012a7983 */ /* 0x000f280000300a00 */
[----:B------:R-:W2:Y:S01]  /*68ee0*/  LDL.LU.64 R40, [R1+0x4708] ;  /* 0x0047080001287983 */ /* 0x000ea20000300a00 */
[----:B------:R-:W-:Y:S01]  /*68ef0*/  IMAD R35, R35, 0x100, R61 ;  /* 0x0000010023237824 */ /* 0x000fe200078e023d */
[----:B------:R-:W-:-:S02]  /*68f00*/  F2FP.F16.E4M3.UNPACK_B R32, R32 ;  /* 0x00000020ff20723e */ /* 0x000fc400020006ff */
[----:B------:R-:W-:Y:S02]  /*68f10*/  F2FP.F16.E4M3.UNPACK_B R33, R33 ;  /* 0x00000021ff21723e */ /* 0x000fe400020006ff */
[----:B------:R-:W-:Y:S02]  /*68f20*/  F2FP.F16.E4M3.UNPACK_B R34, R34 ;  /* 0x00000022ff22723e */ /* 0x000fe400020006ff */
[----:B------:R-:W-:-:S07]  /*68f30*/  F2FP.F16.E4M3.UNPACK_B R35, R35 ;  /* 0x00000023ff23723e */ /* 0x000fce00020006ff */
[C---:B------:R-:W-:Y:S01]  /*68f40*/  HMMA.16816.F32 R8, R32.reuse, R2, R8 ;  /* 0x000000022008723c */ /* 0x040fe20000001808 */
[----:B------:R0:W-:Y:S04]  /*68f50*/  STL.64 [R1+0x1b0], R4 ;  /* 0x0001b00401007387 */ /* 0x0001e80000100a00 */
[----:B------:R1:W-:Y:S04]  /*68f60*/  STL.64 [R1+0x1b8], R6 ;  /* 0x0001b80601007387 */ /* 0x0003e80000100a00 */
[----:B0-----:R-:W4:Y:S04]  /*68f70*/  LDL.LU R4, [R1+0x10] ;  /* 0x0000100001047983 */ /* 0x001f280000300800 */
[----:B------:R-:W4:Y:S04]  /*68f80*/  LDL.LU R5, [R1+0x14] ;  /* 0x0000140001057983 */ /* 0x000f280000300800 */
[----:B-1----:R-:W4:Y:S04]  /*68f90*/  LDL.LU R6, [R1+0x18] ;  /* 0x0000180001067983 */ /* 0x002f280000300800 */
[----:B------:R-:W4:Y:S01]  /*68fa0*/  LDL.LU R7, [R1+0x1c] ;  /* 0x00001c0001077983 */ /* 0x000f220000300800 */
        /* <DEDUP_REMOVED lines=20> */
[----:B------:R1:W-:Y:S04]  /*690f0*/  STL.64 [R1+0x148], R10 ;  /* 0x0001480a01007387 */ /* 0x0003e80000100a00 */
[----:B0-----:R-:W4:Y:S04]  /*69100*/  LDL.LU R8, [R1+0x20] ;  /* 0x0000200001087983 */ /* 0x001f280000300800 */
[----:B------:R-:W4:Y:S04]  /*69110*/  LDL.LU R9, [R1+0x24] ;  /* 0x0000240001097983 */ /* 0x000f280000300800 */
[----:B-1----:R-:W4:Y:S04]  /*69120*/  LDL.LU R10, [R1+0x28] ;  /* 0x00002800010a7983 */ /* 0x002f280000300800 */
[----:B------:R-:W4:Y:S01]  /*69130*/  LDL.LU R11, [R1+0x2c] ;  /* 0x00002c00010b7983 */ /* 0x000f220000300800 */
[----:B---3--:R-:W-:-:S15]  /*69140*/  HMMA.16816.F32 R16, R32, R12, R16 ;  /* 0x0000000c2010723c */ /* 0x008fde0000001810 */
[----:B------:R-:W-:-:S08]  /*69150*/  NOP ;  /* 0x0000000000007918 */ /* 0x000fd00000000000 */
[----:B------:R-:W-:Y:S04]  /*69160*/  STL.64 [R1+0x120], R16 ;  /* 0x0001201001007387 */ /* 0x000fe80000100a00 */
[----:B------:R0:W-:Y:S04]  /*69170*/  STL.64 [R1+0x128], R18 ;  /* 0x0001281201007387 */ /* 0x0001e80000100a00 */
[----:B0-----:R-:W3:Y:S04]  /*69180*/  LDL.LU.64 R18, [R1+0x46c0] ;  /* 0x0046c00001127983 */ /* 0x001ee80000300a00 */
[----:B------:R-:W4:Y:S04]  /*69190*/  LDL.LU.64 R16, [R1+0x46b8] ;  /* 0x0046b80001107983 */ /* 0x000f280000300a00 */
[----:B------:R-:W3:Y:S01]  /*691a0*/  LDL R13, [R1+0x375c] ;  /* 0x00375c00010d7983 */ /* 0x000ee20000100800 */
[----:B--2---:R-:W-:-:S15]  /*691b0*/  HMMA.16816.F32 R52, R32, R14, R52 ;  /* 0x0000000e2034723c */ /* 0x004fde0000001834 */
[----:B------:R-:W-:-:S08]  /*691c0*/  NOP ;  /* 0x0000000000007918 */ /* 0x000fd00000000000 */
[----:B------:R-:W-:Y:S04]  /*691d0*/  STL.64 [R1+0x100], R52 ;  /* 0x0001003401007387 */ /* 0x000fe80000100a00 */
[----:B------:R0:W-:Y:S04]  /*691e0*/  STL.64 [R1+0x108], R54 ;  /* 0x0001083601007387 */ /* 0x0001e80000100a00 */
[----:B0-----:R-:W2:Y:S04]  /*691f0*/  LDL.LU.64 R54, [R1+0x46b0] ;  /* 0x0046b00001367983 */ /* 0x001ea80000300a00 */
[----:B------:R-:W2:Y:S01]  /*69200*/  LDL.LU.64 R52, [R1+0x46a8] ;  /* 0x0046a80001347983 */ /* 0x000ea20000300a00 */
[C---:B----4-:R-:W-:Y:S06]  /*69210*/  HMMA.16816.F32 R44, R32.reuse, R16, R44 ;  /* 0x00000010202c723c */ /* 0x050fec000000182c */
[----:B---3--:R-:W-:-:S15]  /*69220*/  HMMA.16816.F32 R16, R32, R18, R48 ;  /* 0x000000122010723c */ /* 0x008fde0000001830 */
[----:B------:R-:W-:-:S02]  /*69230*/  NOP ;  /* 0x0000000000007918 */ /* 0x000fc40000000000 */
[----:B------:R-:W-:Y:S04]  /*69240*/  STL.64 [R1+0xe0], R44 ;  /* 0x0000e02c01007387 */ /* 0x000fe80000100a00 */
[----:B------:R0:W-:Y:S04]  /*69250*/  STL.64 [R1+0xe8], R46 ;  /* 0x0000e82e01007387 */ /* 0x0001e80000100a00 */
[----:B0-----:R-:W3:Y:S04]  /*69260*/  LDL.LU.64 R46, [R1+0x46a0] ;  /* 0x0046a000012e7983 */ /* 0x001ee80000300a00 */
[----:B------:R-:W3:Y:S04]  /*69270*/  LDL.LU.64 R44, [R1+0x4698] ;  /* 0x00469800012c7983 */ /* 0x000ee80000300a00 */
[----:B------:R-:W4:Y:S04]  /*69280*/  LDL.LU.64 R50, [R1+0x4690] ;  /* 0x0046900001327983 */ /* 0x000f280000300a00 */
[----:B------:R-:W4:Y:S04]  /*69290*/  LDL.LU.64 R48, [R1+0x4688] ;  /* 0x0046880001307983 */ /* 0x000f280000300a00 */
[----:B------:R0:W-:Y:S04]  /*692a0*/  STL.64 [R1+0xc0], R16 ;  /* 0x0000c01001007387 */ /* 0x0001e80000100a00 */
[----:B------:R1:W-:Y:S01]  /*692b0*/  STL.64 [R1+0xc8], R18 ;  /* 0x0000c81201007387 */ /* 0x0003e20000100a00 */
[----:B0-----:R-:W-:-:S02]  /*692c0*/  IMAD.MOV.U32 R17, RZ, RZ, R43 ;  /* 0x000000ffff117224 */ /* 0x001fc400078e002b */
[----:B-1----:R-:W-:Y:S02]  /*692d0*/  IMAD.MOV.U32 R18, RZ, RZ, R42 ;  /* 0x000000ffff127224 */ /* 0x002fe400078e002a */
[----:B------:R-:W-:Y:S01]  /*692e0*/  HMMA.16816.F32 R40, R32, R20, R56 ;  /* 0x000000142028723c */ /* 0x000fe20000001838 */
[----:B------:R-:W0:-:S15]  /*692f0*/  LDSM.16.M88.4 R56, [R13+UR4] ;  /* 0x000000040d38783b */ /* 0x000e1e0008000200 */
[----:B------:R-:W-:-:S07]  /*69300*/  NOP ;  /* 0x0000000000007918 */ /* 0x000fce0000000000 */
[----:B------:R1:W-:Y:S04]  /*69310*/  STL.64 [R1+0xa0], R40 ;  /* 0x0000a02801007387 */ /* 0x0003e80000100a00 */
[----:B------:R-:W-:Y:S04]  /*69320*/  STL.64 [R1+0xa8], R42 ;  /* 0x0000a82a01007387 */ /* 0x000fe80000100a00 */
[----:B0-----:R-:W-:Y:S01]  /*69330*/  STL.64 [R1+0xda0], R56 ;  /* 0x000da03801007387 */ /* 0x001fe20000100a00 */
[----:B-1----:R-:W-:Y:S02]  /*69340*/  IMAD.MOV.U32 R40, RZ, RZ, R56 ;  /* 0x000000ffff287224 */ /* 0x002fe400078e0038 */
[----:B------:R-:W-:Y:S01]  /*69350*/  IMAD.MOV.U32 R41, RZ, RZ, R57 ;  /* 0x000000ffff297224 */ /* 0x000fe200078e0039 */
[----:B------:R0:W-:Y:S04]  /*69360*/  STL.64 [R1+0xda8], R58 ;  /* 0x000da83a01007387 */ /* 0x0001e80000100a00 */
[----:B0-----:R-:W2:Y:S04]  /*69370*/  LDL.LU.64 R58, [R1+0x4680] ;  /* 0x00468000013a7983 */ /* 0x001ea80000300a00 */
[----:B------:R-:W2:Y:S01]  /*69380*/  LDL.LU.64 R56, [R1+0x4678] ;  /* 0x0046780001387983 */ /* 0x000ea20000300a00 */
[C---:B------:R-:W-:Y:S03]  /*69390*/  HMMA.16816.F32 R20, R32.reuse, R22, R8 ;  /* 0x000000162014723c */ /* 0x040fe60000001808 */
[----:B------:R-:W0:Y:S03]  /*693a0*/  LDSM.16.M88.4 R8, [R13+UR4+0x400] ;  /* 0x000400040d08783b */ /* 0x000e260008000200 */
[----:B------:R-:W-:-:S15]  /*693b0*/  HMMA.16816.F32 R4, R32, R24, R4 ;  /* 0x000000182004723c */ /* 0x000fde0000001804 */
[----:B------:R-:W-:-:S02]  /*693c0*/  NOP ;  /* 0x0000000000007918 */ /* 0x000fc40000000000 */
[----:B------:R-:W-:Y:S04]  /*693d0*/  STL.64 [R1+0x80], R20 ;  /* 0x0000801401007387 */ /* 0x000fe80000100a00 */
[----:B------:R-:W-:Y:S04]  /*693e0*/  STL.64 [R1+0x88], R22 ;  /* 0x0000881601007387 */ /* 0x000fe80000100a00 */
[----:B------:R-:W1:Y:S01]  /*693f0*/  LDSM.16.M88.4 R20, [R13+UR4+0x800] ;  /* 0x000800040d14783b */ /* 0x000e620008000200 */
[----:B------:R-:W-:Y:S02]  /*69400*/  IMAD.MOV.U32 R19, RZ, RZ, R0 ;  /* 0x000000ffff137224 */ /* 0x000fe400078e0000 */
[----:B------:R-:W-:-:S02]  /*69410*/  IMAD.MOV.U32 R0, RZ, RZ, R7 ;  /* 0x000000ffff007224 */ /* 0x000fc400078e0007 */
[----:B------:R-:W-:Y:S02]  /*69420*/  IMAD.MOV.U32 R16, RZ, RZ, R60 ;  /* 0x000000ffff107224 */ /* 0x000fe400078e003c */
[----:B------:R-:W-:Y:S02]  /*69430*/  IMAD.MOV.U32 R42, RZ, RZ, R6 ;  /* 0x000000ffff2a7224 */ /* 0x000fe400078e0006 */
[----:B0-----:R-:W-:Y:S01]  /*69440*/  IMAD.MOV.U32 R43, RZ, RZ, R11 ;  /* 0x000000ffff2b7224 */ /* 0x001fe200078e000b */
[----:B------:R-:W-:Y:S01]  /*69450*/  STL.64 [R1+0xdc0], R8 ;  /* 0x000dc00801007387 */ /* 0x000fe20000100a00 */
[----:B------:R-:W-:-:S03]  /*69460*/  IMAD.MOV.U32 R60, RZ, RZ, R5 ;  /* 0x000000ffff3c7224 */ /* 0x000fc600078e0005 */
[----:B------:R-:W-:Y:S04]  /*69470*/  STL.64 [R1+0xdc8], R10 ;  /* 0x000dc80a01007387 */ /* 0x000fe80000100a00 */
[----:B------:R-:W-:Y:S04]  /*69480*/  STL [R1+0x3eb0], R43 ;  /* 0x003eb02b01007387 */ /* 0x000fe80000100800 */
[----:B------:R0:W-:Y:S04]  /*69490*/  STL [R1+0x60], R4 ;  /* 0x0000600401007387 */ /* 0x0001e80000100800 */
[----:B------:R-:W3:Y:S01]  /*694a0*/  LDL.LU R15, [R1+0x1368] ;  /* 0x00136800010f7983 */ /* 0x000ee20000300800 */
[----:B------:R-:W-:-:S03]  /*694b0*/  IMAD.MOV.U32 R2, RZ, RZ, R8 ;  /* 0x000000ffff027224 */ /* 0x000fc600078e0008 */
[----:B0-----:R-:W3:Y:S01]  /*694c0*/  LDL.LU R4, [R1+0x1364] ;  /* 0x0013640001047983 */ /* 0x001ee20000300800 */
[----:B------:R-:W-:-:S03]  /*694d0*/  IMAD.MOV.U32 R3, RZ, RZ, R9 ;  /* 0x000000ffff037224 */ /* 0x000fc600078e0009 */
[----:B------:R0:W-:Y:S01]  /*694e0*/  STL [R1+0x42d8], R0 ;  /* 0x0042d80001007387 */ /* 0x0001e20000100800 */
[----:B-1----:R-:W-:-:S03]  /*694f0*/  IMAD.MOV.U32 R8, RZ, RZ, R20 ;  /* 0x000000ffff087224 */ /* 0x002fc600078e0014 */
[----:B------:R-:W-:Y:S01]  /*69500*/  STL [R1+0x42d4], R42 ;  /* 0x0042d42a01007387 */ /* 0x000fe20000100800 */
[----:B------:R-:W-:-:S03]  /*69510*/  IMAD.MOV.U32 R9, RZ, RZ, R21 ;  /* 0x000000ffff097224 */ /* 0x000fc600078e0015 */
[----:B------:R1:W-:Y:S04]  /*69520*/  STL [R1+0x42d0], R60 ;  /* 0x0042d03c01007387 */ /* 0x0003e80000100800 */
[----:B------:R-:W-:Y:S04]  /*69530*/  STL.64 [R1+0xdb0], R20 ;  /* 0x000db01401007387 */ /* 0x000fe80000100a00 */
[----:B------:R-:W-:Y:S04]  /*69540*/  STL.64 [R1+0xdb8], R22 ;  /* 0x000db81601007387 */ /* 0x000fe80000100a00 */
[----:B------:R-:W1:Y:S01]  /*69550*/  LDSM.16.M88.4 R20, [R13+UR4+0xc00] ;  /* 0x000c00040d14783b */ /* 0x000e620008000200 */
[----:B------:R-:W-:-:S15]  /*69560*/  HMMA.16816.F32 R16, R32, R26, R16 ;  /* 0x0000001a2010723c */ /* 0x000fde0000001810 */
[----:B------:R-:W-:-:S08]  /*69570*/  NOP ;  /* 0x0000000000007918 */ /* 0x000fd00000000000 */
[----:B------:R1:W-:Y:S01]  /*69580*/  STL [R1+0x40], R16 ;  /* 0x0000401001007387 */ /* 0x0003e20000100800 */
[----:B0-----:R-:W-:Y:S02]  /*69590*/  IMAD.MOV.U32 R0, RZ, RZ, R17 ;  /* 0x000000ffff007224 */ /* 0x001fe400078e0011 */
[----:B-1----:R-:W-:Y:S02]  /*695a0*/  IMAD.MOV.U32 R60, RZ, RZ, R19 ;  /* 0x000000ffff3c7224 */ /* 0x002fe400078e0013 */
[----:B------:R-:W-:Y:S01]  /*695b0*/  IMAD.MOV.U32 R42, RZ, RZ, R18 ;  /* 0x000000ffff2a7224 */ /* 0x000fe200078e0012 */
[----:B------:R-:W3:Y:S04]  /*695c0*/  LDL.LU R16, [R1+0x1370] ;  /* 0x0013700001107983 */ /* 0x000ee80000300800 */
[----:B------:R-:W3:Y:S04]  /*695d0*/  LDL.LU R5, [R1+0x136c] ;  /* 0x00136c0001057983 */ /* 0x000ee80000300800 */
[----:B------:R-:W3:Y:S04]  /*695e0*/  LDL.LU R17, [R1+0x1378] ;  /* 0x0013780001117983 */ /* 0x000ee80000300800 */
[----:B------:R-:W3:Y:S04]  /*695f0*/  LDL.LU R6, [R1+0x1374] ;  /* 0x0013740001067983 */ /* 0x000ee80000300800 */
[----:B------:R-:W3:Y:S04]  /*69600*/  LDL.LU R7, [R1+0x1380] ;  /* 0x0013800001077983 */ /* 0x000ee80000300800 */
[----:B------:R-:W3:Y:S04]  /*69610*/  LDL.LU R61, [R1+0x137c] ;  /* 0x00137c00013d7983 */ /* 0x000ee80000300800 */
[----:B------:R-:W-:Y:S01]  /*69620*/  STL [R1+0x4308], R60 ;  /* 0x0043083c01007387 */ /* 0x000fe20000100800 */
[----:B------:R-:W-:-:S03]  /*69630*/  IMAD.MOV.U32 R10, RZ, RZ, R20 ;  /* 0x000000ffff0a7224 */ /* 0x000fc600078e0014 */
[----:B------:R-:W-:Y:S01]  /*69640*/  STL [R1+0x4304], R42 ;  /* 0x0043042a01007387 */ /* 0x000fe20000100800 */
[----:B------:R-:W-:-:S03]  /*69650*/  IMAD.MOV.U32 R11, RZ, RZ, R21 ;  /* 0x000000ffff0b7224 */ /* 0x000fc600078e0015 */
[----:B------:R-:W-:Y:S04]  /*69660*/  STL [R1+0x4300], R0 ;  /* 0x0043000001007387 */ /* 0x000fe80000100800 */
[----:B------:R-:W-:Y:S04]  /*69670*/  STL.64 [R1+0xd90], R20 ;  /* 0x000d901401007387 */ /* 0x000fe80000100a00 */
[----:B------:R2:W-:Y:S02]  /*69680*/  STL.64 [R1+0xd98], R22 ;  /* 0x000d981601007387 */ /* 0x0005e40000100a00 */
[----:B--2---:R-:W-:-:S15]  /*69690*/  HMMA.16816.F32 R20, R32, R28, R56 ;  /* 0x0000001c2014723c */ /* 0x004fde0000001838 */
[----:B------:R-:W-:-:S08]  /*696a0*/  NOP ;  /* 0x0000000000007918 */ /* 0x000fd00000000000 */
[----:B------:R-:W-:Y:S01]  /*696b0*/  STL [R1+0x20], R20 ;  /* 0x0000201401007387 */ /* 0x000fe20000100800 */
[----:B------:R-:W-:Y:S02]  /*696c0*/  IMAD.MOV.U32 R60, RZ, RZ, R21 ;  /* 0x000000ffff3c7224 */ /* 0x000fe400078e0015 */
[----:B------:R-:W-:Y:S02]  /*696d0*/  IMAD.MOV.U32 R42, RZ, RZ, R22 ;  /* 0x000000ffff2a7224 */ /* 0x000fe400078e0016 */
[----:B------:R-:W-:Y:S02]  /*696e0*/  IMAD.MOV.U32 R0, RZ, RZ, R23 ;  /* 0x000000ffff007224 */ /* 0x000fe400078e0017 */
[----:B------:R-:W0:Y:S04]  /*696f0*/  LDSM.16.M88.4 R20, [R13+UR4+0x1000] ;  /* 0x001000040d14783b */ /* 0x000e280008000200 */
[----:B------:R-:W-:Y:S04]  /*69700*/  STL [R1+0x4338], R0 ;  /* 0x0043380001007387 */ /* 0x000fe80000100800 */
[----:B------:R-:W-:Y:S04]  /*69710*/  STL [R1+0x4334], R42 ;  /* 0x0043342a01007387 */ /* 0x000fe80000100800 */
[----:B------:R-:W-:Y:S04]  /*69720*/  STL [R1+0x4330], R60 ;  /* 0x0043303c01007387 */ /* 0x000fe80000100800 */
[----:B0-----:R-:W-:Y:S01]  /*69730*/  STL.64 [R1+0xd80], R20 ;  /* 0x000d801401007387 */ /* 0x001fe20000100a00 */
[----:B------:R-:W-:-:S02]  /*69740*/  IMAD.MOV.U32 R12, RZ, RZ, R20 ;  /* 0x000000ffff0c7224 */ /* 0x000fc400078e0014 */
[----:B------:R-:W-:Y:S01]  /*69750*/  IMAD.MOV.U32 R13, RZ, RZ, R21 ;  /* 0x000000ffff0d7224 */ /* 0x000fe200078e0015 */
[----:B------:R4:W-:Y:S02]  /*69760*/  STL.64 [R1+0xd88], R22 ;  /* 0x000d881601007387 */ /* 0x0009e40000100a00 */
[----:B----4-:R-:W-:-:S15]  /*69770*/  HMMA.16816.F32 R20, R32, R30, R48 ;  /* 0x0000001e2014723c */ /* 0x010fde0000001830 */
[----:B------:R-:W-:-:S09]  /*69780*/  NOP ;  /* 0x0000000000007918 */ /* 0x000fd20000000000 */
[----:B------:R-:W-:Y:S02]  /*69790*/  IMAD.MOV.U32 R60, RZ, RZ, R23 ;  /* 0x000000ffff3c7224 */ /* 0x000fe400078e0017 */
[----:B------:R-:W-:Y:S01]  /*697a0*/  IMAD.MOV.U32 R0, RZ, RZ, R21 ;  /* 0x000000ffff007224 */ /* 0x000fe200078e0015 */
[----:B------:R-:W-:Y:S04]  /*697b0*/  STL [R1], R20 ;  /* 0x0000001401007387 */ /* 0x000fe80000100800 */
[----:B------:R-:W-:Y:S04]  /*697c0*/  STL [R1+0x4460], R60 ;  /* 0x0044603c01007387 */ /* 0x000fe80000100800 */
[----:B------:R0:W-:Y:S04]  /*697d0*/  STL [R1+0x444c], R0 ;  /* 0x00444c0001007387 */ /* 0x0001e80000100800 */
[----:B0-----:R-:W2:Y:S01]  /*697e0*/  LDL R0, [R1+0x375c] ;  /* 0x00375c0001007983 */ /* 0x001ea20000100800 */
[----:B------:R-:W-:-:S02]  /*697f0*/  IMAD.MOV.U32 R42, RZ, RZ, R22 ;  /* 0x000000ffff2a7224 */ /* 0x000fc400078e0016 */
[----:B---3--:R-:W-:Y:S02]  /*69800*/  IMAD R4, R4, 0x100, R15 ;  /* 0x0000010004047824 */ /* 0x008fe400078e020f */
[----:B------:R-:W-:Y:S02]  /*69810*/  IMAD R5, R5, 0x100, R16 ;  /* 0x0000010005057824 */ /* 0x000fe400078e0210 */
[----:B------:R-:W-:Y:S01]  /*69820*/  IMAD R6, R6, 0x100, R17 ;  /* 0x0000010006067824 */ /* 0x000fe200078e0211 */
[----:B------:R-:W-:Y:S01]  /*69830*/  HMMA.16816.F32 R48, R32, R36, R44 ;  /* 0x000000242030723c */ /* 0x000fe2000000182c */
[----:B--2---:R-:W0:Y:S04]  /*69840*/  LDSM.16.M88.4 R20, [R0+UR4+0x1400] ;  /* 0x001400040014783b */ /* 0x004e280008000200 */
[----:B------:R-:W-:Y:S04]  /*69850*/  LDSM.16.M88.4 R28, [R0+UR4+0x2000] ;  /* 0x00200004001c783b */ /* 0x000fe80008000200 */
[----:B0-----:R-:W-:Y:S01]  /*69860*/  STL.64 [R1+0xd50], R20 ;  /* 0x000d501401007387 */ /* 0x001fe20000100a00 */
[----:B------:R-:W-:-:S02]  /*69870*/  IMAD.MOV.U32 R14, RZ, RZ, R20 ;  /* 0x000000ffff0e7224 */ /* 0x000fc400078e0014 */
[----:B------:R-:W-:Y:S01]  /*69880*/  IMAD.MOV.U32 R15, RZ, RZ, R21 ;  /* 0x000000ffff0f7224 */ /* 0x000fe200078e0015 */
[----:B------:R-:W-:Y:S04]  /*69890*/  STL.64 [R1+0xd58], R22 ;  /* 0x000d581601007387 */ /* 0x000fe80000100a00 */
[----:B------:R-:W0:Y:S04]  /*698a0*/  LDSM.16.M88.4 R20, [R0+UR4+0x1800] ;  /* 0x001800040014783b */ /* 0x000e280008000200 */
[----:B0-----:R-:W-:Y:S01]  /*698b0*/  STL.64 [R1+0xd70], R20 ;  /* 0x000d701401007387 */ /* 0x001fe20000100a00 */
[----:B------:R-:W-:-:S02]  /*698c0*/  IMAD.MOV.U32 R16, RZ, RZ, R20 ;  /* 0x000000ffff107224 */ /* 0x000fc400078e0014 */
[----:B------:R-:W-:Y:S01]  /*698d0*/  IMAD.MOV.U32 R17, RZ, RZ, R21 ;  /* 0x000000ffff117224 */ /* 0x000fe200078e0015 */
[----:B------:R-:W-:Y:S04]  /*698e0*/  STL.64 [R1+0xd78], R22 ;  /* 0x000d781601007387 */ /* 0x000fe80000100a00 */
[----:B------:R-:W0:Y:S04]  /*698f0*/  LDSM.16.M88.4 R20, [R0+UR4+0x1c00] ;  /* 0x001c00040014783b */ /* 0x000e280008000200 */
[----:B------:R-:W2:Y:S04]  /*69900*/  LDL.LU R24, [R1+0x280] ;  /* 0x0002800001187983 */ /* 0x000ea80000300800 */
[----:B------:R-:W2:Y:S04]  /*69910*/  LDL.LU R25, [R1+0x284] ;  /* 0x0002840001197983 */ /* 0x000ea80000300800 */
[----:B------:R-:W2:Y:S04]  /*69920*/  LDL.LU R26, [R1+0x288] ;  /* 0x00028800011a7983 */ /* 0x000ea80000300800 */
[----:B------:R-:W2:Y:S04]  /*69930*/  LDL.LU R27, [R1+0x28c] ;  /* 0x00028c00011b7983 */ /* 0x000ea80000300800 */
[----:B------:R1:W-:Y:S04]  /*69940*/  STL [R1+0x4298], R48 ;  /* 0x0042983001007387 */ /* 0x0003e80000100800 */
[----:B------:R3:W-:Y:S04]  /*69950*/  STL [R1+0x4294], R49 ;  /* 0x0042943101007387 */ /* 0x0007e80000100800 */
[----:B------:R4:W-:Y:S04]  /*69960*/  STL [R1+0x4290], R50 ;  /* 0x0042903201007387 */ /* 0x0009e80000100800 */
[----:B------:R4:W-:Y:S04]  /*69970*/  STL [R1+0x428c], R51 ;  /* 0x00428c3301007387 */ /* 0x0009e80000100800 */
[----:B0-----:R0:W-:Y:S04]  /*69980*/  STL.64 [R1+0xd40], R20 ;  /* 0x000d401401007387 */ /* 0x0011e80000100a00 */
[----:B------:R-:W-:Y:S04]  /*69990*/  STL.64 [R1+0xd48], R22 ;  /* 0x000d481601007387 */ /* 0x000fe80000100a00 */
[----:B------:R-:W-:Y:S04]  /*699a0*/  STL.64 [R1+0xd60], R28 ;  /* 0x000d601c01007387 */ /* 0x000fe80000100a00 */
[----:B------:R-:W-:Y:S04]  /*699b0*/  STL.64 [R1+0xd68], R30 ;  /* 0x000d681e01007387 */ /* 0x000fe80000100a00 */
[----:B-1----:R-:W2:Y:S04]  /*699c0*/  LDL.LU R48, [R1+0x2a0] ;  /* 0x0002a00001307983 */ /* 0x002ea80000300800 */
[----:B---3--:R-:W3:Y:S04]  /*699d0*/  LDL.LU R49, [R1+0x2a4] ;  /* 0x0002a40001317983 */ /* 0x008ee80000300800 */
[----:B----4-:R-:W3:Y:S04]  /*699e0*/  LDL.LU R50, [R1+0x2a8] ;  /* 0x0002a80001327983 */ /* 0x010ee80000300800 */
[----:B------:R-:W3:Y:S01]  /*699f0*/  LDL.LU R51, [R1+0x2ac] ;  /* 0x0002ac0001337983 */ /* 0x000ee20000300800 */
[----:B------:R-:W-:-:S02]  /*69a00*/  IMAD.MOV.U32 R18, RZ, RZ, R20 ;  /* 0x000000ffff127224 */ /* 0x000fc400078e0014 */
[----:B------:R-:W-:Y:S02]  /*69a10*/  IMAD.MOV.U32 R19, RZ, RZ, R21 ;  /* 0x000000ffff137224 */ /* 0x000fe400078e0015 */
[----:B0-----:R-:W-:Y:S02]  /*69a20*/  IMAD.MOV.U32 R20, RZ, RZ, R28 ;  /* 0x000000ffff147224 */ /* 0x001fe400078e001c */
[----:B------:R-:W-:Y:S02]  /*69a30*/  IMAD.MOV.U32 R21, RZ, RZ, R29 ;  /* 0x000000ffff157224 */ /* 0x000fe400078e001d */
[----:B------:R-:W0:Y:S01]  /*69a40*/  LDSM.16.M88.4 R28, [R0+UR4+0x2400] ;  /* 0x00240004001c783b */ /* 0x000e220008000200 */
[----:B------:R-:W-:-:S15]  /*69a50*/  HMMA.16816.F32 R44, R32, R38, R52 ;  /* 0x00000026202c723c */ /* 0x000fde0000001834 */
[----:B------:R-:W-:-:S08]  /*69a60*/  NOP ;  /* 0x0000000000007918 */ /* 0x000fd00000000000 */
[----:B------:R-:W-:Y:S04]  /*69a70*/  STL [R1+0x42a8], R44 ;  /* 0x0042a82c01007387 */ /* 0x000fe80000100800 */
[----:B------:R-:W-:Y:S04]  /*69a80*/  STL [R1+0x42a4], R45 ;  /* 0x0042a42d01007387 */ /* 0x000fe80000100800 */
[----:B------:R-:W-:Y:S04]  /*69a90*/  STL [R1+0x42a0], R46 ;  /* 0x0042a02e01007387 */ /* 0x000fe80000100800 */
[----:B------:R-:W-:Y:S01]  /*69aa0*/  STL [R1+0x429c], R47 ;  /* 0x00429c2f01007387 */ /* 0x000fe20000100800 */
[----:B0-----:R-:W-:-:S02]  /*69ab0*/  IMAD.MOV.U32 R22, RZ, RZ, R28 ;  /* 0x000000ffff167224 */ /* 0x001fc400078e001c */
[----:B------:R-:W-:Y:S01]  /*69ac0*/  IMAD.MOV.U32 R23, RZ, RZ, R29 ;  /* 0x000000ffff177224 */ /* 0x000fe200078e001d */
[----:B------:R0:W-:Y:S04]  /*69ad0*/  STL.64 [R1+0xd10], R28 ;  /* 0x000d101c01007387 */ /* 0x0001e80000100a00 */
[----:B------:R1:W-:Y:S04]  /*69ae0*/  STL.64 [R1+0xd18], R30 ;  /* 0x000d181e01007387 */ /* 0x0003e80000100a00 */
[----:B------:R-:W-:Y:S04]  /*69af0*/  STL.64 [R1+0x4660], R22 ;  /* 0x0046601601007387 */ /* 0x000fe80000100a00 */
[----:B------:R-:W-:Y:S04]  /*69b00*/  STL.64 [R1+0x4658], R20 ;  /* 0x0046581401007387 */ /* 0x000fe80000100a00 */
[----:B0-----:R-:W4:Y:S04]  /*69b10*/  LDL.LU R28, [R1+0x2b0] ;  /* 0x0002b000011c7983 */ /* 0x001f280000300800 */
[----:B------:R-:W4:Y:S04]  /*69b20*/  LDL.LU R29, [R1+0x2b4] ;  /* 0x0002b400011d7983 */ /* 0x000f280000300800 */
[----:B-1----:R-:W4:Y:S04]  /*69b30*/  LDL.LU R30, [R1+0x2b8] ;  /* 0x0002b800011e7983 */ /* 0x002f280000300800 */
[----:B------:R-:W4:Y:S01]  /*69b40*/  LDL.LU R31, [R1+0x2bc] ;  /* 0x0002bc00011f7983 */ /* 0x000f220000300800 */
[----:B------:R-:W-:-:S03]  /*69b50*/  IMAD R7, R61, 0x100, R7 ;  /* 0x000001003d077824 */ /* 0x000fc600078e0207 */
[----:B------:R-:W0:Y:S01]  /*69b60*/  LDSM.16.M88.4 R20, [R0+UR4+0x2800] ;  /* 0x002800040014783b */ /* 0x000e220008000200 */
[----:B------:R-:W-:Y:S02]  /*69b70*/  F2FP.F16.E4M3.UNPACK_B R4, R4 ;  /* 0x00000004ff04723e */ /* 0x000fe400020006ff */
[----:B------:R-:W-:Y:S02]  /*69b80*/  F2FP.F16.E4M3.UNPACK_B R5, R5 ;  /* 0x00000005ff05723e */ /* 0x000fe400020006ff */
[----:B------:R-:W-:Y:S02]  /*69b90*/  F2FP.F16.E4M3.UNPACK_B R6, R6 ;  /* 0x00000006ff06723e */ /* 0x000fe400020006ff */
[----:B------:R-:W-:Y:S02]  /*69ba0*/  F2FP.F16.E4M3.UNPACK_B R7, R7 ;  /* 0x00000007ff07723e */ /* 0x000fe400020006ff */
[----:B------:R-:W-:Y:S02]  /*69bb0*/  F2FP.F16.E4M3.UNPACK_B R40, R40 ;  /* 0x00000028ff28723e */ /* 0x000fe400020006ff */
[----:B------:R-:W-:-:S02]  /*69bc0*/  F2FP.F16.E4M3.UNPACK_B R41, R41 ;  /* 0x00000029ff29723e */ /* 0x000fc400020006ff */
[----:B------:R-:W-:Y:S02]  /*69bd0*/  F2FP.F16.E4M3.UNPACK_B R2, R2 ;  /* 0x00000002ff02723e */ /* 0x000fe400020006ff */
[----:B------:R-:W-:-:S03]  /*69be0*/  F2FP.F16.E4M3.UNPACK_B R3, R3 ;  /* 0x00000003ff03723e */ /* 0x000fc600020006ff */
[----:B--2---:R-:W-:Y:S07]  /*69bf0*/  HMMA.16816.F32 R56, R4, R40, R24 ;  /* 0x000000280438723c */ /* 0x004fee0000001818 */
[----:B0-----:R-:W-:Y:S02]  /*69c00*/  IMAD.MOV.U32 R24, RZ, RZ, R20 ;  /* 0x000000ffff187224 */ /* 0x001fe400078e0014 */
[----:B------:R-:W-:-:S14]  /*69c10*/  IMAD.MOV.U32 R25, RZ, RZ, R21 ;  /* 0x000000ffff197224 */ /* 0x000fdc00078e0015 */
[----:B------:R-:W-:Y:S04]  /*69c20*/  STL.64 [R1+0x42b8], R58 ;  /* 0x0042b83a01007387 */ /* 0x000fe80000100a00 */
[----:B------:R-:W-:Y:S04]  /*69c30*/  STL.64 [R1+0x42b0], R56 ;  /* 0x0042b03801007387 */ /* 0x000fe80000100a00 */
[----:B------:R-:W-:Y:S04]  /*69c40*/  STL.64 [R1+0xd00], R20 ;  /* 0x000d001401007387 */ /* 0x000fe80000100a00 */
[----:B------:R3:W-:Y:S04]  /*69c50*/  STL.64 [R1+0xd08], R22 ;  /* 0x000d081601007387 */ /* 0x0007e80000100a00 */
[----:B------:R-:W2:Y:S04]  /*69c60*/  LDL.LU R36, [R1+0x2d0] ;  /* 0x0002d00001247983 */ /* 0x000ea80000300800 */
[----:B------:R-:W2:Y:S04]  /*69c70*/  LDL.LU R37, [R1+0x2d4] ;  /* 0x0002d40001257983 */ /* 0x000ea80000300800 */
[----:B------:R-:W2:Y:S04]  /*69c80*/  LDL.LU R38, [R1+0x2d8] ;  /* 0x0002d80001267983 */ /* 0x000ea80000300800 */
[----:B------:R-:W2:Y:S01]  /*69c90*/  LDL.LU R39, [R1+0x2dc] ;  /* 0x0002dc0001277983 */ /* 0x000ea20000300800 */
[----:B---3--:R-:W-:-:S15]  /*69ca0*/  HMMA.16816.F32 R20, R4, R2, R48 ;  /* 0x000000020414723c */ /* 0x008fde0000001830 */
[----:B------:R-:W-:-:S09]  /*69cb0*/  NOP ;  /* 0x0000000000007918 */ /* 0x000fd20000000000 */
[----:B------:R-:W-:Y:S02]  /*69cc0*/  IMAD.MOV.U32 R48, RZ, RZ, R20 ;  /* 0x000000ffff307224 */ /* 0x000fe400078e0014 */
[----:B------:R-:W-:Y:S02]  /*69cd0*/  IMAD.MOV.U32 R49, RZ, RZ, R21 ;  /* 0x000000ffff317224 */ /* 0x000fe400078e0015 */
[----:B------:R-:W-:Y:S02]  /*69ce0*/  IMAD.MOV.U32 R50, RZ, RZ, R22 ;  /* 0x000000ffff327224 */ /* 0x000fe400078e0016 */
[----:B------:R-:W-:Y:S02]  /*69cf0*/  IMAD.MOV.U32 R51, RZ, RZ, R23 ;  /* 0x000000ffff337224 */ /* 0x000fe400078e0017 */
[----:B------:R-:W0:Y:S04]  /*69d00*/  LDSM.16.M88.4 R20, [R0+UR4+0x2c00] ;  /* 0x002c00040014783b */ /* 0x000e280008000200 */
[----:B------:R-:W-:Y:S04]  /*69d10*/  STL.64 [R1+0x42c8], R50 ;  /* 0x0042c83201007387 */ /* 0x000fe80000100a00 */
[----:B------:R-:W-:Y:S04]  /*69d20*/  STL.64 [R1+0x42c0], R48 ;  /* 0x0042c03001007387 */ /* 0x000fe80000100a00 */
[----:B0-----:R-:W-:Y:S04]  /*69d30*/  STL.64 [R1+0xcf0], R20 ;  /* 0x000cf01401007387 */ /* 0x001fe80000100a00 */
[----:B------:R4:W-:Y:S04]  /*69d40*/  STL.64 [R1+0xcf8], R22 ;  /* 0x000cf81601007387 */ /* 0x0009e80000100a00 */
[----:B------:R-:W3:Y:S04]  /*69d50*/  LDL.LU R32, [R1+0x320] ;  /* 0x0003200001207983 */ /* 0x000ee80000300800 */
[----:B------:R-:W3:Y:S04]  /*69d60*/  LDL.LU R33, [R1+0x324] ;  /* 0x0003240001217983 */ /* 0x000ee80000300800 */
[----:B------:R-:W3:Y:S04]  /*69d70*/  LDL.LU R34, [R1+0x328] ;  /* 0x0003280001227983 */ /* 0x000ee80000300800 */
[----:B------:R-:W3:Y:S01]  /*69d80*/  LDL.LU R35, [R1+0x32c] ;  /* 0x00032c0001237983 */ /* 0x000ee20000300800 */
[----:B------:R-:W-:-:S02]  /*69d90*/  F2FP.F16.E4M3.UNPACK_B R8, R8 ;  /* 0x00000008ff08723e */ /* 0x000fc400020006ff */
[----:B------:R-:W-:Y:S01]  /*69da0*/  F2FP.F16.E4M3.UNPACK_B R9, R9 ;  /* 0x00000009ff09723e */ /* 0x000fe200020006ff */
[----:B------:R-:W-:Y:S02]  /*69db0*/  IMAD.MOV.U32 R26, RZ, RZ, R20 ;  /* 0x000000ffff1a7224 */ /* 0x000fe400078e0014 */
[----:B------:R-:W-:-:S04]  /*69dc0*/  IMAD.MOV.U32 R27, RZ, RZ, R21 ;  /* 0x000000ffff1b7224 */ /* 0x000fc800078e0015 */
[----:B----4-:R-:W-:-:S15]  /*69dd0*/  HMMA.16816.F32 R20, R4, R8, R28 ;  /* 0x000000080414723c */ /* 0x010fde000000181c */
[----:B------:R-:W-:-:S09]  /*69de0*/  NOP ;  /* 0x0000000000007918 */ /* 0x000fd20000000000 */
[----:B------:R-:W-:Y:S02]  /*69df0*/  IMAD.MOV.U32 R55, RZ, RZ, R20 ;  /* 0x000000ffff377224 */ /* 0x000fe400078e0014 */
[----:B------:R-:W-:Y:S02]  /*69e00*/  IMAD.MOV.U32 R54, RZ, RZ, R21 ;  /* 0x000000ffff367224 */ /* 0x000fe400078e0015 */
[----:B------:R-:W-:Y:S02]  /*69e10*/  IMAD.MOV.U32 R53, RZ, RZ, R22 ;  /* 0x000000ffff357224 */ /* 0x000fe400078e0016 */
[----:B------:R-:W-:Y:S02]  /*69e20*/  IMAD.MOV.U32 R52, RZ, RZ, R23 ;  /* 0x000000ffff347224 */ /* 0x000fe400078e0017 */
[----:B------:R-:W0:Y:S01]  /*69e30*/  LDSM.16.M88.4 R20, [R0+UR4+0x3000] ;  /* 0x003000040014783b */ /* 0x000e220008000200 */
[----:B------:R-:W-:Y:S02]  /*69e40*/  F2FP.F16.E4M3.UNPACK_B R10, R10 ;  /* 0x0000000aff0a723e */ /* 0x000fe400020006ff */
[----:B------:R-:W-:Y:S01]  /*69e50*/  F2FP.F16.E4M3.UNPACK_B R11, R11 ;  /* 0x0000000bff0b723e */ /* 0x000fe200020006ff */
[----:B------:R-:W-:Y:S04]  /*69e60*/  STL.64 [R1+0x4670], R26 ;  /* 0x0046701a01007387 */ /* 0x000fe80000100a00 */
[----:B------:R-:W-:Y:S04]  /*69e70*/  STL.64 [R1+0x4668], R24 ;  /* 0x0046681801007387 */ /* 0x000fe80000100a00 */
[----:B------:R-:W-:Y:S04]  /*69e80*/  STL.64 [R1+0x42e8], R54 ;  /* 0x0042e83601007387 */ /* 0x000fe80000100a00 */
[----:B------:R-:W-:Y:S01]  /*69e90*/  STL.64 [R1+0x42e0], R52 ;  /* 0x0042e03401007387 */ /* 0x000fe20000100a00 */
[----:B------:R-:W-:-:S02]  /*69ea0*/  F2FP.F16.E4M3.UNPACK_B R12, R12 ;  /* 0x0000000cff0c723e */ /* 0x000fc400020006ff */
[----:B------:R-:W-:Y:S01]  /*69eb0*/  F2FP.F16.E4M3.UNPACK_B R13, R13 ;  /* 0x0000000dff0d723e */ /* 0x000fe200020006ff */
[----:B------:R-:W-:Y:S04]  /*69ec0*/  LDSM.16.M88.4 R24, [R0+UR4+0x3c00] ;  /* 0x003c00040018783b */ /* 0x000fe80008000200 */
[----:B0-----:R-:W-:Y:S01]  /*69ed0*/  STL.64 [R1+0xce0], R20 ;  /* 0x000ce01401007387 */ /* 0x001fe20000100a00 */
[----:B------:R-:W-:Y:S02]  /*69ee0*/  IMAD.MOV.U32 R28, RZ, RZ, R20 ;  /* 0x000000ffff1c7224 */ /* 0x000fe400078e0014 */
[----:B------:R-:W-:Y:S01]  /*69ef0*/  IMAD.MOV.U32 R29, RZ, RZ, R21 ;  /* 0x000000ffff1d7224 */ /* 0x000fe200078e0015 */
[----:B------:R2:W-:Y:S04]  /*69f00*/  STL.64 [R1+0xce8], R22 ;  /* 0x000ce81601007387 */ /* 0x0005e80000100a00 */
[----:B------:R-:W-:Y:S04]  /*69f10*/  STL.64 [R1+0x4620], R10 ;  /* 0x0046200a01007387 */ /* 0x000fe80000100a00 */
[----:B------:R-:W-:Y:S01]  /*69f20*/  STL.64 [R1+0x4618], R8 ;  /* 0x0046180801007387 */ /* 0x000fe20000100a00 */
[----:B--2---:R-:W-:Y:S03]  /*69f30*/  HMMA.16816.F32 R20, R4, R10, R36 ;  /* 0x0000000a0414723c */ /* 0x004fe60000001824 */
[----:B------:R-:W0:-:S15]  /*69f40*/  LDSM.16.M88.4 R8, [R0+UR4+0x3800] ;  /* 0x003800040008783b */ /* 0x000e1e0008000200 */
[----:B------:R-:W-:-:S06]  /*69f50*/  NOP ;  /* 0x0000000000007918 */ /* 0x000fcc0000000000 */
[----:B------:R-:W-:Y:S02]  /*69f60*/  IMAD.MOV.U32 R44, RZ, RZ, R20 ;  /* 0x000000ffff2c7224 */ /* 0x000fe400078e0014 */
[----:B------:R-:W-:Y:S02]  /*69f70*/  IMAD.MOV.U32 R45, RZ, RZ, R21 ;  /* 0x000000ffff2d7224 */ /* 0x000fe400078e0015 */
[----:B------:R-:W-:Y:S02]  /*69f80*/  IMAD.MOV.U32 R46, RZ, RZ, R22 ;  /* 0x000000ffff2e7224 */ /* 0x000fe400078e0016 */
[----:B------:R-:W-:Y:S02]  /*69f90*/  IMAD.MOV.U32 R47, RZ, RZ, R23 ;  /* 0x000000ffff2f7224 */ /* 0x000fe400078e0017 */
[----:B------:R-:W1:Y:S04]  /*69fa0*/  LDSM.16.M88.4 R20, [R0+UR4+0x3400] ;  /* 0x003400040014783b */ /* 0x000e680008000200 */
[----:B------:R-:W-:Y:S04]  /*69fb0*/  STL.64 [R1+0x42f8], R46 ;  /* 0x0042f82e01007387 */ /* 0x000fe80000100a00 */
[----:B------:R-:W-:Y:S01]  /*69fc0*/  STL.64 [R1+0x42f0], R44 ;  /* 0x0042f02c01007387 */ /* 0x000fe20000100a00 */
[----:B0-----:R-:W-:-:S02]  /*69fd0*/  IMAD.MOV.U32 R36, RZ, RZ, R8 ;  /* 0x000000ffff247224 */ /* 0x001fc400078e0008 */
[----:B------:R-:W-:Y:S01]  /*69fe0*/  IMAD.MOV.U32 R37, RZ, RZ, R9 ;  /* 0x000000ffff257224 */ /* 0x000fe200078e0009 */
[----:B-1----:R-:W-:Y:S04]  /*69ff0*/  STL.64 [R1+0xcd0], R20 ;  /* 0x000cd01401007387 */ /* 0x002fe80000100a00 */
[----:B------:R-:W-:Y:S04]  /*6a000*/  STL.64 [R1+0xcd8], R22 ;  /* 0x000cd81601007387 */ /* 0x000fe80000100a00 */
[----:B------:R-:W-:Y:S04]  /*6a010*/  STL.64 [R1+0xd30], R8 ;  /* 0x000d300801007387 */ /* 0x000fe80000100a00 */
[----:B------:R3:W-:Y:S02]  /*6a020*/  STL.64 [R1+0xd38], R10 ;  /* 0x000d380a01007387 */ /* 0x0007e40000100a00 */
[----:B---3--:R-:W-:Y:S01]  /*6a030*/  HMMA.16816.F32 R8, R4, R12, R32 ;  /* 0x0000000c0408723c */ /* 0x008fe20000001820 */
[----:B------:R-:W-:-:S02]  /*6a040*/  IMAD.MOV.U32 R30, RZ, RZ, R20 ;  /* 0x000000ffff1e7224 */ /* 0x000fc400078e0014 */
[----:B------:R-:W-:-:S15]  /*6a050*/  IMAD.MOV.U32 R31, RZ, RZ, R21 ;  /* 0x000000ffff1f7224 */ /* 0x000fde00078e0015 */
[----:B------:R-:W-:-:S06]  /*6a060*/  NOP ;  /* 0x0000000000007918 */ /* 0x000fcc0000000000 */
[----:B------:R-:W-:Y:S01]  /*6a070*/  IMAD.MOV.U32 R43, RZ, RZ, R11 ;  /* 0x000000ffff2b7224 */ /* 0x000fe200078e000b */
[----:B------:R0:W-:Y:S04]  /*6a080*/  STL.64 [R1+0x70], R8 ;  /* 0x0000700801007387 */ /* 0x0001e80000100a00 */
[----:B------:R1:W-:Y:S04]  /*6a090*/  STL [R1+0x78], R10 ;  /* 0x0000780a01007387 */ /* 0x0003e80000100800 */
[----:B------:R-:W-:Y:S04]  /*6a0a0*/  STL [R1+0x4284], R43 ;  /* 0x0042842b01007387 */ /* 0x000fe80000100800 */
[----:B------:R-:W2:Y:S04]  /*6a0b0*/  LDL.LU R20, [R1+0x360] ;  /* 0x0003600001147983 */ /* 0x000ea80000300800 */
[----:B------:R-:W2:Y:S04]  /*6a0c0*/  LDL.LU R21, [R1+0x364] ;  /* 0x0003640001157983 */ /* 0x000ea80000300800 */
[----:B------:R-:W2:Y:S04]  /*6a0d0*/  LDL.LU R22, [R1+0x368] ;  /* 0x0003680001167983 */ /* 0x000ea80000300800 */
[----:B------:R-:W2:Y:S01]  /*6a0e0*/  LDL.LU R23, [R1+0x36c] ;  /* 0x00036c0001177983 */ /* 0x000ea20000300800 */
[----:B------:R-:W-:-:S03]  /*6a0f0*/  F2FP.F16.E4M3.UNPACK_B R14, R14 ;  /* 0x0000000eff0e723e */ /* 0x000fc600020006ff */
[----:B------:R-:W3:Y:S01]  /*6a100*/  LDL.LU R44, [R1+0x3e0] ;  /* 0x0003e000012c7983 */ /* 0x000ee20000300800 */
[----:B------:R-:W-:-:S03]  /*6a110*/  F2FP.F16.E4M3.UNPACK_B R15, R15 ;  /* 0x0000000fff0f723e */ /* 0x000fc600020006ff */
        /* <DEDUP_REMOVED lines=21> */
[----:B------:R-:W-:-:S03]  /*6a270*/  IMAD.MOV.U32 R38, RZ, RZ, R24 ;  /* 0x000000ffff267224 */ /* 0x000fc600078e0018 */
[----:B------:R-:W3:Y:S04]  /*6a280*/  LDL.LU R35, [R1+0x139c] ;  /* 0x00139c0001237983 */ /* 0x000ee80000300800 */
[----:B------:R-:W3:Y:S04]  /*6a290*/  LDL.LU R39, [R1+0x1398] ;  /* 0x0013980001277983 */ /* 0x000ee80000300800 */
[----:B------:R-:W3:Y:S01]  /*6a2a0*/  LDL.LU R60, [R1+0x13a4] ;  /* 0x0013a400013c7983 */ /* 0x000ee20000300800 */
[----:B------:R-:W-:-:S03]  /*6a2b0*/  IMAD.MOV.U32 R0, RZ, RZ, R25 ;  /* 0x000000ffff007224 */ /* 0x000fc600078e0019 */
[----:B------:R-:W3:Y:S04]  /*6a2c0*/  LDL.LU R61, [R1+0x13a0] ;  /* 0x0013a000013d7983 */ /* 0x000ee80000300800 */
[----:B------:R-:W-:Y:S04]  /*6a2d0*/  STL.64 [R1+0xd20], R24 ;  /* 0x000d201801007387 */ /* 0x000fe80000100a00 */
[----:B------:R0:W-:Y:S04]  /*6a2e0*/  STL.64 [R1+0xd28], R26 ;  /* 0x000d281a01007387 */ /* 0x0001e80000100a00 */
[----:B0-----:R-:W3:Y:S04]  /*6a2f0*/  LDL.LU.64 R26, [R1+0x4670] ;  /* 0x00467000011a7983 */ /* 0x001ee80000300a00 */
[----:B------:R-:W3:Y:S04]  /*6a300*/  LDL.LU.64 R24, [R1+0x4668] ;  /* 0x0046680001187983 */ /* 0x000ee80000300a00 */
[----:B------:R-:W-:Y:S04]  /*6a310*/  STL [R1+0x4640], R38 ;  /* 0x0046402601007387 */ /* 0x000fe80000100800 */
[----:B------:R-:W-:Y:S01]  /*6a320*/  STL.64 [R1+0x4638], R36 ;  /* 0x0046382401007387 */ /* 0x000fe20000100a00 */
        /* <DEDUP_REMOVED lines=9> */
[----:B------:R-:W-:Y:S01]  /*6a3c0*/  F2FP.F16.E4M3.UNPACK_B R19, R19 ;  /* 0x00000013ff13723e */ /* 0x000fe200020006ff */
[----:B------:R-:W-:Y:S04]  /*6a3d0*/  STL.64 [R1+0x4630], R14 ;  /* 0x0046300e01007387 */ /* 0x000fe80000100a00 */
[----:B------:R3:W-:Y:S02]  /*6a3e0*/  STL.64 [R1+0x4628], R12 ;  /* 0x0046280c01007387 */ /* 0x0007e40000100a00 */
[C---:B----4-:R-:W-:Y:S06]  /*6a3f0*/  HMMA.16816.F32 R8, R4.reuse, R18, R8 ;  /* 0x000000120408723c */ /* 0x050fec0000001808 */
[----:B---3--:R-:W-:-:S15]  /*6a400*/  HMMA.16816.F32 R12, R4, R16, R44 ;  /* 0x00000010040c723c */ /* 0x008fde000000182c */
[----:B------:R-:W-:-:S03]  /*6a410*/  NOP ;  /* 0x0000000000007918 */ /* 0x000fc60000000000 */
[----:B------:R-:W-:-:S05]  /*6a420*/  IMAD.MOV.U32 R43, RZ, RZ, R10 ;  /* 0x000000ffff2b7224 */ /* 0x000fca00078e000a */
[----:B------:R-:W-:Y:S04]  /*6a430*/  STL.64 [R1+0xb0], R12 ;  /* 0x0000b00c01007387 */ /* 0x000fe80000100a00 */
[----:B------:R-:W-:Y:S04]  /*6a440*/  STL.64 [R1+0xb8], R14 ;  /* 0x0000b80e01007387 */ /* 0x000fe80000100a00 */
[----:B------:R-:W-:Y:S04]  /*6a450*/  STL.64 [R1+0xd0], R8 ;  /* 0x0000d00801007387 */ /* 0x000fe80000100a00 */
[----:B------:R0:W-:Y:S04]  /*6a460*/  STL [R1+0xdc], R11 ;  /* 0x0000dc0b01007387 */ /* 0x0001e80000100800 */
[----:B------:R-:W-:Y:S04]  /*6a470*/  STL.64 [R1+0x4650], R18 ;  /* 0x0046501201007387 */ /* 0x000fe80000100a00 */
[----:B------:R-:W-:Y:S04]  /*6a480*/  STL.64 [R1+0x4648], R16 ;  /* 0x0046481001007387 */ /* 0x000fe80000100a00 */
[----:B------:R-:W-:Y:S01]  /*6a490*/  STL [R1+0x4288], R43 ;  /* 0x0042882b01007387 */ /* 0x000fe20000100800 */
[----:B------:R-:W-:-:S02]  /*6a4a0*/  F2FP.F16.E4M3.UNPACK_B R24, R24 ;  /* 0x00000018ff18723e */ /* 0x000fc400020006ff */
[----:B------:R-:W-:Y:S01]  /*6a4b0*/  F2FP.F16.E4M3.UNPACK_B R25, R25 ;  /* 0x00000019ff19723e */ /* 0x000fe200020006ff */
[----:B------:R-:W-:Y:S02]  /*6a4c0*/  IMAD R32, R34, 0x100, R33 ;  /* 0x0000010022207824 */ /* 0x000fe400078e0221 */
[----:B------:R-:W-:Y:S02]  /*6a4d0*/  IMAD R34, R61, 0x100, R60 ;  /* 0x000001003d227824 */ /* 0x000fe400078e023c */
[----:B------:R-:W-:Y:S01]  /*6a4e0*/  IMAD R33, R39, 0x100, R35 ;  /* 0x0000010027217824 */ /* 0x000fe200078e0223 */
[----:B--2---:R-:W-:Y:S02]  /*6a4f0*/  F2FP.F16.E4M3.UNPACK_B R20, R20 ;  /* 0x00000014ff14723e */ /* 0x004fe400020006ff */
[----:B------:R-:W-:-:S07]  /*6a500*/  F2FP.F16.E4M3.UNPACK_B R21, R21 ;  /* 0x00000015ff15723e */ /* 0x000fce00020006ff */
[----:B0-----:R-:W-:Y:S01]  /*6a510*/  HMMA.16816.F32 R8, R4, R20, R52 ;  /* 0x000000140408723c */ /* 0x001fe20000001834 */
[----:B------:R-:W-:Y:S02]  /*6a520*/  F2FP.F16.E4M3.UNPACK_B R22, R22 ;  /* 0x00000016ff16723e */ /* 0x000fe400020006ff */
[----:B------:R-:W-:-:S15]  /*6a530*/  F2FP.F16.E4M3.UNPACK_B R23, R23 ;  /* 0x00000017ff17723e */ /* 0x000fde00020006ff */
[----:B------:R-:W-:-:S05]  /*6a540*/  NOP ;  /* 0x0000000000007918 */ /* 0x000fca0000000000 */
[----:B------:R-:W-:Y:S04]  /*6a550*/  STL.64 [R1+0xf0], R8 ;  /* 0x0000f00801007387 */ /* 0x000fe80000100a00 */
[----:B------:R0:W-:Y:S02]  /*6a560*/  STL.64 [R1+0xf8], R10 ;  /* 0x0000f80a01007387 */ /* 0x0001e40000100a00 */
[----:B0-----:R-:W-:-:S15]  /*6a570*/  HMMA.16816.F32 R8, R4, R22, R48 ;  /* 0x000000160408723c */ /* 0x001fde0000001830 */
[----:B------:R-:W-:-:S08]  /*6a580*/  NOP ;  /* 0x0000000000007918 */ /* 0x000fd00000000000 */
[----:B------:R-:W-:Y:S01]  /*6a590*/  STL [R1+0x114], R9 ;  /* 0x0001140901007387 */ /* 0x000fe20000100800 */
[----:B------:R-:W-:-:S03]  /*6a5a0*/  IMAD.MOV.U32 R43, RZ, RZ, R8 ;  /* 0x000000ffff2b7224 */ /* 0x000fc600078e0008 */
[----:B------:R0:W-:Y:S02]  /*6a5b0*/  STL.64 [R1+0x118], R10 ;  /* 0x0001180a01007387 */ /* 0x0001e40000100a00 */
[----:B0-----:R-:W-:Y:S02]  /*6a5c0*/  HMMA.16816.F32 R8, R4, R24, R56 ;  /* 0x000000180408723c */ /* 0x001fe40000001838 */
[----:B------:R-:W-:Y:S04]  /*6a5d0*/  STL.64 [R1+0x4600], R22 ;  /* 0x0046001601007387 */ /* 0x000fe80000100a00 */
[----:B------:R0:W-:-:S15]  /*6a5e0*/  STL.64 [R1+0x45f8], R20 ;  /* 0x0045f81401007387 */ /* 0x0001de0000100a00 */
[----:B------:R-:W-:-:S02]  /*6a5f0*/  NOP ;  /* 0x0000000000007918 */ /* 0x000fc40000000000 */
[----:B------:R1:W-:Y:S04]  /*6a600*/  STL.64 [R1+0x130], R8 ;  /* 0x0001300801007387 */ /* 0x0003e80000100a00 */
[----:B------:R2:W-:Y:S04]  /*6a610*/  STL.64 [R1+0x138], R10 ;  /* 0x0001380a01007387 */ /* 0x0005e80000100a00 */
        /* <DEDUP_REMOVED lines=34> */
[----:B-1----:R-:W3:Y:S04]  /*6a840*/  LDL.LU R8, [R1+0xa40] ;  /* 0x000a400001087983 */ /* 0x002ee80000300800 */
[----:B------:R-:W3:Y:S04]  /*6a850*/  LDL.LU R9, [R1+0xa44] ;  /* 0x000a440001097983 */ /* 0x000ee80000300800 */
[----:B--2---:R-:W2:Y:S04]  /*6a860*/  LDL.LU R10, [R1+0xa48] ;  /* 0x000a4800010a7983 */ /* 0x004ea80000300800 */
        /* <DEDUP_REMOVED lines=9> */
[----:B0-----:R-:W4:Y:S04]  /*6a900*/  LDL.LU.64 R18, [R1+0x4650] ;  /* 0x0046500001127983 */ /* 0x001f280000300a00 */
[----:B------:R-:W4:Y:S01]  /*6a910*/  LDL.LU.64 R16, [R1+0x4648] ;  /* 0x0046480001107983 */ /* 0x000f220000300a00 */
[----:B---3--:R-:W-:Y:S03]  /*6a920*/  HMMA.16816.F32 R36, R4, R28, R36 ;  /* 0x0000001c0424723c */ /* 0x008fe60000001824 */
[----:B------:R-:W-:Y:S04]  /*6a930*/  STL.64 [R1+0x45e0], R26 ;  /* 0x0045e01a01007387 */ /* 0x000fe80000100a00 */
[----:B------:R0:W-:Y:S04]  /*6a940*/  STL.64 [R1+0x45d8], R24 ;  /* 0x0045d81801007387 */ /* 0x0001e80000100a00 */
[----:B0-----:R-:W3:Y:S04]  /*6a950*/  LDL.LU R24, [R1+0x870] ;  /* 0x0008700001187983 */ /* 0x001ee80000300800 */
[----:B------:R-:W3:Y:S04]  /*6a960*/  LDL.LU R25, [R1+0x874] ;  /* 0x0008740001197983 */ /* 0x000ee80000300800 */
[----:B------:R-:W3:Y:S04]  /*6a970*/  LDL.LU R26, [R1+0x878] ;  /* 0x00087800011a7983 */ /* 0x000ee80000300800 */
[----:B------:R-:W3:Y:S04]  /*6a980*/  LDL.LU R27, [R1+0x87c] ;  /* 0x00087c00011b7983 */ /* 0x000ee80000300800 */
[----:B------:R-:W-:Y:S04]  /*6a990*/  STL.64 [R1+0x180], R36 ;  /* 0x0001802401007387 */ /* 0x000fe80000100a00 */
[----:B------:R0:W-:Y:S04]  /*6a9a0*/  STL.64 [R1+0x188], R38 ;  /* 0x0001882601007387 */ /* 0x0001e80000100a00 */
[----:B0-----:R-:W4:Y:S04]  /*6a9b0*/  LDL.LU R38, [R1+0x4640] ;  /* 0x0046400001267983 */ /* 0x001f280000300800 */
[----:B------:R-:W2:Y:S01]  /*6a9c0*/  LDL.LU.64 R36, [R1+0x4638] ;  /* 0x0046380001247983 */ /* 0x000ea20000300a00 */
[----:B------:R-:W-:-:S02]  /*6a9d0*/  F2FP.F16.E4M3.UNPACK_B R30, R30 ;  /* 0x0000001eff1e723e */ /* 0x000fc400020006ff */
[----:B------:R-:W-:-:S07]  /*6a9e0*/  F2FP.F16.E4M3.UNPACK_B R31, R31 ;  /* 0x0000001fff1f723e */ /* 0x000fce00020006ff */
[----:B------:R-:W-:-:S15]  /*6a9f0*/  HMMA.16816.F32 R12, R4, R30, R12 ;  /* 0x0000001e040c723c */ /* 0x000fde000000180c */
[----:B------:R-:W-:-:S08]  /*6aa00*/  NOP ;  /* 0x0000000000007918 */ /* 0x000fd00000000000 */
[----:B------:R-:W-:Y:S04]  /*6aa10*/  STL.64 [R1+0x240], R12 ;  /* 0x0002400c01007387 */ /* 0x000fe80000100a00 */
[----:B------:R0:W-:Y:S04]  /*6aa20*/  STL.64 [R1+0x248], R14 ;  /* 0x0002480e01007387 */ /* 0x0001e80000100a00 */
[----:B0-----:R-:W3:Y:S04]  /*6aa30*/  LDL.LU.64 R14, [R1+0x4630] ;  /* 0x00463000010e7983 */ /* 0x001ee80000300a00 */
[----:B------:R-:W3:Y:S04]  /*6aa40*/  LDL.LU.64 R12, [R1+0x4628] ;  /* 0x00462800010c7983 */ /* 0x000ee80000300a00 */
[----:B------:R-:W-:Y:S04]  /*6aa50*/  STL.64 [R1+0x45f0], R30 ;  /* 0x0045f01e01007387 */ /* 0x000fe80000100a00 */
[----:B------:R0:W-:Y:S04]  /*6aa60*/  STL.64 [R1+0x45e8], R28 ;  /* 0x0045e81c01007387 */ /* 0x0001e80000100a00 */
[----:B0-----:R-:W3:Y:S04]  /*6aa70*/  LDL.LU R28, [R1+0x820] ;  /* 0x00082000011c7983 */ /* 0x001ee80000300800 */
[----:B------:R-:W3:Y:S04]  /*6aa80*/  LDL.LU R29, [R1+0x824] ;  /* 0x00082400011d7983 */ /* 0x000ee80000300800 */
[----:B------:R-:W3:Y:S04]  /*6aa90*/  LDL.LU R30, [R1+0x828] ;  /* 0x00082800011e7983 */ /* 0x000ee80000300800 */
[----:B------:R-:W3:Y:S01]  /*6aaa0*/  LDL.LU R31, [R1+0x82c] ;  /* 0x00082c00011f7983 */ /* 0x000ee20000300800 */
[----:B--2---:R-:W-:-:S02]  /*6aab0*/  F2FP.F16.E4M3.UNPACK_B R36, R36 ;  /* 0x00000024ff24723e */ /* 0x004fc400020006ff */
[----:B------:R-:W-:-:S07]  /*6aac0*/  F2FP.F16.E4M3.UNPACK_B R37, R37 ;  /* 0x00000025ff25723e */ /* 0x000fce00020006ff */
[----:B------:R-:W-:-:S15]  /*6aad0*/  HMMA.16816.F32 R8, R4, R36, R8 ;  /* 0x000000240408723c */ /* 0x000fde0000001808 */
[----:B------:R-:W-:-:S08]  /*6aae0*/  NOP ;  /* 0x0000000000007918 */ /* 0x000fd00000000000 */
[----:B------:R-:W-:Y:S04]  /*6aaf0*/  STL.64 [R1+0x230], R8 ;  /* 0x0002300801007387 */ /* 0x000fe80000100a00 */
[----:B------:R0:W-:Y:S04]  /*6ab00*/  STL.64 [R1+0x238], R10 ;  /* 0x0002380a01007387 */ /* 0x0001e80000100a00 */
[----:B0-----:R-:W2:Y:S04]  /*6ab10*/  LDL.LU.64 R10, [R1+0x4620] ;  /* 0x00462000010a7983 */ /* 0x001ea80000300a00 */
[----:B------:R-:W2:Y:S01]  /*6ab20*/  LDL.LU.64 R8, [R1+0x4618] ;  /* 0x0046180001087983 */ /* 0x000ea20000300a00 */
[----:B----4-:R-:W-:-:S02]  /*6ab30*/  F2FP.F16.E4M3.UNPACK_B R38, R38 ;  /* 0x00000026ff26723e */ /* 0x010fc400020006ff */
[----:B------:R-:W-:Y:S01]  /*6ab40*/  F2FP.F16.E4M3.UNPACK_B R39, R0 ;  /* 0x00000000ff27723e */ /* 0x000fe200020006ff */
[----:B------:R-:W-:Y:S01]  /*6ab50*/  IMAD R35, R61, 0x100, R60 ;  /* 0x000001003d237824 */ /* 0x000fe200078e023c */
[----:B------:R-:W-:Y:S02]  /*6ab60*/  F2FP.F16.E4M3.UNPACK_B R32, R32 ;  /* 0x00000020ff20723e */ /* 0x000fe400020006ff */
[----:B------:R-:W-:Y:S02]  /*6ab70*/  F2FP.F16.E4M3.UNPACK_B R33, R33 ;  /* 0x00000021ff21723e */ /* 0x000fe400020006ff */
[----:B------:R-:W-:Y:S02]  /*6ab80*/  F2FP.F16.E4M3.UNPACK_B R34, R34 ;  /* 0x00000022ff22723e */ /* 0x000fe400020006ff */
[----:B------:R-:W-:Y:S01]  /*6ab90*/  F2FP.F16.E4M3.UNPACK_B R35, R35 ;  /* 0x00000023ff23723e */ /* 0x000fe200020006ff */
[----:B------:R-:W-:Y:S01]  /*6aba0*/  STL.64 [R1+0x4610], R38 ;  /* 0x0046102601007387 */ /* 0x000fe20000100a00 */
[----:B---3--:R-:W-:Y:S03]  /*6abb0*/  HMMA.16816.F32 R4, R4, R38, R28 ;  /* 0x000000260404723c */ /* 0x008fe6000000181c */
[----:B------:R-:W-:-:S15]  /*6abc0*/  STL.64 [R1+0x4608], R36 ;  /* 0x0046082401007387 */ /* 0x000fde0000100a00 */
[----:B------:R-:W-:-:S05]  /*6abd0*/  NOP ;  /* 0x0000000000007918 */ /* 0x000fca0000000000 */
[----:B------:R-:W-:Y:S04]  /*6abe0*/  STL.64 [R1+0x1a0], R4 ;  /* 0x0001a00401007387 */ /* 0x000fe80000100a00 */
[----:B------:R0:W-:Y:S02]  /*6abf0*/  STL.64 [R1+0x1a8], R6 ;  /* 0x0001a80601007387 */ /* 0x0001e40000100a00 */
[C---:B0-----:R-:W-:Y:S06]  /*6ac00*/  HMMA.16816.F32 R4, R32.reuse, R40, R24 ;  /* 0x000000282004723c */ /* 0x041fec0000001818 */
[----:B------:R-:W-:-:S15]  /*6ac10*/  HMMA.16816.F32 R24, R32, R2, R20 ;  /* 0x000000022018723c */ /* 0x000fde0000001814 */
[----:B------:R-:W-:-:S02]  /*6ac20*/  NOP ;  /* 0x0000000000007918 */ /* 0x000fc40000000000 */
[----:B------:R-:W-:Y:S04]  /*6ac30*/  STL.64 [R1+0x1c0], R4 ;  /* 0x0001c00401007387 */ /* 0x000fe80000100a00 */
[----:B------:R2:W-:Y:S04]  /*6ac40*/  STL.64 [R1+0x1c8], R6 ;  /* 0x0001c80601007387 */ /* 0x0005e80000100a00 */
        /* <DEDUP_REMOVED lines=329> */
[----:B------:R-:W2:Y:S01]  /*6c0e0*/  LDL.LU.64 R40, [R1+0x4548] ;  /* 0x0045480001287983 */ /* 0x000ea20000300a00 */
[----:B------:R-:W-:Y:S01]  /*6c0f0*/  IMAD R33, R50, 0x100, R49 ;  /* 0x0000010032217824 */ /* 0x000fe200078e0231 */
[----:B------:R-:W-:-:S02]  /*6c100*/  F2FP.F16.E4M3.UNPACK_B R32, R32 ;  /* 0x00000020ff20723e */ /* 0x000fc400020006ff */
[----:B------:R-:W-:Y:S02]  /*6c110*/  F2FP.F16.E4M3.UNPACK_B R34, R34 ;  /* 0x00000022ff22723e */ /* 0x000fe400020006ff */
[----:B------:R-:W-:Y:S02]  /*6c120*/  F2FP.F16.E4M3.UNPACK_B R33, R33 ;  /* 0x00000021ff21723e */ /* 0x000fe400020006ff */
[----:B------:R-:W-:Y:S01]  /*6c130*/  F2FP.F16.E4M3.UNPACK_B R35, R35 ;  /* 0x00000023ff23723e */ /* 0x000fe200020006ff */
[----:B------:R0:W-:Y:S04]  /*6c140*/  STL.64 [R1+0x7a0], R4 ;  /* 0x0007a00401007387 */ /* 0x0001e80000100a00 */
[----:B------:R1:W-:Y:S04]  /*6c150*/  STL.64 [R1+0x7a8], R6 ;  /* 0x0007a80601007387 */ /* 0x0003e80000100a00 */
[----:B0-----:R-:W4:Y:S04]  /*6c160*/  LDL.LU R4, [R1+0x6d0] ;  /* 0x0006d00001047983 */ /* 0x001f280000300800 */
[----:B------:R-:W4:Y:S01]  /*6c170*/  LDL.LU R5, [R1+0x6d4] ;  /* 0x0006d40001057983 */ /* 0x000f220000300800 */
[C---:B---3--:R-:W-:Y:S03]  /*6c180*/  HMMA.16816.F32 R8, R32.reuse, R2, R8 ;  /* 0x000000022008723c */ /* 0x048fe60000001808 */
        /* <DEDUP_REMOVED lines=50> */
[----:B0-----:R-:W2:Y:S04]  /*6c4b0*/  LDL.LU.64 R18, [R1+0x44f0] ;  /* 0x0044f00001127983 */ /* 0x001ea80000300a00 */
[----:B------:R-:W3:Y:S04]  /*6c4c0*/  LDL.LU.64 R16, [R1+0x44e8] ;  /* 0x0044e80001107983 */ /* 0x000ee80000300a00 */
[----:B------:R-:W-:Y:S04]  /*6c4d0*/  STL.64 [R1+0x4480], R14 ;  /* 0x0044800e01007387 */ /* 0x000fe80000100a00 */
[----:B------:R3:W-:Y:S02]  /*6c4e0*/  STL.64 [R1+0x4478], R12 ;  /* 0x0044780c01007387 */ /* 0x0007e40000100a00 */
[C---:B---3--:R-:W-:Y:S06]  /*6c4f0*/  HMMA.16816.F32 R12, R32.reuse, R16, R8 ;  /* 0x00000010200c723c */ /* 0x048fec0000001808 */
[C---:B--2---:R-:W-:Y:S06]  /*6c500*/  HMMA.16816.F32 R8, R32.reuse, R18, R40 ;  /* 0x000000122008723c */ /* 0x044fec0000001828 */
[----:B------:R-:W-:Y:S11]  /*6c510*/  STL.64 [R1+0x4490], R18 ;  /* 0x0044901201007387 */ /* 0x000ff60000100a00 */
        /* <DEDUP_REMOVED lines=21> */
[----:B------:R0:W-:Y:S04]  /*6c670*/  STL.64 [R1+0x6a0], R4 ;  /* 0x0006a00401007387 */ /* 0x0001e80000100a00 */
[----:B------:R1:W-:Y:S04]  /*6c680*/  STL.64 [R1+0x6a8], R6 ;  /* 0x0006a80601007387 */ /* 0x0003e80000100a00 */
[----:B------:R-:W2:Y:S01]  /*6c690*/  LDL.LU R48, [R1+0x520] ;  /* 0x0005200001307983 */ /* 0x000ea20000300800 */
[----:B0-----:R-:W-:-:S05]  /*6c6a0*/  IMAD R4, R0, 0x100, R51 ;  /* 0x0000010000047824 */ /* 0x001fca00078e0233 */
[----:B------:R0:W-:Y:S04]  /*6c6b0*/  STL.64 [R1+0x690], R8 ;  /* 0x0006900801007387 */ /* 0x0001e80000100a00 */
[----:B------:R3:W-:Y:S04]  /*6c6c0*/  STL.64 [R1+0x698], R10 ;  /* 0x0006980a01007387 */ /* 0x0007e80000100a00 */
[----:B------:R-:W2:Y:S04]  /*6c6d0*/  LDL.LU R49, [R1+0x524] ;  /* 0x0005240001317983 */ /* 0x000ea80000300800 */
[----:B------:R-:W2:Y:S04]  /*6c6e0*/  LDL.LU R50, [R1+0x528] ;  /* 0x0005280001327983 */ /* 0x000ea80000300800 */
[----:B------:R-:W2:Y:S04]  /*6c6f0*/  LDL.LU R51, [R1+0x52c] ;  /* 0x00052c0001337983 */ /* 0x000ea80000300800 */
        /* <DEDUP_REMOVED lines=8> */
[----:B------:R-:W4:Y:S04]  /*6c780*/  LDL.LU R24, [R1+0x5d0] ;  /* 0x0005d00001187983 */ /* 0x000f280000300800 */
[----:B------:R-:W4:Y:S01]  /*6c790*/  LDL.LU R25, [R1+0x5d4] ;  /* 0x0005d40001197983 */ /* 0x000f220000300800 */
[----:B------:R-:W-:-:S03]  /*6c7a0*/  IMAD R5, R61, 0x100, R60 ;  /* 0x000001003d057824 */ /* 0x000fc600078e023c */
[----:B------:R-:W4:Y:S04]  /*6c7b0*/  LDL.LU R26, [R1+0x5d8] ;  /* 0x0005d800011a7983 */ /* 0x000f280000300800 */
[----:B------:R-:W4:Y:S04]  /*6c7c0*/  LDL.LU R27, [R1+0x5dc] ;  /* 0x0005dc00011b7983 */ /* 0x000f280000300800 */
[----:B-1----:R-:W2:Y:S04]  /*6c7d0*/  LDL.LU R7, [R1+0x1408] ;  /* 0x0014080001077983 */ /* 0x002ea80000300800 */
        /* <DEDUP_REMOVED lines=25> */
[----:B---3--:R-:W3:Y:S04]  /*6c970*/  LDL.LU R10, [R1+0x5a8] ;  /* 0x0005a800010a7983 */ /* 0x008ee80000300800 */
[----:B------:R-:W3:Y:S04]  /*6c980*/  LDL.LU R11, [R1+0x5ac] ;  /* 0x0005ac00010b7983 */ /* 0x000ee80000300800 */
[----:B------:R-:W3:Y:S04]  /*6c990*/  LDL.LU R56, [R1+0x510] ;  /* 0x0005100001387983 */ /* 0x000ee80000300800 */
[----:B------:R-:W3:Y:S04]  /*6c9a0*/  LDL.LU R57, [R1+0x514] ;  /* 0x0005140001397983 */ /* 0x000ee80000300800 */
[----:B------:R-:W3:Y:S04]  /*6c9b0*/  LDL.LU R58, [R1+0x518] ;  /* 0x00051800013a7983 */ /* 0x000ee80000300800 */
[----:B------:R-:W3:Y:S04]  /*6c9c0*/  LDL.LU R59, [R1+0x51c] ;  /* 0x00051c00013b7983 */ /* 0x000ee80000300800 */
[----:B------:R-:W-:Y:S01]  /*6c9d0*/  STL [R1+0x4464], R29 ;  /* 0x0044641d01007387 */ /* 0x000fe20000100800 */
[----:B----4-:R-:W-:-:S15]  /*6c9e0*/  HMMA.16816.F32 R36, R32, R30, R36 ;  /* 0x0000001e2024723c */ /* 0x010fde0000001824 */
[----:B------:R-:W-:-:S08]  /*6c9f0*/  NOP ;  /* 0x0000000000007918 */ /* 0x000fd00000000000 */
        /* <DEDUP_REMOVED lines=11> */
[----:B------:R-:W2:Y:S04]  /*6cab0*/  LDL.LU.64 R42, [R1+0x44c0] ;  /* 0x0044c000012a7983 */ /* 0x000ea80000300a00 */
[----:B------:R-:W4:Y:S01]  /*6cac0*/  LDL.LU.64 R40, [R1+0x44b8] ;  /* 0x0044b80001287983 */ /* 0x000f220000300a00 */
[----:B------:R-:W-:-:S02]  /*6cad0*/  IMAD R6, R0, 0x100, R7 ;  /* 0x0000010000067824 */ /* 0x000fc400078e0207 */
[----:B------:R-:W-:Y:S01]  /*6cae0*/  IMAD R7, R61, 0x100, R60 ;  /* 0x000001003d077824 */ /* 0x000fe200078e023c */
[----:B------:R-:W-:Y:S02]  /*6caf0*/  F2FP.F16.E4M3.UNPACK_B R4, R4 ;  /* 0x00000004ff04723e */ /* 0x000fe400020006ff */
[----:B------:R-:W-:Y:S02]  /*6cb00*/  F2FP.F16.E4M3.UNPACK_B R5, R5 ;  /* 0x00000005ff05723e */ /* 0x000fe400020006ff */
[----:B------:R-:W-:Y:S02]  /*6cb10*/  F2FP.F16.E4M3.UNPACK_B R6, R6 ;  /* 0x00000006ff06723e */ /* 0x000fe400020006ff */
[----:B------:R-:W-:Y:S01]  /*6cb20*/  F2FP.F16.E4M3.UNPACK_B R7, R7 ;  /* 0x00000007ff07723e */ /* 0x000fe200020006ff */
[----:B------:R0:W-:Y:S04]  /*6cb30*/  STL.64 [R1+0x660], R32 ;  /* 0x0006602001007387 */ /* 0x0001e80000100a00 */
[----:B------:R1:W-:Y:S02]  /*6cb40*/  STL.64 [R1+0x668], R34 ;  /* 0x0006682201007387 */ /* 0x0003e40000100a00 */
[C---:B---3--:R-:W-:Y:S02]  /*6cb50*/  HMMA.16816.F32 R8, R4.reuse, R2, R8 ;  /* 0x000000020408723c */ /* 0x048fe40000001808 */
        /* <DEDUP_REMOVED lines=16> */
[----:B--2---:R-:W-:Y:S04]  /*6cc60*/  STL.64 [R1+0x4420], R42 ;  /* 0x0044202a01007387 */ /* 0x004fe80000100a00 */
        /* <DEDUP_REMOVED lines=21> */
[----:B------:R3:W-:Y:S01]  /*6cdc0*/  STL.64 [R1+0x4428], R8 ;  /* 0x0044280801007387 */ /* 0x0007e20000100a00 */
[C---:B--2---:R-:W-:Y:S06]  /*6cdd0*/  HMMA.16816.F32 R40, R4.reuse, R12, R40 ;  /* 0x0000000c0428723c */ /* 0x044fec0000001828 */
[C---:B---3--:R-:W-:Y:S06]  /*6cde0*/  HMMA.16816.F32 R8, R4.reuse, R14, R36 ;  /* 0x0000000e0408723c */ /* 0x048fec0000001824 */
[----:B------:R-:W-:Y:S11]  /*6cdf0*/  STL.64 [R1+0x4458], R14 ;  /* 0x0044580e01007387 */ /* 0x000ff60000100a00 */
[----:B------:R-:W-:Y:S04]  /*6ce00*/  STL.64 [R1+0x610], R40 ;  /* 0x0006102801007387 */ /* 0x000fe80000100a00 */
[----:B------:R-:W-:Y:S04]  /*6ce10*/  STL.64 [R1+0x618], R42 ;  /* 0x0006182a01007387 */ /* 0x000fe80000100a00 */
[----:B------:R4:W-:Y:S04]  /*6ce20*/  STL.64 [R1+0x4450], R12 ;  /* 0x0044500c01007387 */ /* 0x0009e80000100a00 */
[----:B------:R-:W-:Y:S01]  /*6ce30*/  STL.64 [R1+0x600], R8 ;  /* 0x0006000801007387 */ /* 0x000fe20000100a00 */
[C---:B----4-:R-:W-:Y:S03]  /*6ce40*/  HMMA.16816.F32 R12, R4.reuse, R16, R32 ;  /* 0x00000010040c723c */ /* 0x050fe60000001820 */
[----:B------:R0:W-:Y:S03]  /*6ce50*/  STL.64 [R1+0x608], R10 ;  /* 0x0006080a01007387 */ /* 0x0001e60000100a00 */
[C---:B0-----:R-:W-:Y:S06]  /*6ce60*/  HMMA.16816.F32 R8, R4.reuse, R18, R44 ;  /* 0x000000120408723c */ /* 0x041fec000000182c */
[----:B------:R-:W-:Y:S11]  /*6ce70*/  STL.64 [R1+0x4470], R18 ;  /* 0x0044701201007387 */ /* 0x000ff60000100a00 */
[----:B------:R-:W-:Y:S04]  /*6ce80*/  STL.64 [R1+0x5f0], R12 ;  /* 0x0005f00c01007387 */ /* 0x000fe80000100a00 */
[----:B------:R0:W-:Y:S04]  /*6ce90*/  STL.64 [R1+0x5f8], R14 ;  /* 0x0005f80e01007387 */ /* 0x0001e80000100a00 */
[----:B------:R1:W-:Y:S04]  /*6cea0*/  STL.64 [R1+0x4468], R16 ;  /* 0x0044681001007387 */ /* 0x0003e80000100a00 */
[----:B------:R-:W-:Y:S01]  /*6ceb0*/  STL.64 [R1+0x5e0], R8 ;  /* 0x0005e00801007387 */ /* 0x000fe20000100a00 */
[C---:B0-----:R-:W-:Y:S03]  /*6cec0*/  HMMA.16816.F32 R12, R4.reuse, R22, R48 ;  /* 0x00000016040c723c */ /* 0x041fe60000001830 */
[----:B------:R0:W-:Y:S03]  /*6ced0*/  STL.64 [R1+0x5e8], R10 ;  /* 0x0005e80a01007387 */ /* 0x0001e60000100a00 */
[C---:B-1----:R-:W-:Y:S06]  /*6cee0*/  HMMA.16816.F32 R16, R4.reuse, R20, R52 ;  /* 0x000000140410723c */ /* 0x042fec0000001834 */
[----:B0-----:R-:W-:-:S15]  /*6cef0*/  HMMA.16816.F32 R8, R4, R24, R56 ;  /* 0x000000180408723c */ /* 0x001fde0000001838 */
[----:B------:R-:W-:-:S02]  /*6cf00*/  NOP ;  /* 0x0000000000007918 */ /* 0x000fc40000000000 */
[----:B------:R0:W-:Y:S04]  /*6cf10*/  STL.64 [R1+0x5d0], R16 ;  /* 0x0005d01001007387 */ /* 0x0001e80000100a00 */
[----:B------:R1:W-:Y:S04]  /*6cf20*/  STL.64 [R1+0x5d8], R18 ;  /* 0x0005d81201007387 */ /* 0x0003e80000100a00 */
[----:B------:R-:W2:Y:S04]  /*6cf30*/  LDL.LU R48, [R1+0x400] ;  /* 0x0004000001307983 */ /* 0x000ea80000300800 */
        /* <DEDUP_REMOVED lines=50> */
[----:B------:R0:W-:Y:S01]  /*6d260*/  STL.64 [R1+0x5a8], R18 ;  /* 0x0005a81201007387 */ /* 0x0001e20000100a00 */
[----:B----4-:R-:W-:-:S03]  /*6d270*/  IMAD R32, R32, 0x100, R29 ;  /* 0x0000010020207824 */ /* 0x010fc600078e021d */
[----:B0-----:R-:W2:Y:S04]  /*6d280*/  LDL.LU.64 R18, [R1+0x4470] ;  /* 0x0044700001127983 */ /* 0x001ea80000300a00 */
[----:B------:R-:W4:Y:S04]  /*6d290*/  LDL.LU.64 R16, [R1+0x4468] ;  /* 0x0044680001107983 */ /* 0x000f280000300a00 */
[----:B------:R-:W-:Y:S04]  /*6d2a0*/  STL.64 [R1+0x43f8], R26 ;  /* 0x0043f81a01007387 */ /* 0x000fe80000100a00 */
[----:B------:R0:W-:Y:S04]  /*6d2b0*/  STL.64 [R1+0x43f0], R24 ;  /* 0x0043f01801007387 */ /* 0x0001e80000100a00 */
[----:B0-----:R-:W2:Y:S04]  /*6d2c0*/  LDL.LU R24, [R1+0x440] ;  /* 0x0004400001187983 */ /* 0x001ea80000300800 */
[----:B------:R-:W2:Y:S04]  /*6d2d0*/  LDL.LU R25, [R1+0x444] ;  /* 0x0004440001197983 */ /* 0x000ea80000300800 */
[----:B------:R-:W2:Y:S04]  /*6d2e0*/  LDL.LU R26, [R1+0x448] ;  /* 0x00044800011a7983 */ /* 0x000ea80000300800 */
[----:B------:R-:W2:Y:S04]  /*6d2f0*/  LDL.LU R27, [R1+0x44c] ;  /* 0x00044c00011b7983 */ /* 0x000ea80000300800 */
[----:B------:R-:W4:Y:S01]  /*6d300*/  LDL.LU R29, [R1+0x4464] ;  /* 0x00446400011d7983 */ /* 0x000f220000300800 */
[----:B---3--:R-:W-:Y:S01]  /*6d310*/  HMMA.16816.F32 R36, R4, R30, R36 ;  /* 0x0000001e0424723c */ /* 0x008fe20000001824 */
[----:B------:R-:W-:-:S02]  /*6d320*/  IMAD R33, R33, 0x100, R60 ;  /* 0x0000010021217824 */ /* 0x000fc400078e023c */
[----:B------:R-:W3:Y:S01]  /*6d330*/  LDL.LU R60, [R1+0x4460] ;  /* 0x00446000013c7983 */ /* 0x000ee20000300800 */
[----:B------:R-:W-:Y:S02]  /*6d340*/  IMAD R34, R34, 0x100, R0 ;  /* 0x0000010022227824 */ /* 0x000fe400078e0200 */
[----:B------:R-:W-:Y:S01]  /*6d350*/  IMAD R35, R35, 0x100, R61 ;  /* 0x0000010023237824 */ /* 0x000fe200078e023d */
[----:B----4-:R-:W-:-:S15]  /*6d360*/  HMMA.16816.F32 R12, R4, R28, R12 ;  /* 0x0000001c040c723c */ /* 0x010fde000000180c */
[----:B------:R-:W-:-:S08]  /*6d370*/  NOP ;  /* 0x0000000000007918 */ /* 0x000fd00000000000 */
[----:B------:R-:W-:Y:S04]  /*6d380*/  STL.64 [R1+0x590], R12 ;  /* 0x0005900c01007387 */ /* 0x000fe80000100a00 */
[----:B------:R0:W-:Y:S04]  /*6d390*/  STL.64 [R1+0x598], R14 ;  /* 0x0005980e01007387 */ /* 0x0001e80000100a00 */
[----:B0-----:R-:W4:Y:S04]  /*6d3a0*/  LDL.LU.64 R14, [R1+0x4458] ;  /* 0x00445800010e7983 */ /* 0x001f280000300a00 */
[----:B------:R-:W3:Y:S04]  /*6d3b0*/  LDL.LU.64 R12, [R1+0x4450] ;  /* 0x00445000010c7983 */ /* 0x000ee80000300a00 */
[----:B------:R-:W4:Y:S04]  /*6d3c0*/  LDL.LU R0, [R1+0x444c] ;  /* 0x00444c0001007983 */ /* 0x000f280000300800 */
[----:B------:R-:W4:Y:S04]  /*6d3d0*/  LDL.LU R61, [R1+0x4448] ;  /* 0x00444800013d7983 */ /* 0x000f280000300800 */
        /* <DEDUP_REMOVED lines=31> */
[----:B------:R-:W-:-:S02]  /*6d5d0*/  F2FP.F16.E4M3.UNPACK_B R32, R32 ;  /* 0x00000020ff20723e */ /* 0x000fc400020006ff */
[----:B------:R-:W-:Y:S02]  /*6d5e0*/  F2FP.F16.E4M3.UNPACK_B R33, R33 ;  /* 0x00000021ff21723e */ /* 0x000fe400020006ff */
[----:B------:R-:W-:Y:S02]  /*6d5f0*/  F2FP.F16.E4M3.UNPACK_B R34, R34 ;  /* 0x00000022ff22723e */ /* 0x000fe400020006ff */
[----:B------:R-:W-:Y:S01]  /*6d600*/  F2FP.F16.E4M3.UNPACK_B R35, R35 ;  /* 0x00000023ff23723e */ /* 0x000fe200020006ff */
[----:B---3--:R-:W-:Y:S04]  /*6d610*/  STL.64 [R1+0x4408], R42 ;  /* 0x0044082a01007387 */ /* 0x008fe80000100a00 */
[----:B--2---:R-:W-:Y:S02]  /*6d620*/  STL.64 [R1+0x4400], R40 ;  /* 0x0044002801007387 */ /* 0x004fe40000100a00 */
[----:B----4-:R-:W-:-:S15]  /*6d630*/  HMMA.16816.F32 R36, R32, R40, R36 ;  /* 0x000000282024723c */ /* 0x010fde0000001824 */
[----:B------:R-:W-:-:S08]  /*6d640*/  NOP ;  /* 0x0000000000007918 */ /* 0x000fd00000000000 */
[----:B------:R-:W-:Y:S04]  /*6d650*/  STL.64 [R1+0x550], R36 ;  /* 0x0005502401007387 */ /* 0x000fe80000100a00 */
[----:B------:R0:W-:Y:S02]  /*6d660*/  STL.64 [R1+0x558], R38 ;  /* 0x0005582601007387 */ /* 0x0001e40000100a00 */
[C---:B0-----:R-:W-:Y:S06]  /*6d670*/  HMMA.16816.F32 R36, R32.reuse, R2, R4 ;  /* 0x000000022024723c */ /* 0x041fec0000001804 */
[C---:B------:R-:W-:Y:S06]  /*6d680*/  HMMA.16816.F32 R4, R32.reuse, R8, R28 ;  /* 0x000000082004723c */ /* 0x040fec000000181c */
[C---:B------:R-:W-:Y:S06]  /*6d690*/  HMMA.16816.F32 R28, R32.reuse, R10, R24 ;  /* 0x0000000a201c723c */ /* 0x040fec0000001818 */
[C---:B------:R-:W-:Y:S05]  /*6d6a0*/  HMMA.16816.F32 R24, R32.reuse, R12, R44 ;  /* 0x0000000c2018723c */ /* 0x040fea000000182c */
        /* <DEDUP_REMOVED lines=15> */
[----:B-1----:R-:W-:Y:S01]  /*6d7a0*/  HMMA.16816.F32 R4, R32, R18, R56 ;  /* 0x000000122004723c */ /* 0x002fe20000001838 */
[----:B------:R-:W-:-:S15]  /*6d7b0*/  IMAD.MOV.U32 R49, RZ, RZ, R61 ;  /* 0x000000ffff317224 */ /* 0x000fde00078e003d */
[----:B------:R-:W-:-:S01]  /*6d7c0*/  NOP ;  /* 0x0000000000007918 */ /* 0x000fc20000000000 */
[----:B------:R-:W-:Y:S04]  /*6d7d0*/  STL.64 [R1+0x4f0], R12 ;  /* 0x0004f00c01007387 */ /* 0x000fe80000100a00 */
[----:B------:R-:W-:Y:S04]  /*6d7e0*/  STL.64 [R1+0x4f8], R14 ;  /* 0x0004f80e01007387 */ /* 0x000fe80000100a00 */
[----:B------:R0:W-:Y:S04]  /*6d7f0*/  STL.64 [R1+0x4e0], R4 ;  /* 0x0004e00401007387 */ /* 0x0001e80000100a00 */
[----:B------:R1:W-:Y:S04]  /*6d800*/  STL.64 [R1+0x4e8], R6 ;  /* 0x0004e80601007387 */ /* 0x0003e80000100a00 */
[----:B------:R-:W3:Y:S04]  /*6d810*/  LDL.LU R61, [R1+0x4414] ;  /* 0x00441400013d7983 */ /* 0x000ee80000300800 */
[----:B------:R-:W2:Y:S04]  /*6d820*/  LDL.LU R50, [R1+0x338] ;  /* 0x0003380001327983 */ /* 0x000ea80000300800 */
[----:B------:R-:W2:Y:S04]  /*6d830*/  LDL.LU R51, [R1+0x33c] ;  /* 0x00033c0001337983 */ /* 0x000ea80000300800 */
[----:B------:R-:W4:Y:S04]  /*6d840*/  LDL.LU R44, [R1+0x350] ;  /* 0x00035000012c7983 */ /* 0x000f280000300800 */
[----:B------:R-:W4:Y:S04]  /*6d850*/  LDL.LU R45, [R1+0x354] ;  /* 0x00035400012d7983 */ /* 0x000f280000300800 */
[----:B------:R-:W4:Y:S01]  /*6d860*/  LDL.LU R46, [R1+0x358] ;  /* 0x00035800012e7983 */ /* 0x000f220000300800 */
[----:B---3--:R-:W-:-:S03]  /*6d870*/  IMAD.MOV.U32 R47, RZ, RZ, R61 ;  /* 0x000000ffff2f7224 */ /* 0x008fc600078e003d */
[----:B------:R-:W3:Y:S04]  /*6d880*/  LDL.LU R61, [R1+0x4410] ;  /* 0x00441000013d7983 */ /* 0x000ee80000300800 */
[----:B------:R-:W2:Y:S04]  /*6d890*/  LDL.LU R24, [R1+0x3c0] ;  /* 0x0003c00001187983 */ /* 0x000ea80000300800 */
        /* <DEDUP_REMOVED lines=15> */
[----:B------:R-:W4:Y:S01]  /*6d990*/  LDL.LU R5, [R1+0x1440] ;  /* 0x0014400001057983 */ /* 0x000f220000300800 */
[----:B---3--:R-:W-:-:S03]  /*6d9a0*/  IMAD.MOV.U32 R39, RZ, RZ, R61 ;  /* 0x000000ffff277224 */ /* 0x008fc600078e003d */
        /* <DEDUP_REMOVED lines=14> */
[C---:B--2---:R-:W-:Y:S03]  /*6da90*/  HMMA.16816.F32 R24, R32.reuse, R22, R24 ;  /* 0x000000162018723c */ /* 0x044fe60000001818 */
[----:B------:R-:W2:Y:S03]  /*6daa0*/  LDL.LU R59, [R1+0x31c] ;  /* 0x00031c00013b7983 */ /* 0x000ea60000300800 */
[C---:B----4-:R-:W-:Y:S01]  /*6dab0*/  HMMA.16816.F32 R40, R32.reuse, R20, R40 ;  /* 0x000000142028723c */ /* 0x050fe20000001828 */
        /* <DEDUP_REMOVED lines=14> */
[----:B------:R0:W-:Y:S04]  /*6dba0*/  STL.64 [R1+0x4388], R22 ;  /* 0x0043881601007387 */ /* 0x0001e80000100a00 */
[----:B0-----:R-:W2:Y:S04]  /*6dbb0*/  LDL.LU R22, [R1+0x1448] ;  /* 0x0014480001167983 */ /* 0x001ea80000300800 */
[----:B------:R-:W2:Y:S04]  /*6dbc0*/  LDL.LU R23, [R1+0x1450] ;  /* 0x0014500001177983 */ /* 0x000ea80000300800 */
[----:B------:R0:W-:Y:S04]  /*6dbd0*/  STL.64 [R1+0x4380], R20 ;  /* 0x0043801401007387 */ /* 0x0001e80000100a00 */
[----:B0-----:R-:W2:Y:S01]  /*6dbe0*/  LDL.LU R21, [R1+0x1438] ;  /* 0x0014380001157983 */ /* 0x001ea20000300800 */
[C---:B----4-:R-:W-:Y:S06]  /*6dbf0*/  HMMA.16816.F32 R36, R32.reuse, R24, R36 ;  /* 0x000000182024723c */ /* 0x050fec0000001824 */
[----:B---3--:R-:W-:-:S15]  /*6dc00*/  HMMA.16816.F32 R28, R32, R26, R28 ;  /* 0x0000001a201c723c */ /* 0x008fde000000181c */
[----:B------:R-:W-:-:S02]  /*6dc10*/  NOP ;  /* 0x0000000000007918 */ /* 0x000fc40000000000 */
[----:B------:R-:W-:Y:S04]  /*6dc20*/  STL.64 [R1+0x4b0], R36 ;  /* 0x0004b02401007387 */ /* 0x000fe80000100a00 */
[----:B------:R0:W-:Y:S04]  /*6dc30*/  STL.64 [R1+0x4b8], R38 ;  /* 0x0004b82601007387 */ /* 0x0001e80000100a00 */
[----:B0-----:R-:W3:Y:S04]  /*6dc40*/  LDL.LU.64 R38, [R1+0x43e8] ;  /* 0x0043e80001267983 */ /* 0x001ee80000300a00 */
[----:B------:R-:W4:Y:S04]  /*6dc50*/  LDL.LU.64 R36, [R1+0x43e0] ;  /* 0x0043e00001247983 */ /* 0x000f280000300a00 */
[----:B------:R-:W-:Y:S04]  /*6dc60*/  STL.64 [R1+0x4a0], R28 ;  /* 0x0004a01c01007387 */ /* 0x000fe80000100a00 */
[----:B------:R0:W-:Y:S04]  /*6dc70*/  STL.64 [R1+0x4a8], R30 ;  /* 0x0004a81e01007387 */ /* 0x0001e80000100a00 */
[----:B0-----:R-:W3:Y:S04]  /*6dc80*/  LDL.LU.64 R30, [R1+0x43d8] ;  /* 0x0043d800011e7983 */ /* 0x001ee80000300a00 */
[----:B------:R-:W4:Y:S04]  /*6dc90*/  LDL.LU.64 R28, [R1+0x43d0] ;  /* 0x0043d000011c7983 */ /* 0x000f280000300a00 */
[----:B------:R-:W-:Y:S04]  /*6dca0*/  STL.64 [R1+0x4398], R26 ;  /* 0x0043981a01007387 */ /* 0x000fe80000100a00 */
[----:B------:R0:W-:Y:S04]  /*6dcb0*/  STL.64 [R1+0x4390], R24 ;  /* 0x0043901801007387 */ /* 0x0001e80000100a00 */
[----:B0-----:R-:W4:Y:S04]  /*6dcc0*/  LDL.LU R24, [R1+0x390] ;  /* 0x0003900001187983 */ /* 0x001f280000300800 */
[----:B------:R-:W4:Y:S04]  /*6dcd0*/  LDL.LU R25, [R1+0x394] ;  /* 0x0003940001197983 */ /* 0x000f280000300800 */
[----:B------:R-:W4:Y:S04]  /*6dce0*/  LDL.LU R26, [R1+0x398] ;  /* 0x00039800011a7983 */ /* 0x000f280000300800 */
[----:B------:R-:W4:Y:S01]  /*6dcf0*/  LDL.LU R27, [R1+0x39c] ;  /* 0x00039c00011b7983 */ /* 0x000f220000300800 */
[----:B------:R-:W-:-:S02]  /*6dd00*/  IMAD R5, R61, 0x100, R5 ;  /* 0x000001003d057824 */ /* 0x000fc400078e0205 */
[----:B--2---:R-:W-:Y:S02]  /*6dd10*/  IMAD R4, R4, 0x100, R21 ;  /* 0x0000010004047824 */ /* 0x004fe400078e0215 */
[----:B------:R-:W-:Y:S02]  /*6dd20*/  IMAD R6, R6, 0x100, R22 ;  /* 0x0000010006067824 */ /* 0x000fe400078e0216 */
[----:B------:R-:W-:Y:S01]  /*6dd30*/  IMAD R7, R7, 0x100, R23 ;  /* 0x0000010007077824 */ /* 0x000fe200078e0217 */
[----:B------:R-:W-:Y:S02]  /*6dd40*/  F2FP.F16.E4M3.UNPACK_B R5, R5 ;  /* 0x00000005ff05723e */ /* 0x000fe400020006ff */
[----:B------:R-:W-:Y:S02]  /*6dd50*/  F2FP.F16.E4M3.UNPACK_B R4, R4 ;  /* 0x00000004ff04723e */ /* 0x000fe400020006ff */
[----:B------:R-:W-:Y:S02]  /*6dd60*/  F2FP.F16.E4M3.UNPACK_B R6, R6 ;  /* 0x00000006ff06723e */ /* 0x000fe400020006ff */
[----:B------:R-:W-:Y:S01]  /*6dd70*/  F2FP.F16.E4M3.UNPACK_B R7, R7 ;  /* 0x00000007ff07723e */ /* 0x000fe200020006ff */
[C---:B---3--:R-:W-:Y:S06]  /*6dd80*/  HMMA.16816.F32 R16, R32.reuse, R30, R16 ;  /* 0x0000001e2010723c */ /* 0x048fec0000001810 */
[C---:B----4-:R-:W-:Y:S06]  /*6dd90*/  HMMA.16816.F32 R24, R32.reuse, R28, R24 ;  /* 0x0000001c2018723c */ /* 0x050fec0000001818 */
[----:B------:R-:W-:Y:S06]  /*6dda0*/  HMMA.16816.F32 R20, R32, R36, R12 ;  /* 0x000000242014723c */ /* 0x000fec000000180c */
[----:B------:R-:W-:-:S12]  /*6ddb0*/  HMMA.16816.F32 R12, R4, R40, R52 ;  /* 0x00000028040c723c */ /* 0x000fd80000001834 */
[----:B------:R-:W-:Y:S01]  /*6ddc0*/  IMAD.MOV.U32 R61, RZ, RZ, R27 ;  /* 0x000000ffff3d7224 */ /* 0x000fe200078e001b */
[----:B------:R-:W-:Y:S04]  /*6ddd0*/  STL.64 [R1+0x490], R24 ;  /* 0x0004901801007387 */ /* 0x000fe80000100a00 */
[----:B------:R-:W-:Y:S04]  /*6dde0*/  STL [R1+0x498], R26 ;  /* 0x0004981a01007387 */ /* 0x000fe80000100800 */
[----:B------:R-:W-:Y:S04]  /*6ddf0*/  STL [R1+0x4040], R61 ;  /* 0x0040403d01007387 */ /* 0x000fe80000100800 */
[----:B------:R-:W-:Y:S04]  /*6de00*/  STL.64 [R1+0x43b8], R30 ;  /* 0x0043b81e01007387 */ /* 0x000fe80000100a00 */
[----:B------:R-:W-:Y:S04]  /*6de10*/  STL.64 [R1+0x43b0], R28 ;  /* 0x0043b01c01007387 */ /* 0x000fe80000100a00 */
        /* <DEDUP_REMOVED lines=14> */
[----:B------:R0:W-:Y:S01]  /*6df00*/  STL [R1+0x448], R14 ;  /* 0x0004480e01007387 */ /* 0x0001e20000100800 */
[----:B------:R-:W-:Y:S02]  /*6df10*/  IMAD.MOV.U32 R61, RZ, RZ, R15 ;  /* 0x000000ffff3d7224 */ /* 0x000fe400078e000f */
[----:B0-----:R-:W-:Y:S03]  /*6df20*/  HMMA.16816.F32 R12, R4, R8, R56 ;  /* 0x00000008040c723c */ /* 0x001fe60000001838 */
[----:B------:R-:W-:Y:S04]  /*6df30*/  STL [R1+0x4044], R61 ;  /* 0x0040443d01007387 */ /* 0x000fe80000100800 */
[----:B------:R-:W2:-:S15]  /*6df40*/  LDL.LU R44, [R1+0x200] ;  /* 0x00020000012c7983 */ /* 0x000e9e0000300800 */
[----:B------:R-:W-:-:S01]  /*6df50*/  NOP ;  /* 0x0000000000007918 */ /* 0x000fc20000000000 */
        /* <DEDUP_REMOVED lines=48> */
[----:B------:R0:W-:Y:S01]  /*6e260*/  STL [R1+0x428], R14 ;  /* 0x0004280e01007387 */ /* 0x0001e20000100800 */
[----:B------:R-:W-:-:S03]  /*6e270*/  IMAD.MOV.U32 R61, RZ, RZ, R15 ;  /* 0x000000ffff3d7224 */ /* 0x000fc600078e000f */
        /* <DEDUP_REMOVED lines=8> */
[----:B------:R-:W-:Y:S01]  /*6e300*/  STL [R1+0x4088], R61 ;  /* 0x0040883d01007387 */ /* 0x000fe20000100800 */
[C---:B---3--:R-:W-:Y:S06]  /*6e310*/  HMMA.16816.F32 R28, R4.reuse, R12, R28 ;  /* 0x0000000c041c723c */ /* 0x048fec000000181c */
[----:B--2---:R-:W-:-:S15]  /*6e320*/  HMMA.16816.F32 R16, R4, R14, R16 ;  /* 0x0000000e0410723c */ /* 0x004fde0000001810 */
        /* <DEDUP_REMOVED lines=33> */
[----:B------:R-:W-:Y:S02]  /*6e540*/  IMAD R33, R35, 0x100, R34 ;  /* 0x0000010023217824 */ /* 0x000fe400078e0222 */
[----:B------:R-:W-:Y:S02]  /*6e550*/  IMAD R34, R53, 0x100, R52 ;  /* 0x0000010035227824 */ /* 0x000fe400078e0234 */
[----:B------:R-:W-:Y:S01]  /*6e560*/  IMAD R35, R55, 0x100, R54 ;  /* 0x0000010037237824 */ /* 0x000fe200078e0236 */
        /* <DEDUP_REMOVED lines=11> */
[----:B------:R-:W-:Y:S11]  /*6e620*/  STL.64 [R1+0x4358], R26 ;  /* 0x0043581a01007387 */ /* 0x000ff60000100a00 */
        /* <DEDUP_REMOVED lines=10> */
[----:B0-----:R-:W-:Y:S02]  /*6e6d0*/  HMMA.16816.F32 R8, R4, R36, R56 ;  /* 0x000000240408723c */ /* 0x001fe40000001838 */
[----:B------:R0:W-:Y:S04]  /*6e6e0*/  STL.64 [R1+0x380], R12 ;  /* 0x0003800c01007387 */ /* 0x0001e80000100a00 */
[----:B------:R1:W-:Y:S04]  /*6e6f0*/  STL.64 [R1+0x388], R14 ;  /* 0x0003880e01007387 */ /* 0x0003e80000100a00 */
[----:B------:R-:W2:-:S13]  /*6e700*/  LDL.LU R52, [R1+0xc0] ;  /* 0x0000c00001347983 */ /* 0x000e9a0000300800 */
        /* <DEDUP_REMOVED lines=41> */
[----:B--2---:R-:W-:Y:S03]  /*6e9a0*/  HMMA.16816.F32 R4, R4, R38, R40 ;  /* 0x000000260404723c */ /* 0x004fe60000001828 */
[----:B------:R-:W2:Y:S04]  /*6e9b0*/  LDL.LU.64 R42, [R1+0x4378] ;  /* 0x00437800012a7983 */ /* 0x000ea80000300a00 */
[----:B------:R-:W4:-:S15]  /*6e9c0*/  LDL.LU.64 R40, [R1+0x4370] ;  /* 0x0043700001287983 */ /* 0x000f1e0000300a00 */
[----:B------:R-:W-:-:S01]  /*6e9d0*/  NOP ;  /* 0x0000000000007918 */ /* 0x000fc20000000000 */
[----:B------:R0:W-:Y:S04]  /*6e9e0*/  STL.64 [R1+0x360], R4 ;  /* 0x0003600401007387 */ /* 0x0001e80000100a00 */
[----:B------:R1:W-:Y:S04]  /*6e9f0*/  STL.64 [R1+0x368], R6 ;  /* 0x0003680601007387 */ /* 0x0003e80000100a00 */
[----:B0-----:R-:W4:Y:S04]  /*6ea00*/  LDL.LU R4, [R1+0x190] ;  /* 0x0001900001047983 */ /* 0x001f280000300800 */
[----:B------:R-:W4:Y:S04]  /*6ea10*/  LDL.LU R5, [R1+0x194] ;  /* 0x0001940001057983 */ /* 0x000f280000300800 */
[----:B-1----:R-:W4:Y:S04]  /*6ea20*/  LDL.LU R6, [R1+0x198] ;  /* 0x0001980001067983 */ /* 0x002f280000300800 */
[----:B------:R-:W4:Y:S01]  /*6ea30*/  LDL.LU R7, [R1+0x19c] ;  /* 0x00019c0001077983 */ /* 0x000f220000300800 */
[----:B------:R-:W-:-:S02]  /*6ea40*/  F2FP.F16.E4M3.UNPACK_B R32, R32 ;  /* 0x00000020ff20723e */ /* 0x000fc400020006ff */
[----:B------:R-:W-:Y:S02]  /*6ea50*/  F2FP.F16.E4M3.UNPACK_B R33, R33 ;  /* 0x00000021ff21723e */ /* 0x000fe400020006ff */
[----:B------:R-:W-:Y:S02]  /*6ea60*/  F2FP.F16.E4M3.UNPACK_B R34, R34 ;  /* 0x00000022ff22723e */ /* 0x000fe400020006ff */
[----:B------:R-:W-:-:S07]  /*6ea70*/  F2FP.F16.E4M3.UNPACK_B R35, R35 ;  /* 0x00000023ff23723e */ /* 0x000fce00020006ff */
[C---:B---3--:R-:W-:Y:S06]  /*6ea80*/  HMMA.16816.F32 R8, R32.reuse, R2, R8 ;  /* 0x000000022008723c */ /* 0x048fec0000001808 */
[----:B----4-:R-:W-:Y:S01]  /*6ea90*/  HMMA.16816.F32 R4, R32, R40, R4 ;  /* 0x000000282004723c */ /* 0x010fe20000001804 */
[----:B------:R-:W3:-:S15]  /*6eaa0*/  LDL.LU R40, [R1+0x1478] ;  /* 0x0014780001287983 */ /* 0x000ede0000300800 */
[----:B------:R-:W-:-:S07]  /*6eab0*/  NOP ;  /* 0x0000000000007918 */ /* 0x000fce0000000000 */
[----:B------:R0:W-:Y:S04]  /*6eac0*/  STL.64 [R1+0x350], R4 ;  /* 0x0003500401007387 */ /* 0x0001e80000100a00 */
[----:B------:R1:W-:Y:S04]  /*6ead0*/  STL.64 [R1+0x358], R6 ;  /* 0x0003580601007387 */ /* 0x0003e80000100a00 */
[----:B0-----:R-:W3:Y:S04]  /*6eae0*/  LDL.LU R4, [R1+0x1474] ;  /* 0x0014740001047983 */ /* 0x001ee80000300800 */
[----:B------:R-:W4:Y:S04]  /*6eaf0*/  LDL.LU R41, [R1+0x1480] ;  /* 0x0014800001297983 */ /* 0x000f280000300800 */
[----:B------:R-:W4:Y:S04]  /*6eb00*/  LDL.LU R5, [R1+0x147c] ;  /* 0x00147c0001057983 */ /* 0x000f280000300800 */
[----:B-1----:R-:W4:Y:S04]  /*6eb10*/  LDL.LU R6, [R1+0x1484] ;  /* 0x0014840001067983 */ /* 0x002f280000300800 */
[----:B------:R-:W4:Y:S04]  /*6eb20*/  LDL.LU R7, [R1+0x1490] ;  /* 0x0014900001077983 */ /* 0x000f280000300800 */
[----:B------:R-:W4:Y:S04]  /*6eb30*/  LDL.LU R61, [R1+0x148c] ;  /* 0x00148c00013d7983 */ /* 0x000f280000300800 */
[----:B------:R-:W-:Y:S04]  /*6eb40*/  STL.64 [R1+0x340], R8 ;  /* 0x0003400801007387 */ /* 0x000fe80000100a00 */
[----:B------:R0:W-:Y:S04]  /*6eb50*/  STL.64 [R1+0x348], R10 ;  /* 0x0003480a01007387 */ /* 0x0001e80000100a00 */
[----:B0-----:R-:W2:Y:S04]  /*6eb60*/  LDL.LU.64 R10, [R1+0x4368] ;  /* 0x00436800010a7983 */ /* 0x001ea80000300a00 */
[----:B------:R-:W3:Y:S04]  /*6eb70*/  LDL.LU.64 R8, [R1+0x4360] ;  /* 0x0043600001087983 */ /* 0x000ee80000300a00 */
[----:B------:R-:W4:Y:S01]  /*6eb80*/  LDL.LU R3, [R1+0x1488] ;  /* 0x0014880001037983 */ /* 0x000f220000300800 */
        /* <DEDUP_REMOVED lines=11> */
[----:B0-----:R-:W3:Y:S01]  /*6ec40*/  LDL.LU R8, [R1] ;  /* 0x0000000001087983 */ /* 0x001ee20000300800 */
[----:B------:R-:W-:-:S03]  /*6ec50*/  IMAD.MOV.U32 R9, RZ, RZ, R0 ;  /* 0x000000ffff097224 */ /* 0x000fc600078e0000 */
[----:B------:R-:W3:Y:S01]  /*6ec60*/  LDL.LU R0, [R1+0x4338] ;  /* 0x0043380001007983 */ /* 0x000ee20000300800 */
[----:B-1----:R-:W-:Y:S02]  /*6ec70*/  IMAD.MOV.U32 R10, RZ, RZ, R42 ;  /* 0x000000ffff0a7224 */ /* 0x002fe400078e002a */
[----:B------:R-:W-:Y:S01]  /*6ec80*/  IMAD.MOV.U32 R11, RZ, RZ, R60 ;  /* 0x000000ffff0b7224 */ /* 0x000fe200078e003c */
        /* <DEDUP_REMOVED lines=9> */
[----:B------:R-:W2:Y:S04]  /*6ed20*/  LDL.LU.64 R18, [R1+0x4318] ;  /* 0x0043180001127983 */ /* 0x000ea80000300a00 */
[----:B------:R-:W4:Y:S04]  /*6ed30*/  LDL.LU.64 R16, [R1+0x4310] ;  /* 0x0043100001107983 */ /* 0x000f280000300a00 */
[----:B------:R0:W-:Y:S04]  /*6ed40*/  STL.64 [R1+0x300], R12 ;  /* 0x0003000c01007387 */ /* 0x0001e80000100a00 */
[----:B------:R1:W-:Y:S04]  /*6ed50*/  STL.64 [R1+0x308], R14 ;  /* 0x0003080e01007387 */ /* 0x0003e80000100a00 */
[----:B0-----:R-:W2:Y:S01]  /*6ed60*/  LDL.LU R12, [R1+0x20] ;  /* 0x00002000010c7983 */ /* 0x001ea20000300800 */
[----:B---3--:R-:W-:-:S03]  /*6ed70*/  IMAD.MOV.U32 R13, RZ, RZ, R60 ;  /* 0x000000ffff0d7224 */ /* 0x008fc600078e003c */
[----:B------:R-:W3:Y:S01]  /*6ed80*/  LDL.LU R60, [R1+0x4308] ;  /* 0x00430800013c7983 */ /* 0x000ee20000300800 */
[----:B-1----:R-:W-:Y:S02]  /*6ed90*/  IMAD.MOV.U32 R14, RZ, RZ, R42 ;  /* 0x000000ffff0e7224 */ /* 0x002fe400078e002a */
[----:B------:R-:W-:Y:S01]  /*6eda0*/  IMAD.MOV.U32 R15, RZ, RZ, R0 ;  /* 0x000000ffff0f7224 */ /* 0x000fe200078e0000 */
[----:B------:R-:W3:Y:S04]  /*6edb0*/  LDL.LU R42, [R1+0x4304] ;  /* 0x00430400012a7983 */ /* 0x000ee80000300800 */
[----:B------:R-:W3:Y:S01]  /*6edc0*/  LDL.LU R0, [R1+0x4300] ;  /* 0x0043000001007983 */ /* 0x000ee20000300800 */
[C---:B----4-:R-:W-:Y:S06]  /*6edd0*/  HMMA.16816.F32 R44, R32.reuse, R16, R44 ;  /* 0x00000010202c723c */ /* 0x050fec000000182c */
[C---:B--2---:R-:W-:Y:S06]  /*6ede0*/  HMMA.16816.F32 R16, R32.reuse, R18, R52 ;  /* 0x000000122010723c */ /* 0x044fec0000001834 */
[C---:B------:R-:W-:Y:S06]  /*6edf0*/  HMMA.16816.F32 R48, R32.reuse, R20, R48 ;  /* 0x000000142030723c */ /* 0x040fec0000001830 */
[----:B------:R-:W-:Y:S05]  /*6ee00*/  HMMA.16816.F32 R20, R32, R22, R56 ;  /* 0x000000162014723c */ /* 0x000fea0000001838 */
[----:B------:R-:W-:Y:S04]  /*6ee10*/  STL.64 [R1+0x2f0], R44 ;  /* 0x0002f02c01007387 */ /* 0x000fe80000100a00 */
[----:B------:R0:W-:Y:S04]  /*6ee20*/  STL.64 [R1+0x2f8], R46 ;  /* 0x0002f82e01007387 */ /* 0x0001e80000100a00 */
[----:B0-----:R-:W2:Y:S04]  /*6ee30*/  LDL.LU.64 R46, [R1+0x42f8] ;  /* 0x0042f800012e7983 */ /* 0x001ea80000300a00 */
[----:B------:R-:W4:Y:S04]  /*6ee40*/  LDL.LU.64 R44, [R1+0x42f0] ;  /* 0x0042f000012c7983 */ /* 0x000f280000300a00 */
[----:B------:R-:W2:Y:S04]  /*6ee50*/  LDL.LU.64 R54, [R1+0x42e8] ;  /* 0x0042e80001367983 */ /* 0x000ea80000300a00 */
[----:B------:R-:W2:Y:S04]  /*6ee60*/  LDL.LU.64 R52, [R1+0x42e0] ;  /* 0x0042e00001347983 */ /* 0x000ea80000300a00 */
[----:B------:R0:W-:Y:S04]  /*6ee70*/  STL.64 [R1+0x2e0], R16 ;  /* 0x0002e01001007387 */ /* 0x0001e80000100a00 */
[----:B------:R1:W-:Y:S04]  /*6ee80*/  STL.64 [R1+0x2e8], R18 ;  /* 0x0002e81201007387 */ /* 0x0003e80000100a00 */
[----:B0-----:R-:W4:Y:S01]  /*6ee90*/  LDL.LU R16, [R1+0x40] ;  /* 0x0000400001107983 */ /* 0x001f220000300800 */
[----:B---3--:R-:W-:-:S03]  /*6eea0*/  IMAD.MOV.U32 R17, RZ, RZ, R0 ;  /* 0x000000ffff117224 */ /* 0x008fc600078e0000 */
[----:B------:R-:W3:Y:S01]  /*6eeb0*/  LDL.LU R0, [R1+0x42d8] ;  /* 0x0042d80001007983 */ /* 0x000ee20000300800 */
[----:B-1----:R-:W-:Y:S02]  /*6eec0*/  IMAD.MOV.U32 R18, RZ, RZ, R42 ;  /* 0x000000ffff127224 */ /* 0x002fe400078e002a */
[----:B------:R-:W-:Y:S01]  /*6eed0*/  IMAD.MOV.U32 R19, RZ, RZ, R60 ;  /* 0x000000ffff137224 */ /* 0x000fe200078e003c */
[----:B------:R-:W2:Y:S04]  /*6eee0*/  LDL.LU R42, [R1+0x42d4] ;  /* 0x0042d400012a7983 */ /* 0x000ea80000300800 */
[----:B------:R-:W4:Y:S04]  /*6eef0*/  LDL.LU R60, [R1+0x42d0] ;  /* 0x0042d000013c7983 */ /* 0x000f280000300800 */
[----:B------:R-:W-:Y:S04]  /*6ef00*/  STL.64 [R1+0x2c0], R48 ;  /* 0x0002c03001007387 */ /* 0x000fe80000100a00 */
[----:B------:R0:W-:Y:S04]  /*6ef10*/  STL.64 [R1+0x2c8], R50 ;  /* 0x0002c83201007387 */ /* 0x0001e80000100a00 */
[----:B0-----:R-:W4:Y:S04]  /*6ef20*/  LDL.LU.64 R50, [R1+0x42c8] ;  /* 0x0042c80001327983 */ /* 0x001f280000300a00 */
[----:B------:R-:W4:Y:S04]  /*6ef30*/  LDL.LU.64 R48, [R1+0x42c0] ;  /* 0x0042c00001307983 */ /* 0x000f280000300a00 */
[----:B------:R-:W4:Y:S04]  /*6ef40*/  LDL.LU.64 R58, [R1+0x42b8] ;  /* 0x0042b800013a7983 */ /* 0x000f280000300a00 */
[----:B------:R-:W4:Y:S04]  /*6ef50*/  LDL.LU.64 R56, [R1+0x42b0] ;  /* 0x0042b00001387983 */ /* 0x000f280000300a00 */
[----:B------:R0:W-:Y:S04]  /*6ef60*/  STL.64 [R1+0x2b0], R20 ;  /* 0x0002b01401007387 */ /* 0x0001e80000100a00 */
[----:B------:R3:W-:Y:S04]  /*6ef70*/  STL.64 [R1+0x2b8], R22 ;  /* 0x0002b81601007387 */ /* 0x0007e80000100a00 */
[----:B0-----:R-:W4:Y:S01]  /*6ef80*/  LDL.LU R20, [R1+0x60] ;  /* 0x0000600001147983 */ /* 0x001f220000300800 */
[C---:B------:R-:W-:Y:S06]  /*6ef90*/  HMMA.16816.F32 R12, R32.reuse, R28, R12 ;  /* 0x0000001c200c723c */ /* 0x040fec000000180c */
[----:B------:R-:W-:Y:S01]  /*6efa0*/  HMMA.16816.F32 R8, R32, R30, R8 ;  /* 0x0000001e2008723c */ /* 0x000fe20000001808 */
[----:B------:R-:W-:-:S02]  /*6efb0*/  IMAD R4, R4, 0x100, R40 ;  /* 0x0000010004047824 */ /* 0x000fc400078e0228 */
[----:B------:R-:W-:Y:S02]  /*6efc0*/  IMAD R5, R5, 0x100, R41 ;  /* 0x0000010005057824 */ /* 0x000fe400078e0229 */
[----:B------:R-:W-:Y:S02]  /*6efd0*/  IMAD R6, R6, 0x100, R3 ;  /* 0x0000010006067824 */ /* 0x000fe400078e0203 */
[----:B---3--:R-:W-:Y:S02]  /*6efe0*/  IMAD.MOV.U32 R23, RZ, RZ, R0 ;  /* 0x000000ffff177224 */ /* 0x008fe400078e0000 */
[----:B--2---:R-:W-:Y:S02]  /*6eff0*/  IMAD.MOV.U32 R22, RZ, RZ, R42 ;  /* 0x000000ffff167224 */ /* 0x004fe400078e002a */
[----:B----4-:R-:W-:Y:S01]  /*6f000*/  IMAD.MOV.U32 R21, RZ, RZ, R60 ;  /* 0x000000ffff157224 */ /* 0x010fe200078e003c */
[C---:B------:R-:W-:Y:S06]  /*6f010*/  HMMA.16816.F32 R16, R32.reuse, R26, R16 ;  /* 0x0000001a2010723c */ /* 0x040fec0000001810 */
[----:B------:R-:W-:-:S15]  /*6f020*/  HMMA.16816.F32 R20, R32, R24, R20 ;  /* 0x000000182014723c */ /* 0x000fde0000001814 */
[----:B------:R-:W-:-:S03]  /*6f030*/  NOP ;  /* 0x0000000000007918 */ /* 0x000fc60000000000 */
[----:B------:R-:W-:-:S06]  /*6f040*/  IMAD.MOV.U32 R60, RZ, RZ, R19 ;  /* 0x000000ffff3c7224 */ /* 0x000fcc00078e0013 */
[----:B------:R-:W-:Y:S02]  /*6f050*/  IMAD.MOV.U32 R0, RZ, RZ, R23 ;  /* 0x000000ffff007224 */ /* 0x000fe400078e0017 */
[----:B------:R-:W-:Y:S01]  /*6f060*/  IMAD.MOV.U32 R42, RZ, RZ, R22 ;  /* 0x000000ffff2a7224 */ /* 0x000fe200078e0016 */
[----:B------:R-:W-:Y:S04]  /*6f070*/  STL.64 [R1+0x2a0], R20 ;  /* 0x0002a01401007387 */ /* 0x000fe80000100a00 */
[----:B------:R0:W-:Y:S04]  /*6f080*/  STL [R1+0x3f14], R0 ;  /* 0x003f140001007387 */ /* 0x0001e80000100800 */
[----:B------:R1:W-:Y:S04]  /*6f090*/  STL [R1+0x3f10], R42 ;  /* 0x003f102a01007387 */ /* 0x0003e80000100800 */
[----:B------:R-:W-:Y:S04]  /*6f0a0*/  STL.64 [R1+0x290], R16 ;  /* 0x0002901001007387 */ /* 0x000fe80000100a00 */
[----:B------:R-:W-:Y:S04]  /*6f0b0*/  STL [R1+0x298], R18 ;  /* 0x0002981201007387 */ /* 0x000fe80000100800 */
[----:B------:R2:W-:Y:S04]  /*6f0c0*/  STL [R1+0x3f38], R60 ;  /* 0x003f383c01007387 */ /* 0x0005e80000100800 */
[----:B------:R-:W-:Y:S01]  /*6f0d0*/  STL.64 [R1+0x280], R12 ;  /* 0x0002800c01007387 */ /* 0x000fe20000100a00 */
[----:B0-----:R-:W-:-:S02]  /*6f0e0*/  IMAD.MOV.U32 R0, RZ, RZ, R14 ;  /* 0x000000ffff007224 */ /* 0x001fc400078e000e */
[----:B-1----:R-:W-:Y:S02]  /*6f0f0*/  IMAD.MOV.U32 R42, RZ, RZ, R15 ;  /* 0x000000ffff2a7224 */ /* 0x002fe400078e000f */
[----:B--2---:R-:W-:-:S03]  /*6f100*/  IMAD.MOV.U32 R60, RZ, RZ, R11 ;  /* 0x000000ffff3c7224 */ /* 0x004fc600078e000b */
[----:B------:R-:W-:Y:S04]  /*6f110*/  STL [R1+0x3ff8], R42 ;  /* 0x003ff82a01007387 */ /* 0x000fe80000100800 */
[----:B------:R-:W-:Y:S04]  /*6f120*/  STL [R1+0x3fe0], R0 ;  /* 0x003fe00001007387 */ /* 0x000fe80000100800 */
[----:B------:R0:W-:Y:S04]  /*6f130*/  STL.64 [R1+0x270], R8 ;  /* 0x0002700801007387 */ /* 0x0001e80000100a00 */
[----:B------:R1:W-:Y:S04]  /*6f140*/  STL [R1+0x278], R10 ;  /* 0x0002780a01007387 */ /* 0x0003e80000100800 */
[----:B------:R-:W-:Y:S04]  /*6f150*/  STL [R1+0x3ffc], R60 ;  /* 0x003ffc3c01007387 */ /* 0x000fe80000100800 */
[----:B------:R-:W2:Y:S04]  /*6f160*/  LDL.LU R40, [R1+0xda0] ;  /* 0x000da00001287983 */ /* 0x000ea80000300800 */
[----:B------:R-:W3:Y:S04]  /*6f170*/  LDL.LU R41, [R1+0xda4] ;  /* 0x000da40001297983 */ /* 0x000ee80000300800 */
[----:B------:R-:W4:Y:S04]  /*6f180*/  LDL.LU R2, [R1+0xdc0] ;  /* 0x000dc00001027983 */ /* 0x000f280000300800 */
[----:B------:R-:W4:Y:S01]  /*6f190*/  LDL.LU R3, [R1+0xdc4] ;  /* 0x000dc40001037983 */ /* 0x000f220000300800 */
[----:B------:R-:W-:-:S03]  /*6f1a0*/  IMAD.MOV.U32 R16, RZ, RZ, R44 ;  /* 0x000000ffff107224 */ /* 0x000fc600078e002c */
[----:B------:R-:W4:Y:S01]  /*6f1b0*/  LDL.LU R44, [R1+0x42a8] ;  /* 0x0042a800012c7983 */ /* 0x000f220000300800 */
[----:B------:R-:W-:Y:S02]  /*6f1c0*/  IMAD.MOV.U32 R17, RZ, RZ, R45 ;  /* 0x000000ffff117224 */ /* 0x000fe400078e002d */
[----:B------:R-:W-:Y:S01]  /*6f1d0*/  IMAD.MOV.U32 R18, RZ, RZ, R46 ;  /* 0x000000ffff127224 */ /* 0x000fe200078e002e */
[----:B------:R-:W4:Y:S04]  /*6f1e0*/  LDL.LU R45, [R1+0x42a4] ;  /* 0x0042a400012d7983 */ /* 0x000f280000300800 */
[----:B------:R-:W4:Y:S01]  /*6f1f0*/  LDL.LU R46, [R1+0x42a0] ;  /* 0x0042a000012e7983 */ /* 0x000f220000300800 */
[----:B------:R-:W-:Y:S02]  /*6f200*/  IMAD.MOV.U32 R19, RZ, RZ, R47 ;  /* 0x000000ffff137224 */ /* 0x000fe400078e002f */
[----:B------:R-:W-:Y:S01]  /*6f210*/  IMAD.MOV.U32 R24, RZ, RZ, R48 ;  /* 0x000000ffff187224 */ /* 0x000fe200078e0030 */
[----:B------:R-:W4:Y:S04]  /*6f220*/  LDL.LU R47, [R1+0x429c] ;  /* 0x00429c00012f7983 */ /* 0x000f280000300800 */
[----:B------:R-:W4:Y:S01]  /*6f230*/  LDL.LU R48, [R1+0x4298] ;  /* 0x0042980001307983 */ /* 0x000f220000300800 */
[----:B------:R-:W-:-:S02]  /*6f240*/  IMAD.MOV.U32 R25, RZ, RZ, R49 ;  /* 0x000000ffff197224 */ /* 0x000fc400078e0031 */
[----:B------:R-:W-:Y:S01]  /*6f250*/  IMAD.MOV.U32 R26, RZ, RZ, R50 ;  /* 0x000000ffff1a7224 */ /* 0x000fe200078e0032 */
[----:B------:R-:W4:Y:S04]  /*6f260*/  LDL.LU R49, [R1+0x4294] ;  /* 0x0042940001317983 */ /* 0x000f280000300800 */
[----:B------:R-:W4:Y:S01]  /*6f270*/  LDL.LU R50, [R1+0x4290] ;  /* 0x0042900001327983 */ /* 0x000f220000300800 */
[----:B------:R-:W-:-:S03]  /*6f280*/  IMAD.MOV.U32 R27, RZ, RZ, R51 ;  /* 0x000000ffff1b7224 */ /* 0x000fc600078e0033 */
[----:B------:R-:W4:Y:S04]  /*6f290*/  LDL.LU R51, [R1+0x428c] ;  /* 0x00428c0001337983 */ /* 0x000f280000300800 */
[----:B0-----:R-:W4:Y:S04]  /*6f2a0*/  LDL.LU R8, [R1+0xdb0] ;  /* 0x000db00001087983 */ /* 0x001f280000300800 */
[----:B------:R-:W4:Y:S01]  /*6f2b0*/  LDL.LU R9, [R1+0xdb4] ;  /* 0x000db40001097983 */ /* 0x000f220000300800 */
[----:B------:R-:W-:Y:S02]  /*6f2c0*/  IMAD R7, R61, 0x100, R7 ;  /* 0x000001003d077824 */ /* 0x000fe400078e0207 */
[----:B------:R-:W-:-:S02]  /*6f2d0*/  IMAD.MOV.U32 R20, RZ, RZ, R55 ;  /* 0x000000ffff147224 */ /* 0x000fc400078e0037 */
[----:B------:R-:W-:Y:S02]  /*6f2e0*/  IMAD.MOV.U32 R21, RZ, RZ, R54 ;  /* 0x000000ffff157224 */ /* 0x000fe400078e0036 */
[----:B------:R-:W-:Y:S02]  /*6f2f0*/  IMAD.MOV.U32 R22, RZ, RZ, R53 ;  /* 0x000000ffff167224 */ /* 0x000fe400078e0035 */
[----:B------:R-:W-:Y:S01]  /*6f300*/  IMAD.MOV.U32 R23, RZ, RZ, R52 ;  /* 0x000000ffff177224 */ /* 0x000fe200078e0034 */
[----:B------:R-:W-:Y:S02]  /*6f310*/  F2FP.F16.E4M3.UNPACK_B R4, R4 ;  /* 0x00000004ff04723e */ /* 0x000fe400020006ff */
[----:B------:R-:W-:Y:S02]  /*6f320*/  F2FP.F16.E4M3.UNPACK_B R5, R5 ;  /* 0x00000005ff05723e */ /* 0x000fe400020006ff */
[----:B------:R-:W-:Y:S02]  /*6f330*/  F2FP.F16.E4M3.UNPACK_B R6, R6 ;  /* 0x00000006ff06723e */ /* 0x000fe400020006ff */
[----:B------:R-:W-:Y:S01]  /*6f340*/  F2FP.F16.E4M3.UNPACK_B R7, R7 ;  /* 0x00000007ff07723e */ /* 0x000fe200020006ff */
[----:B-1----:R-:W4:Y:S04]  /*6f350*/  LDL.LU R10, [R1+0xd90] ;  /* 0x000d9000010a7983 */ /* 0x002f280000300800 */
[----:B------:R-:W4:Y:S04]  /*6f360*/  LDL.LU R11, [R1+0xd94] ;  /* 0x000d9400010b7983 */ /* 0x000f280000300800 */
[----:B------:R-:W4:Y:S04]  /*6f370*/  LDL.LU R13, [R1+0xd80] ;  /* 0x000d8000010d7983 */ /* 0x000f280000300800 */
[----:B------:R-:W4:Y:S01]  /*6f380*/  LDL.LU R61, [R1+0xd84] ;  /* 0x000d8400013d7983 */ /* 0x000f220000300800 */
[----:B--2---:R-:W-:-:S02]  /*6f390*/  F2FP.F16.E4M3.UNPACK_B R40, R40.H1 ;  /* 0x00000028ff28723e */ /* 0x004fc400030006ff */
[----:B---3--:R-:W-:Y:S02]  /*6f3a0*/  F2FP.F16.E4M3.UNPACK_B R41, R41.H1 ;  /* 0x00000029ff29723e */ /* 0x008fe400030006ff */
[----:B----4-:R-:W-:Y:S02]  /*6f3b0*/  F2FP.F16.E4M3.UNPACK_B R2, R2.H1 ;  /* 0x00000002ff02723e */ /* 0x010fe400030006ff */
[----:B------:R-:W-:Y:S01]  /*6f3c0*/  F2FP.F16.E4M3.UNPACK_B R3, R3.H1 ;  /* 0x00000003ff03723e */ /* 0x000fe200030006ff */
[C---:B------:R-:W-:Y:S06]  /*6f3d0*/  HMMA.16816.F32 R44, R32.reuse, R38, R44 ;  /* 0x00000026202c723c */ /* 0x040fec000000182c */
[----:B------:R-:W-:Y:S06]  /*6f3e0*/  HMMA.16816.F32 R52, R32, R36, R48 ;  /* 0x000000242034723c */ /* 0x000fec0000001830 */
[----:B------:R-:W-:Y:S01]  /*6f3f0*/  HMMA.16816.F32 R48, R4, R40, R56 ;  /* 0x000000280430723c */ /* 0x000fe20000001838 */
[----:B------:R-:W-:-:S02]  /*6f400*/  F2FP.F16.E4M3.UNPACK_B R8, R8.H1 ;  /* 0x00000008ff08723e */ /* 0x000fc400030006ff */
[----:B------:R-:W-:-:S03]  /*6f410*/  F2FP.F16.E4M3.UNPACK_B R9, R9.H1 ;  /* 0x00000009ff09723e */ /* 0x000fc600030006ff */
[C---:B------:R-:W-:Y:S06]  /*6f420*/  HMMA.16816.F32 R56, R4.reuse, R2, R24 ;  /* 0x000000020438723c */ /* 0x040fec0000001818 */
[----:B------:R-:W-:Y:S05]  /*6f430*/  HMMA.16816.F32 R20, R4, R8, R20 ;  /* 0x000000080414723c */ /* 0x000fea0000001814 */
[----:B------:R-:W-:Y:S04]  /*6f440*/  STL.64 [R1+0x3ed8], R54 ;  /* 0x003ed83601007387 */ /* 0x000fe80000100a00 */
[----:B------:R0:W-:Y:S04]  /*6f450*/  STL.64 [R1+0x3ed0], R52 ;  /* 0x003ed03401007387 */ /* 0x0001e80000100a00 */
        /* <DEDUP_REMOVED lines=10> */
[----:B------:R-:W-:Y:S04]  /*6f500*/  STL [R1+0x427c], R3 ;  /* 0x00427c0301007387 */ /* 0x000fe80000100800 */
[----:B------:R-:W-:Y:S04]  /*6f510*/  STL.64 [R1+0x3ee8], R58 ;  /* 0x003ee83a01007387 */ /* 0x000fe80000100a00 */
[----:B------:R2:W-:Y:S04]  /*6f520*/  STL.64 [R1+0x3ee0], R56 ;  /* 0x003ee03801007387 */ /* 0x0005e80000100a00 */
[----:B------:R3:W-:Y:S04]  /*6f530*/  STL.64 [R1], R20 ;  /* 0x0000001401007387 */ /* 0x0007e80000100a00 */
[----:B------:R4:W-:Y:S04]  /*6f540*/  STL.64 [R1+0x8], R22 ;  /* 0x0000081601007387 */ /* 0x0009e80000100a00 */
[----:B------:R-:W4:Y:S04]  /*6f550*/  LDL.LU R28, [R1+0x130] ;  /* 0x00013000011c7983 */ /* 0x000f280000300800 */
[----:B------:R-:W4:Y:S04]  /*6f560*/  LDL.LU R29, [R1+0x134] ;  /* 0x00013400011d7983 */ /* 0x000f280000300800 */
[----:B------:R-:W4:Y:S04]  /*6f570*/  LDL.LU R30, [R1+0x138] ;  /* 0x00013800011e7983 */ /* 0x000f280000300800 */
[----:B------:R-:W4:Y:S01]  /*6f580*/  LDL.LU R31, [R1+0x13c] ;  /* 0x00013c00011f7983 */ /* 0x000f220000300800 */
[----:B0-----:R-:W-:-:S03]  /*6f590*/  IMAD.MOV.U32 R52, RZ, RZ, R43 ;  /* 0x000000ffff347224 */ /* 0x001fc600078e002b */
[----:B------:R-:W2:Y:S01]  /*6f5a0*/  LDL.LU R43, [R1+0x4288] ;  /* 0x00428800012b7983 */ /* 0x000ea20000300800 */
[----:B------:R-:W-:Y:S02]  /*6f5b0*/  F2FP.F16.E4M3.UNPACK_B R10, R10.H1 ;  /* 0x0000000aff0a723e */ /* 0x000fe400030006ff */
[----:B------:R-:W-:Y:S01]  /*6f5c0*/  F2FP.F16.E4M3.UNPACK_B R11, R11.H1 ;  /* 0x0000000bff0b723e */ /* 0x000fe200030006ff */
[----:B------:R-:W4:Y:S04]  /*6f5d0*/  LDL.LU R53, [R1+0x114] ;  /* 0x0001140001357983 */ /* 0x000f280000300800 */
[----:B------:R-:W4:Y:S04]  /*6f5e0*/  LDL.LU R54, [R1+0x118] ;  /* 0x0001180001367983 */ /* 0x000f280000300800 */
[----:B------:R-:W4:Y:S04]  /*6f5f0*/  LDL.LU R55, [R1+0x11c] ;  /* 0x00011c0001377983 */ /* 0x000f280000300800 */
[----:B------:R-:W4:Y:S04]  /*6f600*/  LDL.LU R32, [R1+0xd0] ;  /* 0x0000d00001207983 */ /* 0x000f280000300800 */
[----:B------:R-:W4:Y:S01]  /*6f610*/  LDL.LU R33, [R1+0xd4] ;  /* 0x0000d40001217983 */ /* 0x000f220000300800 */
[----:B------:R-:W-:Y:S01]  /*6f620*/  HMMA.16816.F32 R16, R4, R10, R16 ;  /* 0x0000000a0410723c */ /* 0x000fe20000001810 */
[----:B------:R-:W-:-:S02]  /*6f630*/  F2FP.F16.E4M3.UNPACK_B R12, R13.H1 ;  /* 0x0000000dff0c723e */ /* 0x000fc400030006ff */
[----:B------:R-:W-:-:S15]  /*6f640*/  F2FP.F16.E4M3.UNPACK_B R13, R61.H1 ;  /* 0x0000003dff0d723e */ /* 0x000fde00030006ff */
[----:B------:R-:W-:-:S06]  /*6f650*/  NOP ;  /* 0x0000000000007918 */ /* 0x000fcc0000000000 */
[----:B-1----:R-:W-:Y:S02]  /*6f660*/  IMAD.MOV.U32 R51, RZ, RZ, R18 ;  /* 0x000000ffff337224 */ /* 0x002fe400078e0012 */
[----:B------:R-:W-:Y:S02]  /*6f670*/  IMAD.MOV.U32 R44, RZ, RZ, R19 ;  /* 0x000000ffff2c7224 */ /* 0x000fe400078e0013 */
[----:B------:R-:W-:Y:S02]  /*6f680*/  IMAD.MOV.U32 R49, RZ, RZ, R16 ;  /* 0x000000ffff317224 */ /* 0x000fe400078e0010 */
[----:B------:R-:W-:Y:S02]  /*6f690*/  IMAD.MOV.U32 R50, RZ, RZ, R17 ;  /* 0x000000ffff327224 */ /* 0x000fe400078e0011 */
[----:B--2---:R-:W-:Y:S02]  /*6f6a0*/  IMAD.MOV.U32 R34, RZ, RZ, R43 ;  /* 0x000000ffff227224 */ /* 0x004fe400078e002b */
        /* <DEDUP_REMOVED lines=29> */
[----:B0-----:R-:W3:Y:S04]  /*6f880*/  LDL.LU R8, [R1+0x90] ;  /* 0x0000900001087983 */ /* 0x001ee80000300800 */
[----:B------:R-:W3:Y:S04]  /*6f890*/  LDL.LU R9, [R1+0x94] ;  /* 0x0000940001097983 */ /* 0x000ee80000300800 */
[----:B------:R-:W3:Y:S04]  /*6f8a0*/  LDL.LU R10, [R1+0x98] ;  /* 0x00009800010a7983 */ /* 0x000ee80000300800 */
[----:B------:R-:W3:Y:S04]  /*6f8b0*/  LDL.LU R11, [R1+0x9c] ;  /* 0x00009c00010b7983 */ /* 0x000ee80000300800 */
[----:B------:R-:W-:Y:S04]  /*6f8c0*/  STL.64 [R1+0x3ef8], R50 ;  /* 0x003ef83201007387 */ /* 0x000fe80000100a00 */
[----:B------:R-:W-:Y:S01]  /*6f8d0*/  STL.64 [R1+0x3ef0], R48 ;  /* 0x003ef03001007387 */ /* 0x000fe20000100a00 */
[----:B--2---:R-:W-:-:S02]  /*6f8e0*/  F2FP.F16.E4M3.UNPACK_B R14, R14.H1 ;  /* 0x0000000eff0e723e */ /* 0x004fc400030006ff */
[----:B------:R-:W-:Y:S01]  /*6f8f0*/  F2FP.F16.E4M3.UNPACK_B R15, R15.H1 ;  /* 0x0000000fff0f723e */ /* 0x000fe200030006ff */
[----:B------:R-:W-:Y:S01]  /*6f900*/  HMMA.16816.F32 R40, R4, R12, R40 ;  /* 0x0000000c0428723c */ /* 0x000fe20000001828 */
[----:B------:R-:W-:Y:S02]  /*6f910*/  F2FP.F16.E4M3.UNPACK_B R16, R16.H1 ;  /* 0x00000010ff10723e */ /* 0x000fe400030006ff */
[----:B------:R-:W-:-:S03]  /*6f920*/  F2FP.F16.E4M3.UNPACK_B R17, R17.H1 ;  /* 0x00000011ff11723e */ /* 0x000fc600030006ff */
[----:B---3--:R-:W-:-:S15]  /*6f930*/  HMMA.16816.F32 R8, R4, R14, R8 ;  /* 0x0000000e0408723c */ /* 0x008fde0000001808 */
[----:B------:R-:W-:-:S03]  /*6f940*/  NOP ;  /* 0x0000000000007918 */ /* 0x000fc60000000000 */
[----:B------:R-:W-:Y:S02]  /*6f950*/  IMAD.MOV.U32 R46, RZ, RZ, R41 ;  /* 0x000000ffff2e7224 */ /* 0x000fe400078e0029 */
[----:B------:R-:W-:Y:S02]  /*6f960*/  IMAD.MOV.U32 R47, RZ, RZ, R42 ;  /* 0x000000ffff2f7224 */ /* 0x000fe400078e002a */
[----:B------:R-:W-:-:S03]  /*6f970*/  IMAD.MOV.U32 R45, RZ, RZ, R40 ;  /* 0x000000ffff2d7224 */ /* 0x000fc600078e0028 */
[----:B------:R-:W-:Y:S04]  /*6f980*/  STL.64 [R1+0x3f08], R46 ;  /* 0x003f082e01007387 */ /* 0x000fe80000100a00 */
[----:B------:R-:W-:Y:S04]  /*6f990*/  STL.64 [R1+0x3f00], R44 ;  /* 0x003f002c01007387 */ /* 0x000fe80000100a00 */
[----:B------:R-:W-:Y:S04]  /*6f9a0*/  STL.64 [R1+0x30], R8 ;  /* 0x0000300801007387 */ /* 0x000fe80000100a00 */
[----:B------:R0:W-:Y:S02]  /*6f9b0*/  STL.64 [R1+0x38], R10 ;  /* 0x0000380a01007387 */ /* 0x0001e40000100a00 */
[----:B0-----:R-:W-:Y:S01]  /*6f9c0*/  HMMA.16816.F32 R8, R4, R16, R56 ;  /* 0x000000100408723c */ /* 0x001fe20000001838 */
[----:B------:R-:W-:-:S02]  /*6f9d0*/  F2FP.F16.E4M3.UNPACK_B R18, R18.H1 ;  /* 0x00000012ff12723e */ /* 0x000fc400030006ff */
[----:B------:R-:W-:Y:S02]  /*6f9e0*/  F2FP.F16.E4M3.UNPACK_B R19, R19.H1 ;  /* 0x00000013ff13723e */ /* 0x000fe400030006ff */
[----:B------:R-:W-:-:S15]  /*6f9f0*/  F2FP.F16.E4M3.UNPACK_B R20, R20.H1 ;  /* 0x00000014ff14723e */ /* 0x000fde00030006ff */
[----:B------:R-:W-:-:S03]  /*6fa00*/  NOP ;  /* 0x0000000000007918 */ /* 0x000fc60000000000 */
[----:B------:R-:W-:Y:S04]  /*6fa10*/  STL.64 [R1+0x40], R8 ;  /* 0x0000400801007387 */ /* 0x000fe80000100a00 */
[----:B------:R0:W-:Y:S02]  /*6fa20*/  STL.64 [R1+0x48], R10 ;  /* 0x0000480a01007387 */ /* 0x0001e40000100a00 */
[----:B0-----:R-:W-:Y:S01]  /*6fa30*/  HMMA.16816.F32 R8, R4, R18, R32 ;  /* 0x000000120408723c */ /* 0x001fe20000001820 */
[----:B------:R-:W-:-:S05]  /*6fa40*/  F2FP.F16.E4M3.UNPACK_B R21, R21.H1 ;  /* 0x00000015ff15723e */ /* 0x000fca00030006ff */
[----:B------:R-:W-:Y:S04]  /*6fa50*/  STL.64 [R1+0x4248], R18 ;  /* 0x0042481201007387 */ /* 0x000fe80000100a00 */
[----:B------:R-:W-:-:S13]  /*6fa60*/  STL.64 [R1+0x4240], R16 ;  /* 0x0042401001007387 */ /* 0x000fda0000100a00 */
[----:B------:R-:W-:Y:S04]  /*6fa70*/  STL.64 [R1+0x50], R8 ;  /* 0x0000500801007387 */ /* 0x000fe80000100a00 */
[----:B------:R4:W-:Y:S02]  /*6fa80*/  STL.64 [R1+0x58], R10 ;  /* 0x0000580a01007387 */ /* 0x0009e40000100a00 */
[----:B----4-:R-:W-:Y:S01]  /*6fa90*/  HMMA.16816.F32 R8, R4, R20, R36 ;  /* 0x000000140408723c */ /* 0x010fe20000001824 */
[----:B------:R-:W-:Y:S02]  /*6faa0*/  F2FP.F16.E4M3.UNPACK_B R22, R22.H1 ;  /* 0x00000016ff16723e */ /* 0x000fe400030006ff */
        /* <DEDUP_REMOVED lines=45> */
[----:B------:R-:W-:-:S02]  /*6fd80*/  F2FP.F16.E4M3.UNPACK_B R26, R27.H1 ;  /* 0x0000001bff1a723e */ /* 0x000fc400030006ff */
[----:B------:R-:W-:Y:S01]  /*6fd90*/  F2FP.F16.E4M3.UNPACK_B R27, R61.H1 ;  /* 0x0000003dff1b723e */ /* 0x000fe200030006ff */
        /* <DEDUP_REMOVED lines=18> */
[----:B----4-:R-:W-:Y:S01]  /*6fec0*/  HMMA.16816.F32 R8, R4, R26, R8 ;  /* 0x0000001a0408723c */ /* 0x010fe20000001808 */
[----:B--2---:R-:W-:-:S02]  /*6fed0*/  IMAD R32, R32, 0x100, R2 ;  /* 0x0000010020207824 */ /* 0x004fc400078e0202 */
[----:B------:R-:W2:Y:S01]  /*6fee0*/  LDL.LU R2, [R1+0x4280] ;  /* 0x0042800001027983 */ /* 0x000ea20000300800 */
[----:B---3--:R-:W-:-:S03]  /*6fef0*/  IMAD R33, R33, 0x100, R3 ;  /* 0x0000010021217824 */ /* 0x008fc600078e0203 */
[----:B------:R-:W2:Y:S01]  /*6ff00*/  LDL.LU R3, [R1+0x427c] ;  /* 0x00427c0001037983 */ /* 0x000ea20000300800 */
[----:B------:R-:W-:-:S03]  /*6ff10*/  IMAD R34, R34, 0x100, R40 ;  /* 0x0000010022227824 */ /* 0x000fc600078e0228 */
[----:B------:R-:W3:-:S12]  /*6ff20*/  LDL.LU R40, [R1+0x4278] ;  /* 0x0042780001287983 */ /* 0x000ed80000300800 */
[----:B------:R-:W-:Y:S04]  /*6ff30*/  STL.64 [R1+0x90], R8 ;  /* 0x0000900801007387 */ /* 0x000fe80000100a00 */
[----:B------:R0:W-:Y:S04]  /*6ff40*/  STL.64 [R1+0x98], R10 ;  /* 0x0000980a01007387 */ /* 0x0001e80000100a00 */
[----:B0-----:R-:W4:Y:S04]  /*6ff50*/  LDL.LU.64 R10, [R1+0x4270] ;  /* 0x00427000010a7983 */ /* 0x001f280000300a00 */
[----:B------:R-:W4:Y:S04]  /*6ff60*/  LDL.LU.64 R8, [R1+0x4268] ;  /* 0x0042680001087983 */ /* 0x000f280000300a00 */
[----:B------:R-:W-:Y:S04]  /*6ff70*/  STL.64 [R1+0x4218], R26 ;  /* 0x0042181a01007387 */ /* 0x000fe80000100a00 */
[----:B------:R0:W-:Y:S04]  /*6ff80*/  STL.64 [R1+0x4210], R24 ;  /* 0x0042101801007387 */ /* 0x0001e80000100a00 */
[----:B0-----:R-:W2:Y:S04]  /*6ff90*/  LDL.LU R24, [R1+0x240] ;  /* 0x0002400001187983 */ /* 0x001ea80000300800 */
[----:B------:R-:W2:Y:S04]  /*6ffa0*/  LDL.LU R25, [R1+0x244] ;  /* 0x0002440001197983 */ /* 0x000ea80000300800 */
[----:B------:R-:W2:Y:S04]  /*6ffb0*/  LDL.LU R26, [R1+0x248] ;  /* 0x00024800011a7983 */ /* 0x000ea80000300800 */
[----:B------:R-:W2:Y:S01]  /*6ffc0*/  LDL.LU R27, [R1+0x24c] ;  /* 0x00024c00011b7983 */ /* 0x000ea20000300800 */
[----:B------:R-:W-:-:S03]  /*6ffd0*/  IMAD R35, R35, 0x100, R41 ;  /* 0x0000010023237824 */ /* 0x000fc600078e0229 */
[----:B------:R-:W3:Y:S01]  /*6ffe0*/  LDL.LU R41, [R1+0x4260] ;  /* 0x0042600001297983 */ /* 0x000ee20000300800 */
[----:B------:R-:W-:Y:S02]  /*6fff0*/  F2FP.F16.E4M3.UNPACK_B R28, R28.H1 ;  /* 0x0000001cff1c723e */ /* 0x000fe400030006ff */
[----:B------:R-:W-:-:S07]  /*70000*/  F2FP.F16.E4M3.UNPACK_B R29, R29.H1 ;  /* 0x0000001dff1d723e */ /* 0x000fce00030006ff */
[----:B------:R-:W-:Y:S01]  /*70010*/  HMMA.16816.F32 R36, R4, R28, R36 ;  /* 0x0000001c0424723c */ /* 0x000fe20000001824 */
[----:B------:R-:W-:Y:S02]  /*70020*/  F2FP.F16.E4M3.UNPACK_B R30, R30.H1 ;  /* 0x0000001eff1e723e */ /* 0x000fe400030006ff */
[----:B------:R-:W-:-:S15]  /*70030*/  F2FP.F16.E4M3.UNPACK_B R31, R31.H1 ;  /* 0x0000001fff1f723e */ /* 0x000fde00030006ff */
[----:B------:R-:W-:-:S05]  /*70040*/  NOP ;  /* 0x0000000000007918 */ /* 0x000fca0000000000 */
[----:B------:R0:W-:Y:S04]  /*70050*/  STL.64 [R1+0xa0], R36 ;  /* 0x0000a02401007387 */ /* 0x0001e80000100a00 */
[----:B------:R1:W-:Y:S01]  /*70060*/  STL.64 [R1+0xa8], R38 ;  /* 0x0000a82601007387 */ /* 0x0003e20000100a00 */
[----:B0-----:R-:W-:Y:S02]  /*70070*/  F2FP.F16.E4M3.UNPACK_B R36, R60.H1 ;  /* 0x0000003cff24723e */ /* 0x001fe400030006ff */
[----:B------:R-:W-:Y:S02]  /*70080*/  F2FP.F16.E4M3.UNPACK_B R37, R0.H1 ;  /* 0x00000000ff25723e */ /* 0x000fe400030006ff */
[----:B-1----:R-:W-:Y:S02]  /*70090*/  F2FP.F16.E4M3.UNPACK_B R38, R42.H1 ;  /* 0x0000002aff26723e */ /* 0x002fe400030006ff */
[----:B------:R-:W-:-:S03]  /*700a0*/  F2FP.F16.E4M3.UNPACK_B R39, R61.H1 ;  /* 0x0000003dff27723e */ /* 0x000fc600030006ff */
[----:B------:R-:W-:Y:S01]  /*700b0*/  HMMA.16816.F32 R20, R4, R36, R20 ;  /* 0x000000240414723c */ /* 0x000fe20000001814 */
[----:B------:R-:W-:Y:S04]  /*700c0*/  STL.64 [R1+0x4238], R30 ;  /* 0x0042381e01007387 */ /* 0x000fe80000100a00 */
[----:B------:R-:W-:Y:S01]  /*700d0*/  STL.64 [R1+0x4230], R28 ;  /* 0x0042301c01007387 */ /* 0x000fe20000100a00 */
[----:B------:R-:W-:Y:S02]  /*700e0*/  F2FP.F16.E4M3.UNPACK_B R32, R32 ;  /* 0x00000020ff20723e */ /* 0x000fe400020006ff */
[----:B------:R-:W-:Y:S02]  /*700f0*/  F2FP.F16.E4M3.UNPACK_B R33, R33 ;  /* 0x00000021ff21723e */ /* 0x000fe400020006ff */
[----:B------:R-:W-:-:S02]  /*70100*/  F2FP.F16.E4M3.UNPACK_B R34, R34 ;  /* 0x00000022ff22723e */ /* 0x000fc400020006ff */
[----:B------:R-:W-:Y:S01]  /*70110*/  F2FP.F16.E4M3.UNPACK_B R35, R35 ;  /* 0x00000023ff23723e */ /* 0x000fe200020006ff */
[C---:B--2---:R-:W-:Y:S06]  /*70120*/  HMMA.16816.F32 R24, R4.reuse, R30, R24 ;  /* 0x0000001e0418723c */ /* 0x044fec0000001818 */
[----:B------:R-:W-:-:S15]  /*70130*/  HMMA.16816.F32 R4, R4, R38, R16 ;  /* 0x000000260404723c */ /* 0x000fde0000001810 */
        /* <DEDUP_REMOVED lines=9> */
[C---:B---3--:R-:W-:Y:S06]  /*701d0*/  HMMA.16816.F32 R4, R32.reuse, R40, R44 ;  /* 0x000000282004723c */ /* 0x048fec000000182c */
[C---:B------:R-:W-:Y:S06]  /*701e0*/  HMMA.16816.F32 R20, R32.reuse, R2, R48 ;  /* 0x000000022014723c */ /* 0x040fec0000001830 */
[C---:B----4-:R-:W-:Y:S11]  /*701f0*/  HMMA.16816.F32 R16, R32.reuse, R8, R56 ;  /* 0x000000082010723c */ /* 0x050ff60000001838 */
[----:B------:R-:W-:Y:S04]  /*70200*/  STL.64 [R1+0x250], R4 ;  /* 0x0002500401007387 */ /* 0x000fe80000100a00 */
[----:B------:R0:W-:Y:S02]  /*70210*/  STL.64 [R1+0x258], R6 ;  /* 0x0002580601007387 */ /* 0x0001e40000100a00 */
[C---:B0-----:R-:W-:Y:S02]  /*70220*/  HMMA.16816.F32 R4, R32.reuse, R10, R52 ;  /* 0x0000000a2004723c */ /* 0x041fe40000001834 */
        /* <DEDUP_REMOVED lines=55> */
[----:B------:R-:W3:Y:S01]  /*705a0*/  LDL.LU R11, [R1+0x94c] ;  /* 0x00094c00010b7983 */ /* 0x000ee20000300800 */
        /* <DEDUP_REMOVED lines=40> */
[----:B----4-:R-:W-:Y:S06]  /*70830*/  HMMA.16816.F32 R16, R32, R22, R16 ;  /* 0x000000162010723c */ /* 0x010fec0000001810 */
[----:B------:R-:W-:Y:S04]  /*70840*/  STL.64 [R1+0x4198], R22 ;  /* 0x0041981601007387 */ /* 0x000fe80000100a00 */
[----:B------:R-:W-:-:S13]  /*70850*/  STL.64 [R1+0x4190], R20 ;  /* 0x0041901401007387 */ /* 0x000fda0000100a00 */
[----:B------:R-:W-:Y:S04]  /*70860*/  STL.64 [R1+0x1c0], R16 ;  /* 0x0001c01001007387 */ /* 0x000fe80000100a00 */
[----:B------:R-:W-:Y:S01]  /*70870*/  STL.64 [R1+0x1c8], R18 ;  /* 0x0001c81201007387 */ /* 0x000fe20000100a00 */
        /* <DEDUP_REMOVED lines=12> */
[C---:B0-----:R-:W-:Y:S06]  /*70940*/  HMMA.16816.F32 R8, R32.reuse, R30, R48 ;  /* 0x0000001e2008723c */ /* 0x041fec0000001830 */
[----:B------:R-:W-:Y:S04]  /*70950*/  STL.64 [R1+0x41c8], R30 ;  /* 0x0041c81e01007387 */ /* 0x000fe80000100a00 */
[----:B------:R-:W-:Y:S01]  /*70960*/  STL.64 [R1+0x41c0], R28 ;  /* 0x0041c01c01007387 */ /* 0x000fe20000100a00 */
[----:B------:R-:W-:-:S12]  /*70970*/  HMMA.16816.F32 R12, R32, R36, R56 ;  /* 0x00000024200c723c */ /* 0x000fd80000001838 */
[----:B------:R-:W-:Y:S04]  /*70980*/  STL.64 [R1+0xca0], R8 ;  /* 0x000ca00801007387 */ /* 0x000fe80000100a00 */
[----:B------:R0:W-:Y:S02]  /*70990*/  STL.64 [R1+0xca8], R10 ;  /* 0x000ca80a01007387 */ /* 0x0001e40000100a00 */
[----:B0-----:R-:W-:Y:S06]  /*709a0*/  HMMA.16816.F32 R8, R32, R38, R52 ;  /* 0x000000262008723c */ /* 0x001fec0000001834 */
[----:B------:R-:W-:Y:S04]  /*709b0*/  STL.64 [R1+0x41e8], R38 ;  /* 0x0041e82601007387 */ /* 0x000fe80000100a00 */
[----:B------:R0:W-:Y:S04]  /*709c0*/  STL.64 [R1+0xc90], R12 ;  /* 0x000c900c01007387 */ /* 0x0001e80000100a00 */
[----:B------:R1:W-:Y:S04]  /*709d0*/  STL.64 [R1+0xc98], R14 ;  /* 0x000c980e01007387 */ /* 0x0003e80000100a00 */
[----:B------:R-:W-:Y:S05]  /*709e0*/  STL.64 [R1+0x41e0], R36 ;  /* 0x0041e02401007387 */ /* 0x000fea0000100a00 */
[----:B------:R2:W-:Y:S04]  /*709f0*/  STL.64 [R1+0x180], R8 ;  /* 0x0001800801007387 */ /* 0x0005e80000100a00 */
[----:B------:R3:W-:Y:S04]  /*70a00*/  STL.64 [R1+0x188], R10 ;  /* 0x0001880a01007387 */ /* 0x0007e80000100a00 */
[----:B------:R-:W4:Y:S04]  /*70a10*/  LDL.LU R56, [R1+0x7c0] ;  /* 0x0007c00001387983 */ /* 0x000f280000300800 */
[----:B------:R-:W4:Y:S04]  /*70a20*/  LDL.LU R57, [R1+0x7c4] ;  /* 0x0007c40001397983 */ /* 0x000f280000300800 */
[----:B------:R-:W2:Y:S04]  /*70a30*/  LDL.LU R58, [R1+0x7c8] ;  /* 0x0007c800013a7983 */ /* 0x000ea80000300800 */
[----:B------:R-:W2:Y:S04]  /*70a40*/  LDL.LU R59, [R1+0x7cc] ;  /* 0x0007cc00013b7983 */ /* 0x000ea80000300800 */
[----:B--2---:R-:W-:Y:S04]  /*70a50*/  STL.64 [R1+0x4208], R58 ;  /* 0x0042083a01007387 */ /* 0x004fe80000100a00 */
[----:B----4-:R2:W-:Y:S04]  /*70a60*/  STL.64 [R1+0x4200], R56 ;  /* 0x0042003801007387 */ /* 0x0105e80000100a00 */
        /* <DEDUP_REMOVED lines=14> */
[----:B---3--:R-:W4:Y:S04]  /*70b50*/  LDL.LU R10, [R1+0x8f8] ;  /* 0x0008f800010a7983 */ /* 0x008f280000300800 */
[----:B------:R-:W4:Y:S04]  /*70b60*/  LDL.LU R11, [R1+0x8fc] ;  /* 0x0008fc00010b7983 */ /* 0x000f280000300800 */
[----:B--2---:R-:W2:Y:S04]  /*70b70*/  LDL.LU R56, [R1+0x900] ;  /* 0x0009000001387983 */ /* 0x004ea80000300800 */
[----:B------:R-:W2:Y:S04]  /*70b80*/  LDL.LU R57, [R1+0x904] ;  /* 0x0009040001397983 */ /* 0x000ea80000300800 */
[----:B------:R-:W2:Y:S04]  /*70b90*/  LDL.LU R58, [R1+0x908] ;  /* 0x00090800013a7983 */ /* 0x000ea80000300800 */
[----:B------:R-:W2:Y:S01]  /*70ba0*/  LDL.LU R59, [R1+0x90c] ;  /* 0x00090c00013b7983 */ /* 0x000ea20000300800 */
[----:B------:R-:W-:-:S02]  /*70bb0*/  IMAD R4, R5, 0x100, R4 ;  /* 0x0000010005047824 */ /* 0x000fc400078e0204 */
[----:B------:R-:W-:Y:S02]  /*70bc0*/  IMAD R5, R7, 0x100, R6 ;  /* 0x0000010007057824 */ /* 0x000fe400078e0206 */
[----:B------:R-:W-:Y:S02]  /*70bd0*/  IMAD R6, R0, 0x100, R60 ;  /* 0x0000010000067824 */ /* 0x000fe400078e023c */
[----:B------:R-:W-:Y:S01]  /*70be0*/  IMAD R7, R61, 0x100, R42 ;  /* 0x000001003d077824 */ /* 0x000fe200078e022a */
[----:B------:R-:W3:Y:S04]  /*70bf0*/  LDL.LU R36, [R1+0x8d0] ;  /* 0x0008d00001247983 */ /* 0x000ee80000300800 */
[----:B------:R-:W3:Y:S01]  /*70c00*/  LDL.LU R37, [R1+0x8d4] ;  /* 0x0008d40001257983 */ /* 0x000ee20000300800 */
[----:B------:R-:W-:-:S02]  /*70c10*/  F2FP.F16.E4M3.UNPACK_B R4, R4 ;  /* 0x00000004ff04723e */ /* 0x000fc400020006ff */
[----:B------:R-:W-:Y:S02]  /*70c20*/  F2FP.F16.E4M3.UNPACK_B R5, R5 ;  /* 0x00000005ff05723e */ /* 0x000fe400020006ff */
        /* <DEDUP_REMOVED lines=89> */
[----:B------:R-:W-:Y:S01]  /*711c0*/  STL.64 [R1+0x4110], R16 ;  /* 0x0041101001007387 */ /* 0x000fe20000100a00 */
[C---:B---3--:R-:W-:Y:S06]  /*711d0*/  HMMA.16816.F32 R12, R4.reuse, R20, R12 ;  /* 0x00000014040c723c */ /* 0x048fec000000180c */
[C---:B--2---:R-:W-:Y:S06]  /*711e0*/  HMMA.16816.F32 R8, R4.reuse, R22, R8 ;  /* 0x000000160408723c */ /* 0x044fec0000001808 */
[----:B------:R-:W-:Y:S11]  /*711f0*/  STL.64 [R1+0x4128], R22 ;  /* 0x0041281601007387 */ /* 0x000ff60000100a00 */
[----:B------:R-:W-:Y:S04]  /*71200*/  STL.64 [R1+0xf0], R12 ;  /* 0x0000f00c01007387 */ /* 0x000fe80000100a00 */
[----:B------:R4:W-:Y:S04]  /*71210*/  STL.64 [R1+0xf8], R14 ;  /* 0x0000f80e01007387 */ /* 0x0009e80000100a00 */
[----:B------:R-:W-:Y:S04]  /*71220*/  STL.64 [R1+0x4120], R20 ;  /* 0x0041201401007387 */ /* 0x000fe80000100a00 */
[----:B------:R-:W-:Y:S04]  /*71230*/  STL.64 [R1+0xe0], R8 ;  /* 0x0000e00801007387 */ /* 0x000fe80000100a00 */
[----:B------:R0:W-:Y:S01]  /*71240*/  STL.64 [R1+0xe8], R10 ;  /* 0x0000e80a01007387 */ /* 0x0001e20000100a00 */
[C---:B----4-:R-:W-:Y:S06]  /*71250*/  HMMA.16816.F32 R12, R4.reuse, R24, R32 ;  /* 0x00000018040c723c */ /* 0x050fec0000001820 */
        /* <DEDUP_REMOVED lines=58> */
[----:B------:R-:W-:-:S02]  /*71600*/  IMAD R34, R0, 0x100, R60 ;  /* 0x0000010000227824 */ /* 0x000fc400078e023c */
[----:B------:R-:W-:Y:S01]  /*71610*/  IMAD R35, R61, 0x100, R42 ;  /* 0x000001003d237824 */ /* 0x000fe200078e022a */
[----:B------:R-:W3:Y:S04]  /*71620*/  LDL.LU R12, [R1+0x750] ;  /* 0x00075000010c7983 */ /* 0x000ee80000300800 */
[----:B------:R-:W3:Y:S04]  /*71630*/  LDL.LU R13, [R1+0x754] ;  /* 0x00075400010d7983 */ /* 0x000ee80000300800 */
[----:B------:R-:W3:Y:S04]  /*71640*/  LDL.LU R14, [R1+0x758] ;  /* 0x00075800010e7983 */ /* 0x000ee80000300800 */
[----:B------:R-:W3:Y:S01]  /*71650*/  LDL.LU R15, [R1+0x75c] ;  /* 0x00075c00010f7983 */ /* 0x000ee20000300800 */
[----:B------:R-:W-:-:S02]  /*71660*/  F2FP.F16.E4M3.UNPACK_B R32, R32 ;  /* 0x00000020ff20723e */ /* 0x000fc400020006ff */
        /* <DEDUP_REMOVED lines=16> */
[----:B--2---:R-:W-:Y:S06]  /*71770*/  HMMA.16816.F32 R4, R4, R38, R52 ;  /* 0x000000260404723c */ /* 0x004fec0000001834 */
[C---:B---3--:R-:W-:Y:S06]  /*71780*/  HMMA.16816.F32 R28, R32.reuse, R40, R28 ;  /* 0x00000028201c723c */ /* 0x048fec000000181c */
[C---:B------:R-:W-:Y:S05]  /*71790*/  HMMA.16816.F32 R8, R32.reuse, R2, R8 ;  /* 0x000000022008723c */ /* 0x040fea0000001808 */
        /* <DEDUP_REMOVED lines=22> */
[----:B------:R-:W-:Y:S04]  /*71900*/  STL [R1+0x40e8], R43 ;  /* 0x0040e82b01007387 */ /* 0x000fe80000100800 */
[----:B------:R-:W-:Y:S04]  /*71910*/  STL.64 [R1+0x40e0], R40 ;  /* 0x0040e02801007387 */ /* 0x000fe80000100a00 */
        /* <DEDUP_REMOVED lines=30> */
[----:B0-----:R-:W2:Y:S04]  /*71b00*/  LDL.LU.64 R18, [R1+0x4118] ;  /* 0x0041180001127983 */ /* 0x001ea80000300a00 */
[----:B------:R-:W4:Y:S04]  /*71b10*/  LDL.LU.64 R16, [R1+0x4110] ;  /* 0x0041100001107983 */ /* 0x000f280000300a00 */
[----:B------:R-:W-:Y:S04]  /*71b20*/  STL.64 [R1+0x40a8], R14 ;  /* 0x0040a80e01007387 */ /* 0x000fe80000100a00 */
[----:B------:R4:W-:Y:S02]  /*71b30*/  STL.64 [R1+0x40a0], R12 ;  /* 0x0040a00c01007387 */ /* 0x0009e40000100a00 */
[C---:B----4-:R-:W-:Y:S06]  /*71b40*/  HMMA.16816.F32 R12, R32.reuse, R16, R8 ;  /* 0x00000010200c723c */ /* 0x050fec0000001808 */
[C---:B--2---:R-:W-:Y:S06]  /*71b50*/  HMMA.16816.F32 R8, R32.reuse, R18, R36 ;  /* 0x000000122008723c */ /* 0x044fec0000001824 */
[----:B------:R-:W-:Y:S11]  /*71b60*/  STL.64 [R1+0x40b8], R18 ;  /* 0x0040b81201007387 */ /* 0x000ff60000100a00 */
[----:B------:R-:W-:Y:S04]  /*71b70*/  STL.64 [R1+0xb80], R12 ;  /* 0x000b800c01007387 */ /* 0x000fe80000100a00 */
[----:B------:R-:W-:Y:S04]  /*71b80*/  STL.64 [R1+0xb88], R14 ;  /* 0x000b880e01007387 */ /* 0x000fe80000100a00 */
[----:B------:R-:W-:Y:S04]  /*71b90*/  STL.64 [R1+0x40b0], R16 ;  /* 0x0040b01001007387 */ /* 0x000fe80000100a00 */
[----:B------:R-:W-:Y:S04]  /*71ba0*/  STL.64 [R1+0xb70], R8 ;  /* 0x000b700801007387 */ /* 0x000fe80000100a00 */
[----:B------:R3:W-:Y:S02]  /*71bb0*/  STL.64 [R1+0xb78], R10 ;  /* 0x000b780a01007387 */ /* 0x0007e40000100a00 */
[C---:B---3--:R-:W-:Y:S06]  /*71bc0*/  HMMA.16816.F32 R8, R32.reuse, R20, R4 ;  /* 0x000000142008723c */ /* 0x048fec0000001804 */
[C---:B------:R-:W-:Y:S06]  /*71bd0*/  HMMA.16816.F32 R4, R32.reuse, R22, R44 ;  /* 0x000000162004723c */ /* 0x040fec000000182c */
[----:B------:R-:W-:Y:S11]  /*71be0*/  STL.64 [R1+0x40d8], R22 ;  /* 0x0040d81601007387 */ /* 0x000ff60000100a00 */
        /* <DEDUP_REMOVED lines=14> */
[----:B------:R-:W2:Y:S06]  /*71cd0*/  LDL.LU R56, [R1+0x5c0] ;  /* 0x0005c00001387983 */ /* 0x000eac0000300800 */
        /* <DEDUP_REMOVED lines=10> */
[----:B0-----:R-:W-:-:S03]  /*71d80*/  IMAD R5, R61, 0x100, R42 ;  /* 0x000001003d057824 */ /* 0x001fc600078e022a */
        /* <DEDUP_REMOVED lines=40> */
[----:B------:R-:W-:Y:S01]  /*72010*/  STL [R1+0x408c], R29 ;  /* 0x00408c1d01007387 */ /* 0x000fe20000100800 */
[----:B--2---:R-:W-:-:S15]  /*72020*/  HMMA.16816.F32 R36, R32, R30, R36 ;  /* 0x0000001e2024723c */ /* 0x004fde0000001824 */
        /* <DEDUP_REMOVED lines=11> */
[----:B------:R-:W4:Y:S04]  /*720e0*/  LDL.LU.64 R24, [R1+0x40f0] ;  /* 0x0040f00001187983 */ /* 0x000f280000300a00 */
[----:B------:R-:W3:Y:S04]  /*720f0*/  LDL.LU R43, [R1+0x40e8] ;  /* 0x0040e800012b7983 */ /* 0x000ee80000300800 */
[----:B------:R-:W2:Y:S01]  /*72100*/  LDL.LU.64 R40, [R1+0x40e0] ;  /* 0x0040e00001287983 */ /* 0x000ea20000300a00 */
        /* <DEDUP_REMOVED lines=8> */
[C---:B------:R-:W-:Y:S02]  /*72190*/  HMMA.16816.F32 R8, R4.reuse, R2, R8 ;  /* 0x000000020408723c */ /* 0x040fe40000001808 */
        /* <DEDUP_REMOVED lines=16> */
[----:B---3--:R-:W-:Y:S04]  /*722a0*/  STL [R1+0x4050], R43 ;  /* 0x0040502b01007387 */ /* 0x008fe80000100800 */
        /* <DEDUP_REMOVED lines=21> */
[----:B------:R2:W-:Y:S01]  /*72400*/  STL.64 [R1+0x4058], R8 ;  /* 0x0040580801007387 */ /* 0x0005e20000100a00 */
[C---:B---3--:R-:W-:Y:S06]  /*72410*/  HMMA.16816.F32 R40, R4.reuse, R12, R40 ;  /* 0x0000000c0428723c */ /* 0x048fec0000001828 */
[C---:B--2---:R-:W-:Y:S06]  /*72420*/  HMMA.16816.F32 R8, R4.reuse, R14, R36 ;  /* 0x0000000e0408723c */ /* 0x044fec0000001824 */
[----:B------:R-:W-:Y:S11]  /*72430*/  STL.64 [R1+0x4080], R14 ;  /* 0x0040800e01007387 */ /* 0x000ff60000100a00 */
[----:B------:R-:W-:Y:S04]  /*72440*/  STL.64 [R1+0xac0], R40 ;  /* 0x000ac02801007387 */ /* 0x000fe80000100a00 */
[----:B------:R-:W-:Y:S04]  /*72450*/  STL.64 [R1+0xac8], R42 ;  /* 0x000ac82a01007387 */ /* 0x000fe80000100a00 */
[----:B------:R4:W-:Y:S04]  /*72460*/  STL.64 [R1+0x4078], R12 ;  /* 0x0040780c01007387 */ /* 0x0009e80000100a00 */
[----:B------:R-:W-:Y:S04]  /*72470*/  STL.64 [R1+0xab0], R8 ;  /* 0x000ab00801007387 */ /* 0x000fe80000100a00 */
[----:B------:R0:W-:Y:S01]  /*72480*/  STL.64 [R1+0xab8], R10 ;  /* 0x000ab80a01007387 */ /* 0x0001e20000100a00 */
[C---:B----4-:R-:W-:Y:S06]  /*72490*/  HMMA.16816.F32 R12, R4.reuse, R16, R32 ;  /* 0x00000010040c723c */ /* 0x050fec0000001820 */
[C---:B0-----:R-:W-:Y:S06]  /*724a0*/  HMMA.16816.F32 R8, R4.reuse, R18, R44 ;  /* 0x000000120408723c */ /* 0x041fec000000182c */
[----:B------:R-:W-:Y:S11]  /*724b0*/  STL.64 [R1+0x4098], R18 ;  /* 0x0040981201007387 */ /* 0x000ff60000100a00 */
[----:B------:R-:W-:Y:S04]  /*724c0*/  STL.64 [R1+0xaa0], R12 ;  /* 0x000aa00c01007387 */ /* 0x000fe80000100a00 */
        /* <DEDUP_REMOVED lines=57> */
[----:B--2---:R-:W-:Y:S01]  /*72860*/  HMMA.16816.F32 R16, R4, R26, R16 ;  /* 0x0000001a0410723c */ /* 0x004fe20000001810 */
[----:B----4-:R-:W-:-:S15]  /*72870*/  IMAD R32, R32, 0x100, R29 ;  /* 0x0000010020207824 */ /* 0x010fde00078e021d */
[----:B------:R-:W-:-:S07]  /*72880*/  NOP ;  /* 0x0000000000007918 */ /* 0x000fce0000000000 */
[----:B------:R-:W-:Y:S04]  /*72890*/  STL.64 [R1+0xa60], R16 ;  /* 0x000a601001007387 */ /* 0x000fe80000100a00 */
[----:B------:R0:W-:Y:S04]  /*728a0*/  STL.64 [R1+0xa68], R18 ;  /* 0x000a681201007387 */ /* 0x0001e80000100a00 */
        /* <DEDUP_REMOVED lines=11> */
[----:B------:R-:W3:Y:S03]  /*72960*/  LDL.LU R61, [R1+0x4088] ;  /* 0x00408800013d7983 */ /* 0x000ee60000300800 */
[----:B----4-:R-:W-:-:S15]  /*72970*/  HMMA.16816.F32 R12, R4, R28, R12 ;  /* 0x0000001c040c723c */ /* 0x010fde000000180c */
[----:B------:R-:W-:-:S08]  /*72980*/  NOP ;  /* 0x0000000000007918 */ /* 0x000fd00000000000 */
[----:B------:R-:W-:Y:S04]  /*72990*/  STL.64 [R1+0xa50], R12 ;  /* 0x000a500c01007387 */ /* 0x000fe80000100a00 */
[----:B------:R0:W-:Y:S04]  /*729a0*/  STL.64 [R1+0xa58], R14 ;  /* 0x000a580e01007387 */ /* 0x0001e80000100a00 */
[----:B0-----:R-:W4:Y:S04]  /*729b0*/  LDL.LU.64 R14, [R1+0x4080] ;  /* 0x00408000010e7983 */ /* 0x001f280000300a00 */
[----:B------:R-:W3:Y:S04]  /*729c0*/  LDL.LU.64 R12, [R1+0x4078] ;  /* 0x00407800010c7983 */ /* 0x000ee80000300a00 */
[----:B------:R-:W-:Y:S04]  /*729d0*/  STL.64 [R1+0xc40], R36 ;  /* 0x000c402401007387 */ /* 0x000fe80000100a00 */
[----:B------:R0:W-:Y:S04]  /*729e0*/  STL.64 [R1+0xc48], R38 ;  /* 0x000c482601007387 */ /* 0x0001e80000100a00 */
[----:B0-----:R-:W2:Y:S04]  /*729f0*/  LDL.LU.64 R38, [R1+0x4070] ;  /* 0x0040700001267983 */ /* 0x001ea80000300a00 */
[----:B------:R-:W4:Y:S04]  /*72a00*/  LDL.LU.64 R36, [R1+0x4068] ;  /* 0x0040680001247983 */ /* 0x000f280000300a00 */
        /* <DEDUP_REMOVED lines=12> */
[----:B------:R-:W3:Y:S04]  /*72ad0*/  LDL.LU.64 R8, [R1+0x4058] ;  /* 0x0040580001087983 */ /* 0x000ee80000300a00 */
[----:B------:R-:W4:Y:S04]  /*72ae0*/  LDL.LU R43, [R1+0x4050] ;  /* 0x00405000012b7983 */ /* 0x000f280000300800 */
        /* <DEDUP_REMOVED lines=12> */
[----:B------:R-:W2:Y:S01]  /*72bb0*/  LDL.LU R39, [R1+0x55c] ;  /* 0x00055c0001277983 */ /* 0x000ea20000300800 */
[----:B------:R-:W-:-:S02]  /*72bc0*/  IMAD R34, R35, 0x100, R34 ;  /* 0x0000010023227824 */ /* 0x000fc400078e0222 */
[----:B------:R-:W-:Y:S01]  /*72bd0*/  IMAD R35, R0, 0x100, R60 ;  /* 0x0000010000237824 */ /* 0x000fe200078e023c */
[----:B------:R-:W-:Y:S02]  /*72be0*/  F2FP.F16.E4M3.UNPACK_B R32, R32 ;  /* 0x00000020ff20723e */ /* 0x000fe400020006ff */
[----:B------:R-:W-:Y:S02]  /*72bf0*/  F2FP.F16.E4M3.UNPACK_B R33, R33 ;  /* 0x00000021ff21723e */ /* 0x000fe400020006ff */
[----:B------:R-:W-:Y:S02]  /*72c00*/  F2FP.F16.E4M3.UNPACK_B R34, R34 ;  /* 0x00000022ff22723e */ /* 0x000fe400020006ff */
[----:B------:R-:W-:-:S07]  /*72c10*/  F2FP.F16.E4M3.UNPACK_B R35, R35 ;  /* 0x00000023ff23723e */ /* 0x000fce00020006ff */
[C---:B---3--:R-:W-:Y:S06]  /*72c20*/  HMMA.16816.F32 R28, R32.reuse, R8, R28 ;  /* 0x00000008201c723c */ /* 0x048fec000000181c */
[----:B--2---:R-:W-:-:S15]  /*72c30*/  HMMA.16816.F32 R36, R32, R40, R36 ;  /* 0x000000282024723c */ /* 0x004fde0000001824 */
[----:B------:R-:W-:-:S08]  /*72c40*/  NOP ;  /* 0x0000000000007918 */ /* 0x000fd00000000000 */
[----:B------:R-:W-:Y:S04]  /*72c50*/  STL.64 [R1+0xa30], R36 ;  /* 0x000a302401007387 */ /* 0x000fe80000100a00 */
[----:B------:R4:W-:Y:S02]  /*72c60*/  STL.64 [R1+0xa38], R38 ;  /* 0x000a382601007387 */ /* 0x0009e40000100a00 */
[C---:B----4-:R-:W-:Y:S06]  /*72c70*/  HMMA.16816.F32 R36, R32.reuse, R2, R4 ;  /* 0x000000022024723c */ /* 0x050fec0000001804 */
[----:B------:R-:W-:-:S15]  /*72c80*/  HMMA.16816.F32 R4, R32, R10, R24 ;  /* 0x0000000a2004723c */ /* 0x000fde0000001818 */
[----:B------:R-:W-:-:S02]  /*72c90*/  NOP ;  /* 0x0000000000007918 */ /* 0x000fc40000000000 */
        /* <DEDUP_REMOVED lines=9> */
[C---:B-1----:R-:W-:Y:S06]  /*72d30*/  HMMA.16816.F32 R4, R32.reuse, R14, R48 ;  /* 0x0000000e2004723c */ /* 0x042fec0000001830 */
[----:B------:R-:W-:Y:S11]  /*72d40*/  STL.64 [R1+0x4038], R14 ;  /* 0x0040380e01007387 */ /* 0x000ff60000100a00 */
[----:B------:R-:W-:Y:S04]  /*72d50*/  STL.64 [R1+0x9f0], R8 ;  /* 0x0009f00801007387 */ /* 0x000fe80000100a00 */
[----:B------:R0:W-:Y:S04]  /*72d60*/  STL.64 [R1+0x9f8], R10 ;  /* 0x0009f80a01007387 */ /* 0x0001e80000100a00 */
[----:B------:R-:W-:Y:S04]  /*72d70*/  STL.64 [R1+0x4030], R12 ;  /* 0x0040300c01007387 */ /* 0x000fe80000100a00 */
[----:B------:R-:W-:Y:S04]  /*72d80*/  STL.64 [R1+0x9e0], R4 ;  /* 0x0009e00401007387 */ /* 0x000fe80000100a00 */
[----:B------:R1:W-:Y:S01]  /*72d90*/  STL.64 [R1+0x9e8], R6 ;  /* 0x0009e80601007387 */ /* 0x0003e20000100a00 */
[C---:B0-----:R-:W-:Y:S06]  /*72da0*/  HMMA.16816.F32 R8, R32.reuse, R16, R56 ;  /* 0x000000102008723c */ /* 0x041fec0000001838 */
[----:B-1----:R-:W-:Y:S01]  /*72db0*/  HMMA.16816.F32 R4, R32, R18, R52 ;  /* 0x000000122004723c */ /* 0x002fe20000001834 */
[----:B------:R-:W2:Y:S06]  /*72dc0*/  LDL.LU R52, [R1+0x420] ;  /* 0x0004200001347983 */ /* 0x000eac0000300800 */
[----:B------:R-:W-:-:S10]  /*72dd0*/  IMAD.MOV.U32 R55, RZ, RZ, R61 ;  /* 0x000000ffff377224 */ /* 0x000fd400078e003d */
[----:B------:R0:W-:Y:S04]  /*72de0*/  STL.64 [R1+0x9d0], R8 ;  /* 0x0009d00801007387 */ /* 0x0001e80000100a00 */
[----:B------:R1:W-:Y:S04]  /*72df0*/  STL.64 [R1+0x9d8], R10 ;  /* 0x0009d80a01007387 */ /* 0x0003e80000100a00 */
[----:B------:R3:W-:Y:S04]  /*72e00*/  STL.64 [R1+0x9c0], R4 ;  /* 0x0009c00401007387 */ /* 0x0007e80000100a00 */
[----:B------:R4:W-:Y:S04]  /*72e10*/  STL.64 [R1+0x9c8], R6 ;  /* 0x0009c80601007387 */ /* 0x0009e80000100a00 */
[----:B------:R-:W2:Y:S04]  /*72e20*/  LDL.LU R53, [R1+0x424] ;  /* 0x0004240001357983 */ /* 0x000ea80000300800 */
[----:B------:R-:W2:Y:S04]  /*72e30*/  LDL.LU R54, [R1+0x428] ;  /* 0x0004280001367983 */ /* 0x000ea80000300800 */
[----:B------:R-:W3:Y:S04]  /*72e40*/  LDL.LU R61, [R1+0x4044] ;  /* 0x00404400013d7983 */ /* 0x000ee80000300800 */
[----:B------:R-:W2:Y:S04]  /*72e50*/  LDL.LU R44, [R1+0x450] ;  /* 0x00045000012c7983 */ /* 0x000ea80000300800 */
[----:B------:R-:W2:Y:S04]  /*72e60*/  LDL.LU R45, [R1+0x454] ;  /* 0x00045400012d7983 */ /* 0x000ea80000300800 */
[----:B------:R-:W2:Y:S04]  /*72e70*/  LDL.LU R46, [R1+0x458] ;  /* 0x00045800012e7983 */ /* 0x000ea80000300800 */
[----:B------:R-:W2:Y:S04]  /*72e80*/  LDL.LU R47, [R1+0x45c] ;  /* 0x00045c00012f7983 */ /* 0x000ea80000300800 */
[----:B------:R-:W2:Y:S04]  /*72e90*/  LDL.LU R48, [R1+0x440] ;  /* 0x0004400001307983 */ /* 0x000ea80000300800 */
[----:B------:R-:W2:Y:S04]  /*72ea0*/  LDL.LU R49, [R1+0x444] ;  /* 0x0004440001317983 */ /* 0x000ea80000300800 */
[----:B------:R-:W2:Y:S01]  /*72eb0*/  LDL.LU R50, [R1+0x448] ;  /* 0x0004480001327983 */ /* 0x000ea20000300800 */
[----:B---3--:R-:W-:-:S03]  /*72ec0*/  IMAD.MOV.U32 R51, RZ, RZ, R61 ;  /* 0x000000ffff337224 */ /* 0x008fc600078e003d */
[----:B------:R-:W3:Y:S04]  /*72ed0*/  LDL.LU R61, [R1+0x4040] ;  /* 0x00404000013d7983 */ /* 0x000ee80000300800 */
        /* <DEDUP_REMOVED lines=25> */
[----:B------:R-:W4:Y:S01]  /*73070*/  LDL.LU R7, [R1+0x3534] ;  /* 0x0035340001077983 */ /* 0x000f220000300800 */
[C---:B--2---:R-:W-:Y:S06]  /*73080*/  HMMA.16816.F32 R24, R32.reuse, R22, R24 ;  /* 0x000000162018723c */ /* 0x044fec0000001818 */
[----:B---3--:R-:W-:Y:S01]  /*73090*/  HMMA.16816.F32 R12, R32, R20, R12 ;  /* 0x00000014200c723c */ /* 0x008fe2000000180c */
[----:B------:R-:W-:-:S02]  /*730a0*/  IMAD.MOV.U32 R39, RZ, RZ, R61 ;  /* 0x000000ffff277224 */ /* 0x000fc400078e003d */
[----:B------:R-:W2:Y:S04]  /*730b0*/  LDL.LU R61, [R1+0x3530] ;  /* 0x00353000013d7983 */ /* 0x000ea80000300800 */
        /* <DEDUP_REMOVED lines=43> */
[----:B------:R-:W4:Y:S04]  /*73370*/  LDL.LU R60, [R1+0x3ffc] ;  /* 0x003ffc00013c7983 */ /* 0x000f280000300800 */
[----:B------:R-:W4:Y:S01]  /*73380*/  LDL.LU R42, [R1+0x3ff8] ;  /* 0x003ff800012a7983 */ /* 0x000f220000300800 */
[----:B--2---:R-:W-:-:S15]  /*73390*/  HMMA.16816.F32 R36, R32, R28, R36 ;  /* 0x0000001c2024723c */ /* 0x004fde0000001824 */
[----:B------:R-:W-:-:S08]  /*733a0*/  NOP ;  /* 0x0000000000007918 */ /* 0x000fd00000000000 */
[----:B------:R-:W-:Y:S04]  /*733b0*/  STL.64 [R1+0x490], R36 ;  /* 0x0004902401007387 */ /* 0x000fe80000100a00 */
[----:B------:R0:W-:Y:S04]  /*733c0*/  STL.64 [R1+0x498], R38 ;  /* 0x0004982601007387 */ /* 0x0001e80000100a00 */
[----:B0-----:R-:W2:Y:S04]  /*733d0*/  LDL.LU.64 R38, [R1+0x3ff0] ;  /* 0x003ff00001267983 */ /* 0x001ea80000300a00 */
[----:B------:R-:W4:Y:S01]  /*733e0*/  LDL.LU.64 R36, [R1+0x3fe8] ;  /* 0x003fe80001247983 */ /* 0x000f220000300a00 */
[----:B---3--:R-:W-:Y:S01]  /*733f0*/  HMMA.16816.F32 R24, R32, R30, R24 ;  /* 0x0000001e2018723c */ /* 0x008fe20000001818 */
[----:B------:R-:W-:-:S02]  /*73400*/  IMAD R6, R6, 0x100, R0 ;  /* 0x0000010006067824 */ /* 0x000fc400078e0200 */
[----:B------:R-:W-:Y:S01]  /*73410*/  IMAD R7, R61, 0x100, R7 ;  /* 0x000001003d077824 */ /* 0x000fe200078e0207 */
[----:B------:R-:W3:Y:S04]  /*73420*/  LDL.LU R0, [R1+0x3fe0] ;  /* 0x003fe00001007983 */ /* 0x000ee80000300800 */
[----:B------:R-:W-:Y:S04]  /*73430*/  STL.64 [R1+0x3fd8], R30 ;  /* 0x003fd81e01007387 */ /* 0x000fe80000100a00 */
[----:B------:R-:W-:Y:S01]  /*73440*/  STL.64 [R1+0x3fd0], R28 ;  /* 0x003fd01c01007387 */ /* 0x000fe20000100a00 */
[----:B------:R-:W-:-:S02]  /*73450*/  F2FP.F16.E4M3.UNPACK_B R4, R4 ;  /* 0x00000004ff04723e */ /* 0x000fc400020006ff */
[----:B------:R-:W-:Y:S02]  /*73460*/  F2FP.F16.E4M3.UNPACK_B R5, R5 ;  /* 0x00000005ff05723e */ /* 0x000fe400020006ff */
[----:B------:R-:W-:Y:S02]  /*73470*/  F2FP.F16.E4M3.UNPACK_B R6, R6 ;  /* 0x00000006ff06723e */ /* 0x000fe400020006ff */
[----:B------:R-:W-:-:S04]  /*73480*/  F2FP.F16.E4M3.UNPACK_B R7, R7 ;  /* 0x00000007ff07723e */ /* 0x000fc800020006ff */
[----:B------:R-:W-:Y:S04]  /*73490*/  STL.64 [R1+0xc20], R24 ;  /* 0x000c201801007387 */ /* 0x000fe80000100a00 */
[----:B------:R4:W-:Y:S02]  /*734a0*/  STL.64 [R1+0xc28], R26 ;  /* 0x000c281a01007387 */ /* 0x0009e40000100a00 */
[C---:B----4-:R-:W-:Y:S06]  /*734b0*/  HMMA.16816.F32 R24, R32.reuse, R36, R20 ;  /* 0x000000242018723c */ /* 0x050fec0000001814 */
[----:B--2---:R-:W-:Y:S06]  /*734c0*/  HMMA.16816.F32 R20, R32, R38, R16 ;  /* 0x000000262014723c */ /* 0x004fec0000001810 */
        /* <DEDUP_REMOVED lines=13> */
[----:B------:R0:W-:Y:S01]  /*735a0*/  STL [R1+0x958], R18 ;  /* 0x0009581201007387 */ /* 0x0001e20000100800 */
[----:B------:R-:W-:Y:S02]  /*735b0*/  IMAD.MOV.U32 R61, RZ, RZ, R19 ;  /* 0x000000ffff3d7224 */ /* 0x000fe400078e0013 */
[C---:B0-----:R-:W-:Y:S03]  /*735c0*/  HMMA.16816.F32 R16, R4.reuse, R10, R52 ;  /* 0x0000000a0410723c */ /* 0x041fe60000001834 */
[----:B------:R-:W-:Y:S04]  /*735d0*/  STL [R1+0x3c48], R61 ;  /* 0x003c483d01007387 */ /* 0x000fe80000100800 */
[----:B------:R-:W2:Y:S04]  /*735e0*/  LDL.LU R48, [R1+0x390] ;  /* 0x0003900001307983 */ /* 0x000ea80000300800 */
[----:B------:R-:W-:Y:S04]  /*735f0*/  STL.64 [R1+0x940], R20 ;  /* 0x0009401401007387 */ /* 0x000fe80000100a00 */
[----:B------:R-:W-:Y:S08]  /*73600*/  STL.64 [R1+0x948], R22 ;  /* 0x0009481601007387 */ /* 0x000ff00000100a00 */
        /* <DEDUP_REMOVED lines=50> */
[----:B------:R-:W-:Y:S01]  /*73930*/  STL.64 [R1+0x920], R28 ;  /* 0x0009201c01007387 */ /* 0x000fe20000100a00 */
[----:B------:R-:W-:-:S03]  /*73940*/  IMAD.MOV.U32 R61, RZ, RZ, R31 ;  /* 0x000000ffff3d7224 */ /* 0x000fc600078e001f */
[----:B------:R0:W-:Y:S04]  /*73950*/  STL [R1+0x928], R30 ;  /* 0x0009281e01007387 */ /* 0x0001e80000100800 */
[----:B0-----:R-:W2:Y:S04]  /*73960*/  LDL.LU.64 R30, [R1+0x3fd8] ;  /* 0x003fd800011e7983 */ /* 0x001ea80000300a00 */
[----:B------:R-:W3:Y:S04]  /*73970*/  LDL.LU.64 R28, [R1+0x3fd0] ;  /* 0x003fd000011c7983 */ /* 0x000ee80000300a00 */
[----:B------:R-:W-:Y:S04]  /*73980*/  STL [R1+0x3c50], R61 ;  /* 0x003c503d01007387 */ /* 0x000fe80000100800 */
        /* <DEDUP_REMOVED lines=13> */
[----:B------:R-:W-:Y:S01]  /*73a60*/  STL [R1+0x900], R24 ;  /* 0x0009001801007387 */ /* 0x000fe20000100800 */
[----:B------:R-:W-:-:S03]  /*73a70*/  IMAD.MOV.U32 R61, RZ, RZ, R25 ;  /* 0x000000ffff3d7224 */ /* 0x000fc600078e0019 */
[----:B------:R0:W-:Y:S04]  /*73a80*/  STL.64 [R1+0x908], R26 ;  /* 0x0009081a01007387 */ /* 0x0001e80000100a00 */
[----:B0-----:R-:W2:Y:S04]  /*73a90*/  LDL.LU.64 R26, [R1+0x3fb8] ;  /* 0x003fb800011a7983 */ /* 0x001ea80000300a00 */
[----:B------:R-:W4:Y:S04]  /*73aa0*/  LDL.LU.64 R24, [R1+0x3fb0] ;  /* 0x003fb00001187983 */ /* 0x000f280000300a00 */
[----:B------:R-:W-:Y:S04]  /*73ab0*/  STL [R1+0x3e28], R61 ;  /* 0x003e283d01007387 */ /* 0x000fe80000100800 */
        /* <DEDUP_REMOVED lines=32> */
[----:B------:R-:W3:Y:S04]  /*73cc0*/  LDL.LU R48, [R1+0x2e0] ;  /* 0x0002e00001307983 */ /* 0x000ee80000300800 */
[----:B------:R-:W3:Y:S04]  /*73cd0*/  LDL.LU R49, [R1+0x2e4] ;  /* 0x0002e40001317983 */ /* 0x000ee80000300800 */
[----:B------:R-:W4:Y:S04]  /*73ce0*/  LDL.LU R50, [R1+0x2e8] ;  /* 0x0002e80001327983 */ /* 0x000f280000300800 */
[----:B------:R-:W4:Y:S04]  /*73cf0*/  LDL.LU R51, [R1+0x2ec] ;  /* 0x0002ec0001337983 */ /* 0x000f280000300800 */
[----:B----4-:R-:W-:Y:S04]  /*73d00*/  STL.64 [R1+0x3f98], R50 ;  /* 0x003f983201007387 */ /* 0x010fe80000100a00 */
[----:B---3--:R0:W-:Y:S04]  /*73d10*/  STL.64 [R1+0x3f90], R48 ;  /* 0x003f903001007387 */ /* 0x0081e80000100a00 */
        /* <DEDUP_REMOVED lines=8> */
[----:B0-----:R-:W2:Y:S04]  /*73da0*/  LDL.LU R48, [R1+0x370] ;  /* 0x0003700001307983 */ /* 0x001ea80000300800 */
        /* <DEDUP_REMOVED lines=47> */
[----:B------:R-:W2:Y:S01]  /*740a0*/  LDL.LU.64 R40, [R1+0x3f80] ;  /* 0x003f800001287983 */ /* 0x000ea20000300a00 */
[----:B------:R-:W-:-:S02]  /*740b0*/  F2FP.F16.E4M3.UNPACK_B R32, R32 ;  /* 0x00000020ff20723e */ /* 0x000fc400020006ff */
[----:B------:R-:W-:Y:S02]  /*740c0*/  F2FP.F16.E4M3.UNPACK_B R33, R33 ;  /* 0x00000021ff21723e */ /* 0x000fe400020006ff */
[----:B------:R-:W-:Y:S02]  /*740d0*/  F2FP.F16.E4M3.UNPACK_B R34, R34 ;  /* 0x00000022ff22723e */ /* 0x000fe400020006ff */
[----:B------:R-:W-:-:S07]  /*740e0*/  F2FP.F16.E4M3.UNPACK_B R35, R35 ;  /* 0x00000023ff23723e */ /* 0x000fce00020006ff */
[C---:B----4-:R-:W-:Y:S01]  /*740f0*/  HMMA.16816.F32 R8, R32.reuse, R2, R8 ;  /* 0x000000022008723c */ /* 0x050fe20000001808 */
        /* <DEDUP_REMOVED lines=11> */
[----:B------:R-:W4:Y:S04]  /*741b0*/  LDL.LU.64 R28, [R1+0x3f70] ;  /* 0x003f7000011c7983 */ /* 0x000f280000300a00 */
[----:B------:R-:W2:Y:S04]  /*741c0*/  LDL.LU R40, [R1+0x3564] ;  /* 0x0035640001287983 */ /* 0x000ea80000300800 */
[----:B------:R-:W2:Y:S04]  /*741d0*/  LDL.LU R41, [R1+0x356c] ;  /* 0x00356c0001297983 */ /* 0x000ea80000300800 */
[----:B------:R-:W-:Y:S04]  /*741e0*/  STL.64 [R1+0x890], R8 ;  /* 0x0008900801007387 */ /* 0x000fe80000100a00 */
[----:B------:R0:W-:Y:S04]  /*741f0*/  STL.64 [R1+0x898], R10 ;  /* 0x0008980a01007387 */ /* 0x0001e80000100a00 */
[----:B0-----:R-:W3:Y:S04]  /*74200*/  LDL.LU.64 R10, [R1+0x3f68] ;  /* 0x003f6800010a7983 */ /* 0x001ee80000300a00 */
[----:B------:R-:W4:Y:S04]  /*74210*/  LDL.LU.64 R8, [R1+0x3f60] ;  /* 0x003f600001087983 */ /* 0x000f280000300a00 */
        /* <DEDUP_REMOVED lines=14> */
[----:B-1----:R-:W4:Y:S01]  /*74300*/  LDL.LU R10, [R1+0x278] ;  /* 0x00027800010a7983 */ /* 0x002f220000300800 */
[----:B------:R-:W-:-:S03]  /*74310*/  IMAD.MOV.U32 R11, RZ, RZ, R60 ;  /* 0x000000ffff0b7224 */ /* 0x000fc600078e003c */
        /* <DEDUP_REMOVED lines=13> */
[----:B------:R-:W3:Y:S01]  /*743f0*/  LDL.LU R13, [R1+0x284] ;  /* 0x00028400010d7983 */ /* 0x000ee20000300800 */
[----:B-1----:R-:W-:-:S02]  /*74400*/  IMAD.MOV.U32 R14, RZ, RZ, R0 ;  /* 0x000000ffff0e7224 */ /* 0x002fc400078e0000 */
[----:B------:R-:W-:Y:S01]  /*74410*/  IMAD.MOV.U32 R15, RZ, RZ, R42 ;  /* 0x000000ffff0f7224 */ /* 0x000fe200078e002a */
[----:B------:R-:W3:Y:S04]  /*74420*/  LDL.LU R0, [R1+0x3f14] ;  /* 0x003f140001007983 */ /* 0x000ee80000300800 */
[----:B------:R-:W3:Y:S01]  /*74430*/  LDL.LU R42, [R1+0x3f10] ;  /* 0x003f1000012a7983 */ /* 0x000ee20000300800 */
[C---:B--2---:R-:W-:Y:S06]  /*74440*/  HMMA.16816.F32 R44, R32.reuse, R16, R44 ;  /* 0x00000010202c723c */ /* 0x044fec000000182c */
[C---:B----4-:R-:W-:Y:S06]  /*74450*/  HMMA.16816.F32 R16, R32.reuse, R18, R48 ;  /* 0x000000122010723c */ /* 0x050fec0000001830 */
[C---:B---3--:R-:W-:Y:S06]  /*74460*/  HMMA.16816.F32 R56, R32.reuse, R20, R56 ;  /* 0x000000142038723c */ /* 0x048fec0000001838 */
[----:B------:R-:W-:Y:S05]  /*74470*/  HMMA.16816.F32 R20, R32, R22, R52 ;  /* 0x000000162014723c */ /* 0x000fea0000001834 */
        /* <DEDUP_REMOVED lines=11> */
[----:B------:R-:W-:Y:S04]  /*74530*/  STL.64 [R1+0x820], R56 ;  /* 0x0008203801007387 */ /* 0x000fe80000100a00 */
[----:B------:R0:W-:Y:S04]  /*74540*/  STL.64 [R1+0x828], R58 ;  /* 0x0008283a01007387 */ /* 0x0001e80000100a00 */
[----:B0-----:R-:W4:Y:S04]  /*74550*/  LDL.LU.64 R58, [R1+0x3ee8] ;  /* 0x003ee800013a7983 */ /* 0x001f280000300a00 */
[----:B------:R-:W4:Y:S04]  /*74560*/  LDL.LU.64 R56, [R1+0x3ee0] ;  /* 0x003ee00001387983 */ /* 0x000f280000300a00 */
[----:B------:R-:W2:Y:S04]  /*74570*/  LDL.LU.64 R54, [R1+0x3ed8] ;  /* 0x003ed80001367983 */ /* 0x000ea80000300a00 */
[----:B------:R-:W2:Y:S04]  /*74580*/  LDL.LU.64 R52, [R1+0x3ed0] ;  /* 0x003ed00001347983 */ /* 0x000ea80000300a00 */
[----:B------:R0:W-:Y:S04]  /*74590*/  STL.64 [R1+0x810], R20 ;  /* 0x0008101401007387 */ /* 0x0001e80000100a00 */
[----:B------:R1:W-:Y:S04]  /*745a0*/  STL [R1+0x818], R22 ;  /* 0x0008181601007387 */ /* 0x0003e80000100800 */
[----:B0-----:R-:W4:Y:S04]  /*745b0*/  LDL.LU R20, [R1+0x2a0] ;  /* 0x0002a00001147983 */ /* 0x001f280000300800 */
[----:B------:R-:W4:Y:S01]  /*745c0*/  LDL.LU R21, [R1+0x2a4] ;  /* 0x0002a40001157983 */ /* 0x000f220000300800 */
[----:B------:R-:W-:-:S02]  /*745d0*/  IMAD.MOV.U32 R19, RZ, RZ, R60 ;  /* 0x000000ffff137224 */ /* 0x000fc400078e003c */
[----:B------:R-:W-:Y:S02]  /*745e0*/  IMAD.MOV.U32 R60, RZ, RZ, R23 ;  /* 0x000000ffff3c7224 */ /* 0x000fe400078e0017 */
[----:B-1----:R-:W-:Y:S02]  /*745f0*/  IMAD.MOV.U32 R22, RZ, RZ, R42 ;  /* 0x000000ffff167224 */ /* 0x002fe400078e002a */
[----:B------:R-:W-:Y:S01]  /*74600*/  IMAD.MOV.U32 R23, RZ, RZ, R0 ;  /* 0x000000ffff177224 */ /* 0x000fe200078e0000 */
[C---:B------:R-:W-:Y:S06]  /*74610*/  HMMA.16816.F32 R12, R32.reuse, R28, R12 ;  /* 0x0000001c200c723c */ /* 0x040fec000000180c */
[----:B------:R-:W-:Y:S01]  /*74620*/  HMMA.16816.F32 R8, R32, R30, R8 ;  /* 0x0000001e2008723c */ /* 0x000fe20000001808 */
[----:B------:R-:W-:Y:S01]  /*74630*/  STL [R1+0x3ba8], R60 ;  /* 0x003ba83c01007387 */ /* 0x000fe20000100800 */
[----:B------:R-:W-:-:S02]  /*74640*/  IMAD R4, R4, 0x100, R3 ;  /* 0x0000010004047824 */ /* 0x000fc400078e0203 */
[----:B------:R-:W-:Y:S02]  /*74650*/  IMAD R5, R5, 0x100, R40 ;  /* 0x0000010005057824 */ /* 0x000fe400078e0228 */
[----:B------:R-:W-:-:S15]  /*74660*/  IMAD R6, R6, 0x100, R41 ;  /* 0x0000010006067824 */ /* 0x000fde00078e0229 */
[----:B------:R-:W-:-:S03]  /*74670*/  NOP ;  /* 0x0000000000007918 */ /* 0x000fc60000000000 */
[----:B------:R-:W-:Y:S02]  /*74680*/  IMAD.MOV.U32 R42, RZ, RZ, R10 ;  /* 0x000000ffff2a7224 */ /* 0x000fe400078e000a */
[----:B------:R-:W-:Y:S02]  /*74690*/  IMAD.MOV.U32 R0, RZ, RZ, R11 ;  /* 0x000000ffff007224 */ /* 0x000fe400078e000b */
[----:B------:R-:W-:Y:S01]  /*746a0*/  IMAD R7, R61, 0x100, R7 ;  /* 0x000001003d077824 */ /* 0x000fe200078e0207 */
[C---:B---3--:R-:W-:Y:S06]  /*746b0*/  HMMA.16816.F32 R16, R32.reuse, R26, R16 ;  /* 0x0000001a2010723c */ /* 0x048fec0000001810 */
[----:B----4-:R-:W-:-:S15]  /*746c0*/  HMMA.16816.F32 R20, R32, R24, R20 ;  /* 0x000000182014723c */ /* 0x010fde0000001814 */
        /* <DEDUP_REMOVED lines=8> */
[----:B--2---:R-:W-:Y:S02]  /*74750*/  HMMA.16816.F32 R8, R32, R36, R52 ;  /* 0x000000242008723c */ /* 0x004fe40000001834 */
[----:B------:R-:W-:Y:S04]  /*74760*/  STL [R1+0x3bc0], R0 ;  /* 0x003bc00001007387 */ /* 0x000fe80000100800 */
[----:B------:R-:W2:Y:S04]  /*74770*/  LDL R40, [R1+0xda8] ;  /* 0x000da80001287983 */ /* 0x000ea80000100800 */
[----:B------:R-:W3:Y:S04]  /*74780*/  LDL R41, [R1+0xdac] ;  /* 0x000dac0001297983 */ /* 0x000ee80000100800 */
[----:B------:R-:W4:Y:S01]  /*74790*/  LDL R3, [R1+0xdc8] ;  /* 0x000dc80001037983 */ /* 0x000f220000100800 */
[----:B------:R-:W-:-:S02]  /*747a0*/  IMAD.MOV.U32 R20, RZ, RZ, R49 ;  /* 0x000000ffff147224 */ /* 0x000fc400078e0031 */
        /* <DEDUP_REMOVED lines=8> */
[----:B------:R-:W-:Y:S02]  /*74830*/  IMAD.MOV.U32 R17, RZ, RZ, R46 ;  /* 0x000000ffff117224 */ /* 0x000fe400078e002e */
[----:B------:R-:W-:Y:S02]  /*74840*/  IMAD.MOV.U32 R18, RZ, RZ, R47 ;  /* 0x000000ffff127224 */ /* 0x000fe400078e002f */
[----:B------:R-:W-:Y:S02]  /*74850*/  IMAD.MOV.U32 R55, RZ, RZ, R8 ;  /* 0x000000ffff377224 */ /* 0x000fe400078e0008 */
[----:B------:R-:W-:Y:S02]  /*74860*/  IMAD.MOV.U32 R54, RZ, RZ, R9 ;  /* 0x000000ffff367224 */ /* 0x000fe400078e0009 */
[----:B------:R-:W-:Y:S02]  /*74870*/  IMAD.MOV.U32 R53, RZ, RZ, R10 ;  /* 0x000000ffff357224 */ /* 0x000fe400078e000a */
[----:B------:R-:W-:Y:S01]  /*74880*/  IMAD.MOV.U32 R52, RZ, RZ, R11 ;  /* 0x000000ffff347224 */ /* 0x000fe200078e000b */
[----:B------:R-:W4:Y:S04]  /*74890*/  LDL R8, [R1+0xdb8] ;  /* 0x000db80001087983 */ /* 0x000f280000100800 */
[----:B------:R-:W4:Y:S04]  /*748a0*/  LDL R9, [R1+0xdbc] ;  /* 0x000dbc0001097983 */ /* 0x000f280000100800 */
[----:B------:R-:W4:Y:S04]  /*748b0*/  LDL R10, [R1+0xd98] ;  /* 0x000d9800010a7983 */ /* 0x000f280000100800 */
[----:B------:R-:W4:Y:S04]  /*748c0*/  LDL R11, [R1+0xd9c] ;  /* 0x000d9c00010b7983 */ /* 0x000f280000100800 */
[----:B------:R-:W4:Y:S04]  /*748d0*/  LDL.LU R24, [R1] ;  /* 0x0000000001187983 */ /* 0x000f280000300800 */
        /* <DEDUP_REMOVED lines=9> */
[----:B------:R-:W4:Y:S01]  /*74970*/  LDL.LU R47, [R1+0x3eb4] ;  /* 0x003eb400012f7983 */ /* 0x000f220000300800 */
[----:B------:R-:W-:-:S03]  /*74980*/  IMAD.MOV.U32 R19, RZ, RZ, R43 ;  /* 0x000000ffff137224 */ /* 0x000fc600078e002b */
[----:B------:R-:W4:Y:S01]  /*74990*/  LDL.LU R43, [R1+0x3eb0] ;  /* 0x003eb000012b7983 */ /* 0x000f220000300800 */
[----:B------:R-:W-:Y:S02]  /*749a0*/  F2FP.F16.E4M3.UNPACK_B R4, R4 ;  /* 0x00000004ff04723e */ /* 0x000fe400020006ff */
[----:B------:R-:W-:Y:S02]  /*749b0*/  F2FP.F16.E4M3.UNPACK_B R5, R5 ;  /* 0x00000005ff05723e */ /* 0x000fe400020006ff */
[----:B------:R-:W-:Y:S02]  /*749c0*/  F2FP.F16.E4M3.UNPACK_B R6, R6 ;  /* 0x00000006ff06723e */ /* 0x000fe400020006ff */
[----:B------:R-:W-:Y:S01]  /*749d0*/  F2FP.F16.E4M3.UNPACK_B R7, R7 ;  /* 0x00000007ff07723e */ /* 0x000fe200020006ff */
[----:B------:R-:W-:Y:S04]  /*749e0*/  STL.64 [R1+0x3b40], R54 ;  /* 0x003b403601007387 */ /* 0x000fe80000100a00 */
[----:B------:R-:W-:Y:S01]  /*749f0*/  STL.64 [R1+0x3b38], R52 ;  /* 0x003b383401007387 */ /* 0x000fe20000100a00 */
[----:B--2---:R-:W-:-:S02]  /*74a00*/  F2FP.F16.E4M3.UNPACK_B R40, R40 ;  /* 0x00000028ff28723e */ /* 0x004fc400020006ff */
[----:B---3--:R-:W-:-:S07]  /*74a10*/  F2FP.F16.E4M3.UNPACK_B R41, R41 ;  /* 0x00000029ff29723e */ /* 0x008fce00020006ff */
[----:B----4-:R-:W-:Y:S01]  /*74a20*/  HMMA.16816.F32 R28, R4, R40, R48 ;  /* 0x00000028041c723c */ /* 0x010fe20000001830 */
[----:B------:R-:W-:-:S05]  /*74a30*/  F2FP.F16.E4M3.UNPACK_B R2, R3 ;  /* 0x00000003ff02723e */ /* 0x000fca00020006ff */
[----:B------:R-:W-:Y:S01]  /*74a40*/  HMMA.16816.F32 R44, R32, R38, R44 ;  /* 0x00000026202c723c */ /* 0x000fe2000000182c */
[----:B------:R-:W-:Y:S02]  /*74a50*/  F2FP.F16.E4M3.UNPACK_B R8, R8 ;  /* 0x00000008ff08723e */ /* 0x000fe400020006ff */
[----:B------:R-:W-:Y:S02]  /*74a60*/  F2FP.F16.E4M3.UNPACK_B R3, R43 ;  /* 0x0000002bff03723e */ /* 0x000fe400020006ff */
[----:B------:R-:W-:-:S13]  /*74a70*/  F2FP.F16.E4M3.UNPACK_B R9, R9 ;  /* 0x00000009ff09723e */ /* 0x000fda00020006ff */
[----:B------:R-:W-:Y:S01]  /*74a80*/  IMAD.MOV.U32 R43, RZ, RZ, R31 ;  /* 0x000000ffff2b7224 */ /* 0x000fe200078e001f */
[C---:B------:R-:W-:Y:S04]  /*74a90*/  HMMA.16816.F32 R24, R4.reuse, R8, R24 ;  /* 0x000000080418723c */ /* 0x040fe80000001818 */
[----:B------:R-:W-:Y:S04]  /*74aa0*/  STL.64 [R1+0x3b30], R46 ;  /* 0x003b302e01007387 */ /* 0x000fe80000100a00 */
[----:B------:R-:W-:Y:S04]  /*74ab0*/  STL.64 [R1+0x3b28], R44 ;  /* 0x003b282c01007387 */ /* 0x000fe80000100a00 */
[----:B------:R-:W-:Y:S04]  /*74ac0*/  STL.64 [R1+0x770], R28 ;  /* 0x0007701c01007387 */ /* 0x000fe80000100a00 */
[----:B------:R0:W-:Y:S02]  /*74ad0*/  STL [R1+0x778], R30 ;  /* 0x0007781e01007387 */ /* 0x0001e40000100800 */
[----:B0-----:R-:W-:Y:S01]  /*74ae0*/  HMMA.16816.F32 R28, R4, R2, R56 ;  /* 0x00000002041c723c */ /* 0x001fe20000001838 */
[----:B------:R-:W-:-:S02]  /*74af0*/  F2FP.F16.E4M3.UNPACK_B R10, R10 ;  /* 0x0000000aff0a723e */ /* 0x000fc400020006ff */
[----:B------:R-:W-:Y:S01]  /*74b00*/  F2FP.F16.E4M3.UNPACK_B R11, R11 ;  /* 0x0000000bff0b723e */ /* 0x000fe200020006ff */
[----:B------:R-:W-:Y:S04]  /*74b10*/  STL.64 [R1+0x3e78], R42 ;  /* 0x003e782a01007387 */ /* 0x000fe80000100a00 */
[----:B------:R-:W-:Y:S01]  /*74b20*/  STL.64 [R1+0x3e70], R40 ;  /* 0x003e702801007387 */ /* 0x000fe20000100a00 */
[----:B------:R-:W-:Y:S02]  /*74b30*/  F2FP.F16.E4M3.UNPACK_B R12, R12 ;  /* 0x0000000cff0c723e */ /* 0x000fe400020006ff */
[----:B------:R-:W-:Y:S01]  /*74b40*/  F2FP.F16.E4M3.UNPACK_B R13, R13 ;  /* 0x0000000dff0d723e */ /* 0x000fe200020006ff */
[C---:B------:R-:W-:Y:S11]  /*74b50*/  HMMA.16816.F32 R20, R4.reuse, R10, R20 ;  /* 0x0000000a0414723c */ /* 0x040ff60000001814 */
[----:B------:R-:W-:Y:S04]  /*74b60*/  STL.64 [R1+0x760], R28 ;  /* 0x0007601c01007387 */ /* 0x000fe80000100a00 */
[----:B------:R-:W-:Y:S04]  /*74b70*/  STL.64 [R1+0x768], R30 ;  /* 0x0007681e01007387 */ /* 0x000fe80000100a00 */
[----:B------:R-:W-:Y:S04]  /*74b80*/  STL.64 [R1+0x750], R24 ;  /* 0x0007501801007387 */ /* 0x000fe80000100a00 */
[----:B------:R-:W-:Y:S04]  /*74b90*/  STL.64 [R1+0x758], R26 ;  /* 0x0007581a01007387 */ /* 0x000fe80000100a00 */
[----:B------:R-:W-:Y:S04]  /*74ba0*/  STL.64 [R1+0x3e58], R10 ;  /* 0x003e580a01007387 */ /* 0x000fe80000100a00 */
[----:B------:R0:W-:Y:S02]  /*74bb0*/  STL.64 [R1+0x3e50], R8 ;  /* 0x003e500801007387 */ /* 0x0001e40000100a00 */
[----:B0-----:R-:W-:Y:S02]  /*74bc0*/  HMMA.16816.F32 R8, R4, R12, R16 ;  /* 0x0000000c0408723c */ /* 0x001fe40000001810 */
[----:B------:R-:W-:Y:S04]  /*74bd0*/  STL.64 [R1+0x740], R20 ;  /* 0x0007401401007387 */ /* 0x000fe80000100a00 */
[----:B------:R-:W-:Y:S04]  /*74be0*/  STL.64 [R1+0x748], R22 ;  /* 0x0007481601007387 */ /* 0x000fe80000100a00 */
[----:B------:R-:W2:Y:S01]  /*74bf0*/  LDL.LU R52, [R1+0x90] ;  /* 0x0000900001347983 */ /* 0x000ea20000300800 */
[----:B------:R-:W-:-:S02]  /*74c00*/  F2FP.F16.E4M3.UNPACK_B R14, R15 ;  /* 0x0000000fff0e723e */ /* 0x000fc400020006ff */
[----:B------:R-:W-:-:S10]  /*74c10*/  F2FP.F16.E4M3.UNPACK_B R15, R61 ;  /* 0x0000003dff0f723e */ /* 0x000fd400020006ff */
        /* <DEDUP_REMOVED lines=17> */
[----:B------:R-:W3:Y:S04]  /*74d30*/  LDL R17, [R1+0xd78] ;  /* 0x000d780001117983 */ /* 0x000ee80000100800 */
[----:B------:R-:W4:Y:S04]  /*74d40*/  LDL R61, [R1+0xd7c] ;  /* 0x000d7c00013d7983 */ /* 0x000f280000100800 */
[----:B0-----:R-:W2:Y:S04]  /*74d50*/  LDL.LU R8, [R1+0x30] ;  /* 0x0000300001087983 */ /* 0x001ea80000300800 */
[----:B------:R-:W2:Y:S04]  /*74d60*/  LDL.LU R9, [R1+0x34] ;  /* 0x0000340001097983 */ /* 0x000ea80000300800 */
[----:B-1----:R-:W2:Y:S04]  /*74d70*/  LDL.LU R10, [R1+0x38] ;  /* 0x00003800010a7983 */ /* 0x002ea80000300800 */
[----:B------:R-:W2:Y:S04]  /*74d80*/  LDL.LU R11, [R1+0x3c] ;  /* 0x00003c00010b7983 */ /* 0x000ea80000300800 */
[----:B------:R-:W2:Y:S04]  /*74d90*/  LDL R18, [R1+0xd48] ;  /* 0x000d480001127983 */ /* 0x000ea80000100800 */
[----:B------:R-:W2:Y:S04]  /*74da0*/  LDL R19, [R1+0xd4c] ;  /* 0x000d4c0001137983 */ /* 0x000ea80000100800 */
[----:B------:R-:W2:Y:S04]  /*74db0*/  LDL R20, [R1+0xd68] ;  /* 0x000d680001147983 */ /* 0x000ea80000100800 */
[----:B------:R-:W2:Y:S04]  /*74dc0*/  LDL R21, [R1+0xd6c] ;  /* 0x000d6c0001157983 */ /* 0x000ea80000100800 */
[----:B------:R-:W2:Y:S04]  /*74dd0*/  LDL.LU R40, [R1+0x50] ;  /* 0x0000500001287983 */ /* 0x000ea80000300800 */
[----:B------:R-:W2:Y:S04]  /*74de0*/  LDL.LU R41, [R1+0x54] ;  /* 0x0000540001297983 */ /* 0x000ea80000300800 */
[----:B------:R-:W2:Y:S04]  /*74df0*/  LDL.LU R42, [R1+0x58] ;  /* 0x00005800012a7983 */ /* 0x000ea80000300800 */
        /* <DEDUP_REMOVED lines=11> */
[----:B------:R-:W2:Y:S04]  /*74eb0*/  LDL.LU R39, [R1+0x357c] ;  /* 0x00357c0001277983 */ /* 0x000ea80000300800 */
[----:B------:R-:W2:Y:S04]  /*74ec0*/  LDL.LU R36, [R1+0x3578] ;  /* 0x0035780001247983 */ /* 0x000ea80000300800 */
[----:B------:R-:W2:Y:S04]  /*74ed0*/  LDL.LU R37, [R1+0x3584] ;  /* 0x0035840001257983 */ /* 0x000ea80000300800 */
[----:B------:R-:W2:Y:S04]  /*74ee0*/  LDL.LU R0, [R1+0x3580] ;  /* 0x0035800001007983 */ /* 0x000ea80000300800 */
[----:B------:R-:W2:Y:S04]  /*74ef0*/  LDL.LU R30, [R1+0x358c] ;  /* 0x00358c00011e7983 */ /* 0x000ea80000300800 */
[----:B------:R-:W2:Y:S04]  /*74f00*/  LDL.LU R31, [R1+0x3588] ;  /* 0x00358800011f7983 */ /* 0x000ea80000300800 */
[----:B------:R-:W2:Y:S04]  /*74f10*/  LDL R28, [R1+0xce8] ;  /* 0x000ce800011c7983 */ /* 0x000ea80000100800 */
[----:B------:R-:W2:Y:S04]  /*74f20*/  LDL R29, [R1+0xcec] ;  /* 0x000cec00011d7983 */ /* 0x000ea80000100800 */
[----:B------:R-:W2:Y:S01]  /*74f30*/  LDL.LU R60, [R1+0x3594] ;  /* 0x00359400013c7983 */ /* 0x000ea20000300800 */
[----:B---3--:R-:W-:-:S02]  /*74f40*/  F2FP.F16.E4M3.UNPACK_B R16, R17 ;  /* 0x00000011ff10723e */ /* 0x008fc400020006ff */
[----:B----4-:R-:W-:Y:S02]  /*74f50*/  F2FP.F16.E4M3.UNPACK_B R17, R61 ;  /* 0x0000003dff11723e */ /* 0x010fe400020006ff */
[----:B------:R-:W3:Y:S01]  /*74f60*/  LDL.LU R61, [R1+0x3590] ;  /* 0x00359000013d7983 */ /* 0x000ee20000300800 */
[----:B--2---:R-:W-:Y:S06]  /*74f70*/  HMMA.16816.F32 R8, R4, R14, R8 ;  /* 0x0000000e0408723c */ /* 0x004fec0000001808 */
[----:B------:R-:W-:Y:S04]  /*74f80*/  STL.64 [R1+0x3e68], R14 ;  /* 0x003e680e01007387 */ /* 0x000fe80000100a00 */
[----:B------:R-:W-:Y:S01]  /*74f90*/  STL.64 [R1+0x3e60], R12 ;  /* 0x003e600c01007387 */ /* 0x000fe20000100a00 */
[----:B------:R-:W-:-:S12]  /*74fa0*/  F2FP.F16.E4M3.UNPACK_B R18, R18 ;  /* 0x00000012ff12723e */ /* 0x000fd800020006ff */
[----:B------:R-:W-:Y:S04]  /*74fb0*/  STL.64 [R1+0x720], R8 ;  /* 0x0007200801007387 */ /* 0x000fe80000100a00 */
[----:B------:R0:W-:Y:S02]  /*74fc0*/  STL.64 [R1+0x728], R10 ;  /* 0x0007280a01007387 */ /* 0x0001e40000100a00 */
[----:B0-----:R-:W-:Y:S01]  /*74fd0*/  HMMA.16816.F32 R8, R4, R16, R56 ;  /* 0x000000100408723c */ /* 0x001fe20000001838 */
[----:B------:R-:W-:Y:S02]  /*74fe0*/  F2FP.F16.E4M3.UNPACK_B R19, R19 ;  /* 0x00000013ff13723e */ /* 0x000fe400020006ff */
[----:B------:R-:W-:Y:S02]  /*74ff0*/  F2FP.F16.E4M3.UNPACK_B R20, R20 ;  /* 0x00000014ff14723e */ /* 0x000fe400020006ff */
[----:B------:R-:W-:-:S15]  /*75000*/  F2FP.F16.E4M3.UNPACK_B R21, R21 ;  /* 0x00000015ff15723e */ /* 0x000fde00020006ff */
[----:B------:R-:W-:-:S03]  /*75010*/  NOP ;  /* 0x0000000000007918 */ /* 0x000fc60000000000 */
[----:B------:R-:W-:Y:S04]  /*75020*/  STL.64 [R1+0x710], R8 ;  /* 0x0007100801007387 */ /* 0x000fe80000100a00 */
[----:B------:R0:W-:Y:S02]  /*75030*/  STL.64 [R1+0x718], R10 ;  /* 0x0007180a01007387 */ /* 0x0001e40000100a00 */
[----:B0-----:R-:W-:Y:S06]  /*75040*/  HMMA.16816.F32 R8, R4, R18, R40 ;  /* 0x000000120408723c */ /* 0x001fec0000001828 */
        /* <DEDUP_REMOVED lines=19> */
[----:B------:R-:W-:-:S15]  /*75180*/  F2FP.F16.E4M3.UNPACK_B R27, R27 ;  /* 0x0000001bff1b723e */ /* 0x000fde00020006ff */
[----:B------:R-:W-:-:S07]  /*75190*/  NOP ;  /* 0x0000000000007918 */ /* 0x000fce0000000000 */
[----:B------:R-:W-:Y:S04]  /*751a0*/  STL.64 [R1+0x6d0], R8 ;  /* 0x0006d00801007387 */ /* 0x000fe80000100a00 */
[----:B------:R0:W-:Y:S02]  /*751b0*/  STL.64 [R1+0x6d8], R10 ;  /* 0x0006d80a01007387 */ /* 0x0001e40000100a00 */
[----:B0-----:R-:W-:Y:S06]  /*751c0*/  HMMA.16816.F32 R8, R4, R26, R52 ;  /* 0x0000001a0408723c */ /* 0x001fec0000001834 */
[----:B------:R-:W-:Y:S04]  /*751d0*/  STL.64 [R1+0x3ea8], R26 ;  /* 0x003ea81a01007387 */ /* 0x000fe80000100a00 */
[----:B------:R0:W-:Y:S01]  /*751e0*/  STL.64 [R1+0x3ea0], R24 ;  /* 0x003ea01801007387 */ /* 0x0001e20000100a00 */
[----:B------:R-:W-:-:S12]  /*751f0*/  IMAD R34, R31, 0x100, R30 ;  /* 0x000001001f227824 */ /* 0x000fd800078e021e */
[----:B------:R1:W-:Y:S04]  /*75200*/  STL.64 [R1+0x6c0], R8 ;  /* 0x0006c00801007387 */ /* 0x0003e80000100a00 */
[----:B------:R2:W-:Y:S04]  /*75210*/  STL.64 [R1+0x6c8], R10 ;  /* 0x0006c80a01007387 */ /* 0x0005e80000100a00 */
        /* <DEDUP_REMOVED lines=14> */
[----:B------:R-:W4:Y:S04]  /*75300*/  LDL.LU R26, [R1+0xa8] ;  /* 0x0000a800011a7983 */ /* 0x000f280000300800 */
[----:B------:R-:W4:Y:S04]  /*75310*/  LDL.LU R27, [R1+0xac] ;  /* 0x0000ac00011b7983 */ /* 0x000f280000300800 */
[----:B------:R-:W4:Y:S04]  /*75320*/  LDL R30, [R1+0xcd8] ;  /* 0x000cd800011e7983 */ /* 0x000f280000100800 */
[----:B------:R-:W4:Y:S04]  /*75330*/  LDL R31, [R1+0xcdc] ;  /* 0x000cdc00011f7983 */ /* 0x000f280000100800 */
[----:B------:R-:W4:Y:S04]  /*75340*/  LDL.LU R20, [R1+0x7f0] ;  /* 0x0007f00001147983 */ /* 0x000f280000300800 */
[----:B------:R-:W4:Y:S04]  /*75350*/  LDL.LU R21, [R1+0x7f4] ;  /* 0x0007f40001157983 */ /* 0x000f280000300800 */
[----:B------:R-:W4:Y:S01]  /*75360*/  LDL.LU R22, [R1+0x7f8] ;  /* 0x0007f80001167983 */ /* 0x000f220000300800 */
[----:B------:R-:W-:-:S03]  /*75370*/  IMAD R33, R0, 0x100, R37 ;  /* 0x0000010000217824 */ /* 0x000fc600078e0225 */
[----:B------:R-:W4:Y:S04]  /*75380*/  LDL.LU R23, [R1+0x7fc] ;  /* 0x0007fc0001177983 */ /* 0x000f280000300800 */
[----:B------:R-:W4:Y:S04]  /*75390*/  LDL R37, [R1+0xd38] ;  /* 0x000d380001257983 */ /* 0x000f280000100800 */
[----:B------:R-:W4:Y:S01]  /*753a0*/  LDL R0, [R1+0xd3c] ;  /* 0x000d3c0001007983 */ /* 0x000f220000100800 */
[----:B---3--:R-:W-:-:S03]  /*753b0*/  IMAD R35, R61, 0x100, R60 ;  /* 0x000001003d237824 */ /* 0x008fc600078e023c */
[----:B------:R-:W3:Y:S04]  /*753c0*/  LDL R60, [R1+0xd28] ;  /* 0x000d2800013c7983 */ /* 0x000ee80000100800 */
[----:B------:R-:W3:Y:S04]  /*753d0*/  LDL R61, [R1+0xd2c] ;  /* 0x000d2c00013d7983 */ /* 0x000ee80000100800 */
[----:B------:R-:W3:Y:S04]  /*753e0*/  LDL.LU R40, [R1+0x260] ;  /* 0x0002600001287983 */ /* 0x000ee80000300800 */
[----:B------:R-:W3:Y:S04]  /*753f0*/  LDL.LU R41, [R1+0x264] ;  /* 0x0002640001297983 */ /* 0x000ee80000300800 */
[----:B------:R-:W3:Y:S04]  /*75400*/  LDL.LU R42, [R1+0x268] ;  /* 0x00026800012a7983 */ /* 0x000ee80000300800 */
[----:B------:R-:W3:Y:S01]  /*75410*/  LDL.LU R43, [R1+0x26c] ;  /* 0x00026c00012b7983 */ /* 0x000ee20000300800 */
[----:B------:R-:W-:-:S02]  /*75420*/  F2FP.F16.E4M3.UNPACK_B R28, R28 ;  /* 0x0000001cff1c723e */ /* 0x000fc400020006ff */
[----:B------:R-:W-:Y:S01]  /*75430*/  F2FP.F16.E4M3.UNPACK_B R29, R29 ;  /* 0x0000001dff1d723e */ /* 0x000fe200020006ff */
[----:B------:R-:W-:Y:S01]  /*75440*/  IMAD R32, R36, 0x100, R39 ;  /* 0x0000010024207824 */ /* 0x000fe200078e0227 */
        /* <DEDUP_REMOVED lines=12> */
[----:B-1----:R-:W3:Y:S04]  /*75510*/  LDL.LU R8, [R1+0x240] ;  /* 0x0002400001087983 */ /* 0x002ee80000300800 */
[----:B------:R-:W3:Y:S04]  /*75520*/  LDL.LU R9, [R1+0x244] ;  /* 0x0002440001097983 */ /* 0x000ee80000300800 */
[----:B--2---:R-:W2:Y:S04]  /*75530*/  LDL.LU R10, [R1+0x248] ;  /* 0x00024800010a7983 */ /* 0x004ea80000300800 */
[----:B------:R-:W2:Y:S01]  /*75540*/  LDL.LU R11, [R1+0x24c] ;  /* 0x00024c00010b7983 */ /* 0x000ea20000300800 */
[----:B----4-:R-:W-:-:S02]  /*75550*/  F2FP.F16.E4M3.UNPACK_B R30, R30 ;  /* 0x0000001eff1e723e */ /* 0x010fc400020006ff */
[----:B------:R-:W-:Y:S01]  /*75560*/  F2FP.F16.E4M3.UNPACK_B R31, R31 ;  /* 0x0000001fff1f723e */ /* 0x000fe200020006ff */
[----:B------:R-:W-:Y:S01]  /*75570*/  HMMA.16816.F32 R24, R4, R28, R24 ;  /* 0x0000001c0418723c */ /* 0x000fe20000001818 */
[----:B------:R-:W-:Y:S02]  /*75580*/  F2FP.F16.E4M3.UNPACK_B R36, R37 ;  /* 0x00000025ff24723e */ /* 0x000fe400020006ff */
[----:B------:R-:W-:-:S03]  /*75590*/  F2FP.F16.E4M3.UNPACK_B R37, R0 ;  /* 0x00000000ff25723e */ /* 0x000fc600020006ff */
[C---:B------:R-:W-:Y:S06]  /*755a0*/  HMMA.16816.F32 R20, R4.reuse, R30, R20 ;  /* 0x0000001e0414723c */ /* 0x040fec0000001814 */
[----:B------:R-:W-:Y:S11]  /*755b0*/  HMMA.16816.F32 R16, R4, R36, R16 ;  /* 0x000000240410723c */ /* 0x000ff60000001810 */
[----:B------:R-:W-:Y:S04]  /*755c0*/  STL.64 [R1+0x7b0], R24 ;  /* 0x0007b01801007387 */ /* 0x000fe80000100a00 */
[----:B------:R0:W-:Y:S04]  /*755d0*/  STL.64 [R1+0x7b8], R26 ;  /* 0x0007b81a01007387 */ /* 0x0001e80000100a00 */
[----:B0-----:R-:W4:Y:S04]  /*755e0*/  LDL.LU.64 R26, [R1+0x3ea8] ;  /* 0x003ea800011a7983 */ /* 0x001f280000300a00 */
[----:B------:R-:W4:Y:S04]  /*755f0*/  LDL.LU.64 R24, [R1+0x3ea0] ;  /* 0x003ea00001187983 */ /* 0x000f280000300a00 */
[----:B------:R-:W-:Y:S04]  /*75600*/  STL [R1+0x3e2c], R29 ;  /* 0x003e2c1d01007387 */ /* 0x000fe80000100800 */
[----:B------:R-:W-:Y:S04]  /*75610*/  STL.64 [R1+0x7f0], R20 ;  /* 0x0007f01401007387 */ /* 0x000fe80000100a00 */
[----:B------:R0:W-:Y:S01]  /*75620*/  STL.64 [R1+0x7f8], R22 ;  /* 0x0007f81601007387 */ /* 0x0001e20000100a00 */
[----:B---3--:R-:W-:-:S02]  /*75630*/  F2FP.F16.E4M3.UNPACK_B R38, R60 ;  /* 0x0000003cff26723e */ /* 0x008fc400020006ff */
[----:B------:R-:W-:Y:S01]  /*75640*/  F2FP.F16.E4M3.UNPACK_B R39, R61 ;  /* 0x0000003dff27723e */ /* 0x000fe200020006ff */
[----:B0-----:R-:W3:Y:S04]  /*75650*/  LDL.LU.64 R22, [R1+0x3e98] ;  /* 0x003e980001167983 */ /* 0x001ee80000300a00 */
[----:B------:R-:W4:Y:S04]  /*75660*/  LDL.LU.64 R20, [R1+0x3e90] ;  /* 0x003e900001147983 */ /* 0x000f280000300a00 */
[----:B------:R-:W-:Y:S04]  /*75670*/  STL.64 [R1+0x7e0], R16 ;  /* 0x0007e01001007387 */ /* 0x000fe80000100a00 */
[----:B------:R0:W-:Y:S01]  /*75680*/  STL.64 [R1+0x7e8], R18 ;  /* 0x0007e81201007387 */ /* 0x0001e20000100a00 */
[----:B------:R-:W-:Y:S03]  /*75690*/  HMMA.16816.F32 R4, R4, R38, R40 ;  /* 0x000000260404723c */ /* 0x000fe60000001828 */
[----:B0-----:R-:W3:Y:S04]  /*756a0*/  LDL.LU.64 R18, [R1+0x3e88] ;  /* 0x003e880001127983 */ /* 0x001ee80000300a00 */
[----:B------:R-:W4:Y:S04]  /*756b0*/  LDL.LU.64 R16, [R1+0x3e80] ;  /* 0x003e800001107983 */ /* 0x000f280000300a00 */
[----:B------:R-:W3:Y:S04]  /*756c0*/  LDL.LU.64 R42, [R1+0x3e78] ;  /* 0x003e7800012a7983 */ /* 0x000ee80000300a00 */
[----:B------:R-:W4:Y:S01]  /*756d0*/  LDL.LU.64 R40, [R1+0x3e70] ;  /* 0x003e700001287983 */ /* 0x000f220000300a00 */
[----:B------:R-:W-:-:S02]  /*756e0*/  F2FP.F16.E4M3.UNPACK_B R32, R32 ;  /* 0x00000020ff20723e */ /* 0x000fc400020006ff */
[----:B------:R-:W-:Y:S02]  /*756f0*/  F2FP.F16.E4M3.UNPACK_B R33, R33 ;  /* 0x00000021ff21723e */ /* 0x000fe400020006ff */
[----:B------:R-:W-:Y:S02]  /*75700*/  F2FP.F16.E4M3.UNPACK_B R34, R34 ;  /* 0x00000022ff22723e */ /* 0x000fe400020006ff */
[----:B------:R-:W-:Y:S01]  /*75710*/  F2FP.F16.E4M3.UNPACK_B R35, R35 ;  /* 0x00000023ff23723e */ /* 0x000fe200020006ff */
[----:B------:R0:W-:Y:S06]  /*75720*/  STL.64 [R1+0x7a0], R4 ;  /* 0x0007a00401007387 */ /* 0x0001ec0000100a00 */
[C---:B--2---:R-:W-:Y:S01]  /*75730*/  HMMA.16816.F32 R8, R32.reuse, R2, R8 ;  /* 0x000000022008723c */ /* 0x044fe20000001808 */
[----:B------:R1:W-:Y:S04]  /*75740*/  STL.64 [R1+0x7a8], R6 ;  /* 0x0007a80601007387 */ /* 0x0003e80000100a00 */
[----:B0-----:R-:W2:Y:S04]  /*75750*/  LDL.LU R4, [R1+0x210] ;  /* 0x0002100001047983 */ /* 0x001ea80000300800 */
[----:B------:R-:W2:Y:S04]  /*75760*/  LDL.LU R5, [R1+0x214] ;  /* 0x0002140001057983 */ /* 0x000ea80000300800 */
[----:B-1----:R-:W2:Y:S04]  /*75770*/  LDL.LU R6, [R1+0x218] ;  /* 0x0002180001067983 */ /* 0x002ea80000300800 */
[----:B------:R-:W2:Y:S04]  /*75780*/  LDL.LU R7, [R1+0x21c] ;  /* 0x00021c0001077983 */ /* 0x000ea80000300800 */
[----:B------:R-:W-:Y:S04]  /*75790*/  STL.64 [R1+0x3e10], R38 ;  /* 0x003e102601007387 */ /* 0x000fe80000100a00 */
[----:B------:R0:W-:Y:S04]  /*757a0*/  STL.64 [R1+0x3e08], R36 ;  /* 0x003e082401007387 */ /* 0x0001e80000100a00 */
[----:B0-----:R-:W2:Y:S04]  /*757b0*/  LDL.LU R36, [R1+0x220] ;  /* 0x0002200001247983 */ /* 0x001ea80000300800 */
        /* <DEDUP_REMOVED lines=8> */
[----:B------:R-:W4:Y:S04]  /*75840*/  LDL.LU.64 R12, [R1+0x3e60] ;  /* 0x003e6000010c7983 */ /* 0x000f280000300a00 */
[----:B---3--:R-:W-:Y:S04]  /*75850*/  STL.64 [R1+0x3e00], R42 ;  /* 0x003e002a01007387 */ /* 0x008fe80000100a00 */
[----:B------:R0:W-:Y:S04]  /*75860*/  STL.64 [R1+0x3df8], R40 ;  /* 0x003df82801007387 */ /* 0x0001e80000100a00 */
[----:B0-----:R-:W3:Y:S04]  /*75870*/  LDL.LU R40, [R1+0x230] ;  /* 0x0002300001287983 */ /* 0x001ee80000300800 */
[----:B------:R-:W3:Y:S04]  /*75880*/  LDL.LU R41, [R1+0x234] ;  /* 0x0002340001297983 */ /* 0x000ee80000300800 */
[----:B------:R-:W3:Y:S04]  /*75890*/  LDL.LU R42, [R1+0x238] ;  /* 0x00023800012a7983 */ /* 0x000ee80000300800 */
[----:B------:R-:W3:Y:S04]  /*758a0*/  LDL.LU R43, [R1+0x23c] ;  /* 0x00023c00012b7983 */ /* 0x000ee80000300800 */
[----:B------:R-:W-:Y:S04]  /*758b0*/  STL.64 [R1+0x6a0], R8 ;  /* 0x0006a00801007387 */ /* 0x000fe80000100a00 */
[----:B------:R0:W-:Y:S04]  /*758c0*/  STL.64 [R1+0x6a8], R10 ;  /* 0x0006a80a01007387 */ /* 0x0001e80000100a00 */
[----:B0-----:R-:W2:Y:S04]  /*758d0*/  LDL.LU.64 R10, [R1+0x3e58] ;  /* 0x003e5800010a7983 */ /* 0x001ea80000300a00 */
[----:B------:R-:W3:Y:S02]  /*758e0*/  LDL.LU.64 R8, [R1+0x3e50] ;  /* 0x003e500001087983 */ /* 0x000ee40000300a00 */
[C---:B---3--:R-:W-:Y:S02]  /*758f0*/  HMMA.16816.F32 R40, R32.reuse, R8, R40 ;  /* 0x000000082028723c */ /* 0x048fe40000001828 */
[----:B--2---:R-:W-:Y:S04]  /*75900*/  STL.64 [R1+0x3e20], R10 ;  /* 0x003e200a01007387 */ /* 0x004fe80000100a00 */
[----:B------:R-:W-:-:S15]  /*75910*/  HMMA.16816.F32 R36, R32, R10, R36 ;  /* 0x0000000a2024723c */ /* 0x000fde0000001824 */
[----:B------:R-:W-:-:S02]  /*75920*/  NOP ;  /* 0x0000000000007918 */ /* 0x000fc40000000000 */
[----:B------:R-:W-:Y:S04]  /*75930*/  STL.64 [R1+0x690], R40 ;  /* 0x0006902801007387 */ /* 0x000fe80000100a00 */
[----:B------:R-:W-:Y:S04]  /*75940*/  STL.64 [R1+0x698], R42 ;  /* 0x0006982a01007387 */ /* 0x000fe80000100a00 */
[----:B------:R4:W-:Y:S02]  /*75950*/  STL.64 [R1+0x3e18], R8 ;  /* 0x003e180801007387 */ /* 0x0009e40000100a00 */
[C---:B----4-:R-:W-:Y:S06]  /*75960*/  HMMA.16816.F32 R8, R32.reuse, R12, R4 ;  /* 0x0000000c2008723c */ /* 0x050fec0000001804 */
[C---:B------:R-:W-:Y:S01]  /*75970*/  HMMA.16816.F32 R4, R32.reuse, R14, R56 ;  /* 0x0000000e2004723c */ /* 0x040fe20000001838 */
[----:B------:R-:W-:Y:S04]  /*75980*/  STL.64 [R1+0x680], R36 ;  /* 0x0006802401007387 */ /* 0x000fe80000100a00 */
[----:B------:R-:W-:Y:S04]  /*75990*/  STL.64 [R1+0x688], R38 ;  /* 0x0006882601007387 */ /* 0x000fe80000100a00 */
[----:B------:R-:W-:Y:S08]  /*759a0*/  STL.64 [R1+0x3e38], R14 ;  /* 0x003e380e01007387 */ /* 0x000ff00000100a00 */
[----:B------:R-:W-:Y:S04]  /*759b0*/  STL.64 [R1+0x670], R8 ;  /* 0x0006700801007387 */ /* 0x000fe80000100a00 */
[----:B------:R0:W-:Y:S04]  /*759c0*/  STL.64 [R1+0x678], R10 ;  /* 0x0006780a01007387 */ /* 0x0001e80000100a00 */
[----:B------:R-:W-:Y:S04]  /*759d0*/  STL.64 [R1+0x3e30], R12 ;  /* 0x003e300c01007387 */ /* 0x000fe80000100a00 */
[----:B------:R-:W-:Y:S04]  /*759e0*/  STL.64 [R1+0x660], R4 ;  /* 0x0006600401007387 */ /* 0x000fe80000100a00 */
[----:B------:R1:W-:Y:S01]  /*759f0*/  STL.64 [R1+0x668], R6 ;  /* 0x0006680601007387 */ /* 0x0003e20000100a00 */
[C---:B0-----:R-:W-:Y:S06]  /*75a00*/  HMMA.16816.F32 R8, R32.reuse, R16, R48 ;  /* 0x000000102008723c */ /* 0x041fec0000001830 */
[C---:B-1----:R-:W-:Y:S06]  /*75a10*/  HMMA.16816.F32 R4, R32.reuse, R18, R44 ;  /* 0x000000122004723c */ /* 0x042fec000000182c */
        /* <DEDUP_REMOVED lines=54> */
[C---:B----4-:R-:W-:Y:S06]  /*75d80*/  HMMA.16816.F32 R40, R32.reuse, R22, R40 ;  /* 0x000000162028723c */ /* 0x050fec0000001828 */
[C---:B---3--:R-:W-:Y:S06]  /*75d90*/  HMMA.16816.F32 R12, R32.reuse, R26, R12 ;  /* 0x0000001a200c723c */ /* 0x048fec000000180c */
[----:B--2---:R-:W-:Y:S11]  /*75da0*/  HMMA.16816.F32 R16, R32, R24, R16 ;  /* 0x000000182010723c */ /* 0x004ff60000001810 */
[----:B------:R0:W-:Y:S04]  /*75db0*/  STL.64 [R1+0x620], R40 ;  /* 0x0006202801007387 */ /* 0x0001e80000100a00 */
[----:B------:R1:W-:Y:S04]  /*75dc0*/  STL.64 [R1+0x628], R42 ;  /* 0x0006282a01007387 */ /* 0x0003e80000100a00 */
[----:B0-----:R-:W2:Y:S04]  /*75dd0*/  LDL.LU R40, [R1+0xc90] ;  /* 0x000c900001287983 */ /* 0x001ea80000300800 */
[----:B------:R-:W2:Y:S04]  /*75de0*/  LDL.LU R41, [R1+0xc94] ;  /* 0x000c940001297983 */ /* 0x000ea80000300800 */
[----:B-1----:R-:W2:Y:S04]  /*75df0*/  LDL.LU R42, [R1+0xc98] ;  /* 0x000c9800012a7983 */ /* 0x002ea80000300800 */
[----:B------:R-:W2:Y:S04]  /*75e00*/  LDL.LU R43, [R1+0xc9c] ;  /* 0x000c9c00012b7983 */ /* 0x000ea80000300800 */
[----:B------:R-:W-:Y:S04]  /*75e10*/  STL.64 [R1+0x3de0], R22 ;  /* 0x003de01601007387 */ /* 0x000fe80000100a00 */
[----:B------:R0:W-:Y:S04]  /*75e20*/  STL.64 [R1+0x3dd8], R20 ;  /* 0x003dd81401007387 */ /* 0x0001e80000100a00 */
[----:B0-----:R-:W3:Y:S04]  /*75e30*/  LDL.LU R20, [R1+0x160] ;  /* 0x0001600001147983 */ /* 0x001ee80000300800 */
[----:B------:R-:W3:Y:S04]  /*75e40*/  LDL.LU R21, [R1+0x164] ;  /* 0x0001640001157983 */ /* 0x000ee80000300800 */
[----:B------:R-:W3:Y:S04]  /*75e50*/  LDL.LU R22, [R1+0x168] ;  /* 0x0001680001167983 */ /* 0x000ee80000300800 */
[----:B------:R-:W3:Y:S04]  /*75e60*/  LDL.LU R23, [R1+0x16c] ;  /* 0x00016c0001177983 */ /* 0x000ee80000300800 */
[----:B------:R-:W-:Y:S04]  /*75e70*/  STL.64 [R1+0x610], R16 ;  /* 0x0006101001007387 */ /* 0x000fe80000100a00 */
[----:B------:R0:W-:Y:S01]  /*75e80*/  STL.64 [R1+0x618], R18 ;  /* 0x0006181201007387 */ /* 0x0001e20000100a00 */
[----:B------:R-:W-:-:S03]  /*75e90*/  IMAD R4, R4, 0x100, R29 ;  /* 0x0000010004047824 */ /* 0x000fc600078e021d */
[----:B0-----:R-:W4:Y:S04]  /*75ea0*/  LDL.LU.64 R18, [R1+0x3e48] ;  /* 0x003e480001127983 */ /* 0x001f280000300a00 */
[----:B------:R-:W4:Y:S04]  /*75eb0*/  LDL.LU.64 R16, [R1+0x3e40] ;  /* 0x003e400001107983 */ /* 0x000f280000300a00 */
[----:B------:R-:W-:Y:S04]  /*75ec0*/  STL.64 [R1+0x600], R12 ;  /* 0x0006000c01007387 */ /* 0x000fe80000100a00 */
[----:B------:R0:W-:Y:S04]  /*75ed0*/  STL.64 [R1+0x608], R14 ;  /* 0x0006080e01007387 */ /* 0x0001e80000100a00 */
[----:B0-----:R-:W4:Y:S04]  /*75ee0*/  LDL.LU.64 R14, [R1+0x3e38] ;  /* 0x003e3800010e7983 */ /* 0x001f280000300a00 */
[----:B------:R-:W4:Y:S04]  /*75ef0*/  LDL.LU.64 R12, [R1+0x3e30] ;  /* 0x003e3000010c7983 */ /* 0x000f280000300a00 */
[----:B------:R-:W-:Y:S04]  /*75f00*/  STL.64 [R1+0x3dc0], R26 ;  /* 0x003dc01a01007387 */ /* 0x000fe80000100a00 */
[----:B------:R0:W-:Y:S04]  /*75f10*/  STL.64 [R1+0x3db8], R24 ;  /* 0x003db81801007387 */ /* 0x0001e80000100a00 */
[----:B0-----:R-:W4:Y:S04]  /*75f20*/  LDL.LU R24, [R1+0x170] ;  /* 0x0001700001187983 */ /* 0x001f280000300800 */
[----:B------:R-:W4:Y:S04]  /*75f30*/  LDL.LU R25, [R1+0x174] ;  /* 0x0001740001197983 */ /* 0x000f280000300800 */
[----:B------:R-:W4:Y:S04]  /*75f40*/  LDL.LU R26, [R1+0x178] ;  /* 0x00017800011a7983 */ /* 0x000f280000300800 */
[----:B------:R-:W4:Y:S04]  /*75f50*/  LDL.LU R27, [R1+0x17c] ;  /* 0x00017c00011b7983 */ /* 0x000f280000300800 */
[----:B------:R-:W2:Y:S01]  /*75f60*/  LDL.LU R29, [R1+0x3e2c] ;  /* 0x003e2c00011d7983 */ /* 0x000ea20000300800 */
[----:B------:R-:W-:Y:S01]  /*75f70*/  HMMA.16816.F32 R36, R32, R30, R36 ;  /* 0x0000001e2024723c */ /* 0x000fe20000001824 */
[----:B------:R-:W-:-:S02]  /*75f80*/  IMAD R5, R5, 0x100, R61 ;  /* 0x0000010005057824 */ /* 0x000fc400078e023d */
[----:B------:R-:W4:Y:S03]  /*75f90*/  LDL.LU R61, [R1+0x3e28] ;  /* 0x003e2800013d7983 */ /* 0x000f260000300800 */
        /* <DEDUP_REMOVED lines=25> */
[----:B------:R-:W-:Y:S02]  /*76130*/  F2FP.F16.E4M3.UNPACK_B R4, R4 ;  /* 0x00000004ff04723e */ /* 0x000fe400020006ff */
[----:B------:R-:W-:Y:S02]  /*76140*/  F2FP.F16.E4M3.UNPACK_B R5, R5 ;  /* 0x00000005ff05723e */ /* 0x000fe400020006ff */
[----:B------:R-:W-:Y:S02]  /*76150*/  F2FP.F16.E4M3.UNPACK_B R6, R6 ;  /* 0x00000006ff06723e */ /* 0x000fe400020006ff */
[----:B------:R-:W-:Y:S01]  /*76160*/  F2FP.F16.E4M3.UNPACK_B R7, R7 ;  /* 0x00000007ff07723e */ /* 0x000fe200020006ff */
[----:B------:R-:W-:Y:S04]  /*76170*/  STL.64 [R1+0x3df0], R38 ;  /* 0x003df02601007387 */ /* 0x000fe80000100a00 */
[----:B------:R-:W-:Y:S08]  /*76180*/  STL.64 [R1+0x3de8], R36 ;  /* 0x003de82401007387 */ /* 0x000ff00000100a00 */
[----:B------:R-:W-:Y:S04]  /*76190*/  STL.64 [R1+0x5c0], R28 ;  /* 0x0005c01c01007387 */ /* 0x000fe80000100a00 */
[----:B------:R0:W-:Y:S02]  /*761a0*/  STL.64 [R1+0x5c8], R30 ;  /* 0x0005c81e01007387 */ /* 0x0001e40000100a00 */
[C---:B0-----:R-:W-:Y:S06]  /*761b0*/  HMMA.16816.F32 R28, R4.reuse, R2, R20 ;  /* 0x00000002041c723c */ /* 0x041fec0000001814 */
[C---:B------:R-:W-:Y:S06]  /*761c0*/  HMMA.16816.F32 R20, R4.reuse, R10, R48 ;  /* 0x0000000a0414723c */ /* 0x040fec0000001830 */
        /* <DEDUP_REMOVED lines=15> */
[----:B------:R-:W3:-:S15]  /*762c0*/  LDL.LU R44, [R1+0xbf0] ;  /* 0x000bf000012c7983 */ /* 0x000ede0000300800 */
[----:B------:R-:W-:-:S07]  /*762d0*/  NOP ;  /* 0x0000000000007918 */ /* 0x000fce0000000000 */
[----:B------:R-:W-:Y:S04]  /*762e0*/  STL.64 [R1+0x570], R20 ;  /* 0x0005701401007387 */ /* 0x000fe80000100a00 */
[----:B------:R-:W-:Y:S04]  /*762f0*/  STL.64 [R1+0x578], R22 ;  /* 0x0005781601007387 */ /* 0x000fe80000100a00 */
[----:B------:R0:W-:Y:S04]  /*76300*/  STL.64 [R1+0x560], R8 ;  /* 0x0005600801007387 */ /* 0x0001e80000100a00 */
[----:B------:R1:W-:Y:S04]  /*76310*/  STL.64 [R1+0x568], R10 ;  /* 0x0005680a01007387 */ /* 0x0003e80000100a00 */
        /* <DEDUP_REMOVED lines=42> */
[----:B0-----:R-:W4:Y:S04]  /*765c0*/  LDL.LU R14, [R1+0x35bc] ;  /* 0x0035bc00010e7983 */ /* 0x001f280000300800 */
[----:B------:R-:W4:Y:S04]  /*765d0*/  LDL.LU R15, [R1+0x35c4] ;  /* 0x0035c400010f7983 */ /* 0x000f280000300800 */
[----:B------:R-:W-:Y:S01]  /*765e0*/  STL.64 [R1+0x3d88], R12 ;  /* 0x003d880c01007387 */ /* 0x000fe20000100a00 */
        /* <DEDUP_REMOVED lines=59> */
[C---:B0-----:R-:W-:Y:S06]  /*769a0*/  HMMA.16816.F32 R8, R4.reuse, R36, R48 ;  /* 0x000000240408723c */ /* 0x041fec0000001830 */
[----:B------:R-:W-:Y:S06]  /*769b0*/  HMMA.16816.F32 R4, R4, R38, R44 ;  /* 0x000000260404723c */ /* 0x000fec000000182c */
        /* <DEDUP_REMOVED lines=116> */
[----:B------:R-:W-:Y:S01]  /*77100*/  STL.64 [R1+0x3cc8], R16 ;  /* 0x003cc81001007387 */ /* 0x000fe20000100a00 */
        /* <DEDUP_REMOVED lines=8> */
[C---:B---3--:R-:W-:Y:S02]  /*77190*/  HMMA.16816.F32 R8, R32.reuse, R24, R40 ;  /* 0x000000182008723c */ /* 0x048fe40000001828 */
[----:B------:R-:W-:Y:S04]  /*771a0*/  STL.64 [R1+0x3d00], R26 ;  /* 0x003d001a01007387 */ /* 0x000fe80000100a00 */
[----:B------:R-:W-:-:S15]  /*771b0*/  HMMA.16816.F32 R4, R32, R26, R4 ;  /* 0x0000001a2004723c */ /* 0x000fde0000001804 */
        /* <DEDUP_REMOVED lines=109> */
[----:B------:R-:W2:Y:S02]  /*77890*/  LDL.LU.64 R8, [R1+0x3d08] ;  /* 0x003d080001087983 */ /* 0x000ea40000300a00 */
        /* <DEDUP_REMOVED lines=53> */
[----:B------:R0:W-:Y:S02]  /*77bf0*/  STL.64 [R1+0x2a8], R10 ;  /* 0x0002a80a01007387 */ /* 0x0001e40000100a00 */
[----:B0-----:R-:W-:Y:S02]  /*77c00*/  HMMA.16816.F32 R8, R4, R28, R52 ;  /* 0x0000001c0408723c */ /* 0x001fe40000001834 */
[----:B------:R-:W2:Y:S01]  /*77c10*/  LDL.LU R52, [R1+0x980] ;  /* 0x0009800001347983 */ /* 0x000ea20000300800 */
[----:B------:R-:W-:-:S15]  /*77c20*/  IMAD R33, R60, 0x100, R0 ;  /* 0x000001003c217824 */ /* 0x000fde00078e0200 */
[----:B------:R-:W-:-:S05]  /*77c30*/  NOP ;  /* 0x0000000000007918 */ /* 0x000fca0000000000 */
        /* <DEDUP_REMOVED lines=45> */
[----:B------:R-:W3:Y:S01]  /*77f10*/  LDL.LU R44, [R1+0x990] ;  /* 0x00099000012c7983 */ /* 0x000ee20000300800 */
[----:B------:R-:W-:-:S03]  /*77f20*/  IMAD R32, R47, 0x100, R46 ;  /* 0x000001002f207824 */ /* 0x000fc600078e022e */
        /* <DEDUP_REMOVED lines=18> */
[----:B------:R-:W4:Y:S01]  /*78050*/  LDL.LU.64 R40, [R1+0x3c98] ;  /* 0x003c980001287983 */ /* 0x000f220000300a00 */
[----:B---3--:R-:W-:-:S02]  /*78060*/  IMAD R34, R35, 0x100, R34 ;  /* 0x0000010023227824 */ /* 0x008fc400078e0222 */
        /* <DEDUP_REMOVED lines=47> */
[----:B0-----:R-:W3:Y:S04]  /*78360*/  LDL.LU R8, [R1+0x9f0] ;  /* 0x0009f00001087983 */ /* 0x001ee80000300800 */
[----:B------:R-:W3:Y:S04]  /*78370*/  LDL.LU R9, [R1+0x9f4] ;  /* 0x0009f40001097983 */ /* 0x000ee80000300800 */
[----:B------:R-:W3:Y:S04]  /*78380*/  LDL.LU R10, [R1+0x9f8] ;  /* 0x0009f800010a7983 */ /* 0x000ee80000300800 */
[----:B------:R-:W3:Y:S02]  /*78390*/  LDL.LU R11, [R1+0x9fc] ;  /* 0x0009fc00010b7983 */ /* 0x000ee40000300800 */
[----:B---3--:R-:W-:-:S15]  /*783a0*/  HMMA.16816.F32 R8, R32, R12, R8 ;  /* 0x0000000c2008723c */ /* 0x008fde0000001808 */
[----:B------:R-:W-:-:S08]  /*783b0*/  NOP ;  /* 0x0000000000007918 */ /* 0x000fd00000000000 */
[----:B------:R-:W-:Y:S04]  /*783c0*/  STL.64 [R1+0x230], R8 ;  /* 0x0002300801007387 */ /* 0x000fe80000100a00 */
[----:B------:R2:W-:Y:S02]  /*783d0*/  STL.64 [R1+0x238], R10 ;  /* 0x0002380a01007387 */ /* 0x0005e40000100a00 */
[C---:B--2---:R-:W-:Y:S06]  /*783e0*/  HMMA.16816.F32 R8, R32.reuse, R14, R40 ;  /* 0x0000000e2008723c */ /* 0x044fec0000001828 */
[----:B------:R-:W-:Y:S04]  /*783f0*/  STL.64 [R1+0x3c20], R14 ;  /* 0x003c200e01007387 */ /* 0x000fe80000100a00 */
[----:B------:R-:W-:Y:S01]  /*78400*/  STL.64 [R1+0x3c18], R12 ;  /* 0x003c180c01007387 */ /* 0x000fe20000100a00 */
[----:B------:R-:W-:-:S12]  /*78410*/  HMMA.16816.F32 R4, R32, R18, R4 ;  /* 0x000000122004723c */ /* 0x000fd80000001804 */
[----:B------:R-:W-:Y:S04]  /*78420*/  STL.64 [R1+0x220], R8 ;  /* 0x0002200801007387 */ /* 0x000fe80000100a00 */
[----:B------:R4:W-:Y:S02]  /*78430*/  STL.64 [R1+0x228], R10 ;  /* 0x0002280a01007387 */ /* 0x0009e40000100a00 */
[----:B----4-:R-:W-:Y:S02]  /*78440*/  HMMA.16816.F32 R8, R32, R16, R36 ;  /* 0x000000102008723c */ /* 0x010fe40000001824 */
        /* <DEDUP_REMOVED lines=17> */
[----:B------:R-:W-:Y:S01]  /*78560*/  STL.64 [R1+0x1d8], R10 ;  /* 0x0001d80a01007387 */ /* 0x000fe20000100a00 */
[----:B------:R-:W-:-:S04]  /*78570*/  IMAD.MOV.U32 R45, RZ, RZ, R61 ;  /* 0x000000ffff2d7224 */ /* 0x000fc800078e003d */
[----:B------:R3:W-:Y:S04]  /*78580*/  STL.64 [R1+0x1c0], R4 ;  /* 0x0001c00401007387 */ /* 0x0007e80000100a00 */
[----:B------:R4:W-:Y:S04]  /*78590*/  STL.64 [R1+0x1c8], R6 ;  /* 0x0001c80601007387 */ /* 0x0009e80000100a00 */
[----:B------:R-:W4:Y:S04]  /*785a0*/  LDL.LU R61, [R1+0x3c50] ;  /* 0x003c5000013d7983 */ /* 0x000f280000300800 */
        /* <DEDUP_REMOVED lines=14> */
[----:B---3--:R-:W2:Y:S01]  /*78690*/  LDL.LU R4, [R1+0x3618] ;  /* 0x0036180001047983 */ /* 0x008ea20000300800 */
[----:B----4-:R-:W-:-:S03]  /*786a0*/  IMAD.MOV.U32 R59, RZ, RZ, R61 ;  /* 0x000000ffff3b7224 */ /* 0x010fc600078e003d */
        /* <DEDUP_REMOVED lines=27> */
[----:B------:R0:W-:Y:S01]  /*78860*/  STL.64 [R1+0x3bd8], R24 ;  /* 0x003bd81801007387 */ /* 0x0001e20000100a00 */
[----:B--2---:R-:W-:-:S03]  /*78870*/  IMAD R4, R4, 0x100, R29 ;  /* 0x0000010004047824 */ /* 0x004fc600078e021d */
        /* <DEDUP_REMOVED lines=13> */
[----:B------:R-:W4:Y:S04]  /*78950*/  LDL.LU.64 R16, [R1+0x3c38] ;  /* 0x003c380001107983 */ /* 0x000f280000300a00 */
[----:B------:R-:W-:Y:S04]  /*78960*/  STL [R1+0x3bc4], R29 ;  /* 0x003bc41d01007387 */ /* 0x000fe80000100800 */
        /* <DEDUP_REMOVED lines=36> */
[----:B------:R-:W-:-:S07]  /*78bb0*/  IMAD.MOV.U32 R39, RZ, RZ, R61 ;  /* 0x000000ffff277224 */ /* 0x000fce00078e003d */
[----:B----4-:R-:W-:Y:S01]  /*78bc0*/  HMMA.16816.F32 R36, R4, R2, R36 ;  /* 0x000000020424723c */ /* 0x010fe20000001824 */
[----:B------:R-:W-:Y:S04]  /*78bd0*/  STL.64 [R1+0x3b80], R42 ;  /* 0x003b802a01007387 */ /* 0x000fe80000100a00 */
[----:B------:R-:W-:-:S15]  /*78be0*/  STL.64 [R1+0x3b78], R40 ;  /* 0x003b782801007387 */ /* 0x000fde0000100a00 */
[----:B------:R-:W-:-:S03]  /*78bf0*/  NOP ;  /* 0x0000000000007918 */ /* 0x000fc60000000000 */
        /* <DEDUP_REMOVED lines=25> */
[----:B------:R-:W-:Y:S04]  /*78d90*/  STL.64 [R1+0x3b70], R18 ;  /* 0x003b701201007387 */ /* 0x000fe80000100a00 */
[----:B------:R-:W-:-:S12]  /*78da0*/  STL.64 [R1+0x3b68], R16 ;  /* 0x003b681001007387 */ /* 0x000fd80000100a00 */
[----:B------:R0:W-:Y:S04]  /*78db0*/  STL.64 [R1+0x120], R8 ;  /* 0x0001200801007387 */ /* 0x0001e80000100a00 */
[----:B------:R1:W-:Y:S04]  /*78dc0*/  STL.64 [R1+0x128], R10 ;  /* 0x0001280a01007387 */ /* 0x0003e80000100a00 */
        /* <DEDUP_REMOVED lines=12> */
[----:B------:R-:W3:Y:S04]  /*78e90*/  LDL.LU R52, [R1+0x870] ;  /* 0x0008700001347983 */ /* 0x000ee80000300800 */
[----:B------:R-:W3:Y:S04]  /*78ea0*/  LDL.LU R53, [R1+0x874] ;  /* 0x0008740001357983 */ /* 0x000ee80000300800 */
[----:B------:R-:W4:Y:S04]  /*78eb0*/  LDL.LU R54, [R1+0x878] ;  /* 0x0008780001367983 */ /* 0x000f280000300800 */
[----:B------:R-:W4:Y:S04]  /*78ec0*/  LDL.LU R55, [R1+0x87c] ;  /* 0x00087c0001377983 */ /* 0x000f280000300800 */
[----:B----4-:R-:W-:Y:S04]  /*78ed0*/  STL.64 [R1+0x3bd0], R54 ;  /* 0x003bd03601007387 */ /* 0x010fe80000100a00 */
[----:B---3--:R-:W-:Y:S04]  /*78ee0*/  STL.64 [R1+0x3bc8], R52 ;  /* 0x003bc83401007387 */ /* 0x008fe80000100a00 */
[----:B0-----:R-:W3:Y:S04]  /*78ef0*/  LDL.LU R8, [R1+0x890] ;  /* 0x0008900001087983 */ /* 0x001ee80000300800 */
[----:B------:R-:W3:Y:S04]  /*78f00*/  LDL.LU R9, [R1+0x894] ;  /* 0x0008940001097983 */ /* 0x000ee80000300800 */
[----:B-1----:R-:W4:Y:S04]  /*78f10*/  LDL.LU R10, [R1+0x898] ;  /* 0x00089800010a7983 */ /* 0x002f280000300800 */
[----:B------:R-:W4:Y:S04]  /*78f20*/  LDL.LU R11, [R1+0x89c] ;  /* 0x00089c00010b7983 */ /* 0x000f280000300800 */
[----:B----4-:R-:W-:Y:S04]  /*78f30*/  STL.64 [R1+0x3bf0], R10 ;  /* 0x003bf00a01007387 */ /* 0x010fe80000100a00 */
[----:B---3--:R0:W-:Y:S04]  /*78f40*/  STL.64 [R1+0x3be8], R8 ;  /* 0x003be80801007387 */ /* 0x0081e80000100a00 */
[----:B------:R-:W3:Y:S04]  /*78f50*/  LDL.LU R40, [R1+0x8b0] ;  /* 0x0008b00001287983 */ /* 0x000ee80000300800 */
[----:B------:R-:W3:Y:S04]  /*78f60*/  LDL.LU R41, [R1+0x8b4] ;  /* 0x0008b40001297983 */ /* 0x000ee80000300800 */
[----:B------:R-:W3:Y:S04]  /*78f70*/  LDL.LU R42, [R1+0x8b8] ;  /* 0x0008b800012a7983 */ /* 0x000ee80000300800 */
        /* <DEDUP_REMOVED lines=11> */
[----:B------:R-:W3:Y:S04]  /*79030*/  LDL.LU R10, [R1+0x8e8] ;  /* 0x0008e800010a7983 */ /* 0x000ee80000300800 */
        /* <DEDUP_REMOVED lines=33> */
[----:B--2---:R-:W-:-:S15]  /*79250*/  HMMA.16816.F32 R24, R4, R22, R24 ;  /* 0x000000160418723c */ /* 0x004fde0000001818 */
[----:B------:R-:W-:-:S02]  /*79260*/  NOP ;  /* 0x0000000000007918 */ /* 0x000fc40000000000 */
[----:B------:R-:W-:Y:S01]  /*79270*/  STL.64 [R1+0x110], R8 ;  /* 0x0001100801007387 */ /* 0x000fe20000100a00 */
[----:B------:R-:W-:-:S03]  /*79280*/  IMAD.MOV.U32 R61, RZ, RZ, R11 ;  /* 0x000000ffff3d7224 */ /* 0x000fc600078e000b */
[----:B------:R0:W-:Y:S04]  /*79290*/  STL [R1+0x118], R10 ;  /* 0x0001180a01007387 */ /* 0x0001e80000100800 */
[----:B0-----:R-:W2:Y:S04]  /*792a0*/  LDL.LU.64 R10, [R1+0x3bf0] ;  /* 0x003bf000010a7983 */ /* 0x001ea80000300a00 */
[----:B------:R-:W2:Y:S04]  /*792b0*/  LDL.LU.64 R8, [R1+0x3be8] ;  /* 0x003be80001087983 */ /* 0x000ea80000300a00 */
[----:B------:R-:W-:Y:S04]  /*792c0*/  STL [R1+0x38c0], R61 ;  /* 0x0038c03d01007387 */ /* 0x000fe80000100800 */
[----:B------:R-:W-:Y:S04]  /*792d0*/  STL.64 [R1+0x100], R24 ;  /* 0x0001001801007387 */ /* 0x000fe80000100a00 */
[----:B------:R0:W-:Y:S04]  /*792e0*/  STL.64 [R1+0x108], R26 ;  /* 0x0001081a01007387 */ /* 0x0001e80000100a00 */
[----:B0-----:R-:W3:Y:S04]  /*792f0*/  LDL.LU.64 R26, [R1+0x3be0] ;  /* 0x003be000011a7983 */ /* 0x001ee80000300a00 */
[----:B------:R-:W2:Y:S01]  /*79300*/  LDL.LU.64 R24, [R1+0x3bd8] ;  /* 0x003bd80001187983 */ /* 0x000ea20000300a00 */
[----:B----4-:R-:W-:Y:S01]  /*79310*/  IMAD R32, R32, 0x100, R29 ;  /* 0x0000010020207824 */ /* 0x010fe200078e021d */
[C---:B--2---:R-:W-:Y:S06]  /*79320*/  HMMA.16816.F32 R48, R4.reuse, R24, R48 ;  /* 0x000000180430723c */ /* 0x044fec0000001830 */
[----:B---3--:R-:W-:-:S15]  /*79330*/  HMMA.16816.F32 R52, R4, R26, R52 ;  /* 0x0000001a0434723c */ /* 0x008fde0000001834 */
[----:B------:R-:W-:-:S02]  /*79340*/  NOP ;  /* 0x0000000000007918 */ /* 0x000fc40000000000 */
[----:B------:R0:W-:Y:S04]  /*79350*/  STL.64 [R1+0xf0], R48 ;  /* 0x0000f03001007387 */ /* 0x0001e80000100a00 */
[----:B------:R1:W-:Y:S03]  /*79360*/  STL.64 [R1+0xf8], R50 ;  /* 0x0000f83201007387 */ /* 0x0003e60000100a00 */
[----:B------:R-:W-:Y:S01]  /*79370*/  IMAD.MOV.U32 R61, RZ, RZ, R55 ;  /* 0x000000ffff3d7224 */ /* 0x000fe200078e0037 */
[----:B0-----:R-:W2:Y:S04]  /*79380*/  LDL.LU R48, [R1+0x830] ;  /* 0x0008300001307983 */ /* 0x001ea80000300800 */
[----:B------:R-:W2:Y:S04]  /*79390*/  LDL.LU R49, [R1+0x834] ;  /* 0x0008340001317983 */ /* 0x000ea80000300800 */
[----:B-1----:R-:W2:Y:S04]  /*793a0*/  LDL.LU R50, [R1+0x838] ;  /* 0x0008380001327983 */ /* 0x002ea80000300800 */
[----:B------:R-:W2:Y:S04]  /*793b0*/  LDL.LU R51, [R1+0x83c] ;  /* 0x00083c0001337983 */ /* 0x000ea80000300800 */
[----:B------:R-:W-:Y:S04]  /*793c0*/  STL.64 [R1+0xe0], R52 ;  /* 0x0000e03401007387 */ /* 0x000fe80000100a00 */
[----:B------:R0:W-:Y:S04]  /*793d0*/  STL [R1+0xe8], R54 ;  /* 0x0000e83601007387 */ /* 0x0001e80000100800 */
[----:B0-----:R-:W3:Y:S04]  /*793e0*/  LDL.LU.64 R54, [R1+0x3bd0] ;  /* 0x003bd00001367983 */ /* 0x001ee80000300a00 */
[----:B------:R-:W3:Y:S04]  /*793f0*/  LDL.LU.64 R52, [R1+0x3bc8] ;  /* 0x003bc80001347983 */ /* 0x000ee80000300a00 */
[----:B------:R0:W-:Y:S04]  /*79400*/  STL [R1+0x3988], R61 ;  /* 0x0039883d01007387 */ /* 0x0001e80000100800 */
[----:B0-----:R-:W4:Y:S04]  /*79410*/  LDL.LU R61, [R1+0x3654] ;  /* 0x00365400013d7983 */ /* 0x001f280000300800 */
[----:B------:R-:W2:Y:S01]  /*79420*/  LDL.LU R29, [R1+0x3bc4] ;  /* 0x003bc400011d7983 */ /* 0x000ea20000300800 */
[----:B------:R-:W-:Y:S01]  /*79430*/  HMMA.16816.F32 R36, R4, R30, R36 ;  /* 0x0000001e0424723c */ /* 0x000fe20000001824 */
[----:B------:R-:W-:-:S02]  /*79440*/  IMAD R33, R33, 0x100, R0 ;  /* 0x0000010021217824 */ /* 0x000fc400078e0200 */
[----:B------:R-:W3:Y:S01]  /*79450*/  LDL.LU R0, [R1+0x3bc0] ;  /* 0x003bc00001007983 */ /* 0x000ee20000300800 */
[----:B------:R-:W-:Y:S02]  /*79460*/  IMAD R34, R34, 0x100, R60 ;  /* 0x0000010022227824 */ /* 0x000fe400078e023c */
[----:B--2---:R-:W-:-:S15]  /*79470*/  HMMA.16816.F32 R44, R4, R28, R44 ;  /* 0x0000001c042c723c */ /* 0x004fde000000182c */
[----:B------:R-:W-:-:S08]  /*79480*/  NOP ;  /* 0x0000000000007918 */ /* 0x000fd00000000000 */
[----:B------:R-:W-:Y:S04]  /*79490*/  STL.64 [R1+0xd0], R44 ;  /* 0x0000d02c01007387 */ /* 0x000fe80000100a00 */
[----:B------:R0:W-:Y:S04]  /*794a0*/  STL.64 [R1+0xd8], R46 ;  /* 0x0000d82e01007387 */ /* 0x0001e80000100a00 */
[----:B0-----:R-:W2:Y:S04]  /*794b0*/  LDL.LU.64 R46, [R1+0x3bb8] ;  /* 0x003bb800012e7983 */ /* 0x001ea80000300a00 */
[----:B------:R-:W2:Y:S04]  /*794c0*/  LDL.LU.64 R44, [R1+0x3bb0] ;  /* 0x003bb000012c7983 */ /* 0x000ea80000300a00 */
[----:B------:R-:W2:Y:S04]  /*794d0*/  LDL.LU R60, [R1+0x3ba8] ;  /* 0x003ba800013c7983 */ /* 0x000ea80000300800 */
        /* <DEDUP_REMOVED lines=21> */
[----:B0-----:R-:W3:Y:S04]  /*79630*/  LDL.LU R4, [R1+0x860] ;  /* 0x0008600001047983 */ /* 0x001ee80000300800 */
[----:B------:R-:W3:Y:S04]  /*79640*/  LDL.LU R5, [R1+0x864] ;  /* 0x0008640001057983 */ /* 0x000ee80000300800 */
[----:B-1----:R-:W3:Y:S04]  /*79650*/  LDL.LU R6, [R1+0x868] ;  /* 0x0008680001067983 */ /* 0x002ee80000300800 */
[----:B------:R-:W3:Y:S01]  /*79660*/  LDL.LU R7, [R1+0x86c] ;  /* 0x00086c0001077983 */ /* 0x000ee20000300800 */
        /* <DEDUP_REMOVED lines=13> */
[----:B------:R0:W-:Y:S04]  /*79740*/  STL.64 [R1+0x98], R14 ;  /* 0x0000980e01007387 */ /* 0x0001e80000100a00 */
[----:B0-----:R-:W2:Y:S04]  /*79750*/  LDL.LU.64 R14, [R1+0x3b50] ;  /* 0x003b5000010e7983 */ /* 0x001ea80000300a00 */
[----:B------:R-:W4:Y:S01]  /*79760*/  LDL.LU.64 R12, [R1+0x3b48] ;  /* 0x003b4800010c7983 */ /* 0x000f220000300a00 */
[----:B---3--:R-:W-:Y:S03]  /*79770*/  HMMA.16816.F32 R8, R32, R10, R52 ;  /* 0x0000000a2008723c */ /* 0x008fe60000001834 */
[----:B------:R-:W3:Y:S04]  /*79780*/  LDL.LU.64 R54, [R1+0x3b40] ;  /* 0x003b400001367983 */ /* 0x000ee80000300a00 */
[----:B------:R-:W3:-:S15]  /*79790*/  LDL.LU.64 R52, [R1+0x3b38] ;  /* 0x003b380001347983 */ /* 0x000ede0000300a00 */
[----:B------:R-:W-:-:S01]  /*797a0*/  NOP ;  /* 0x0000000000007918 */ /* 0x000fc20000000000 */
[----:B------:R-:W-:Y:S04]  /*797b0*/  STL.64 [R1+0x80], R8 ;  /* 0x0000800801007387 */ /* 0x000fe80000100a00 */
[----:B------:R2:W-:Y:S01]  /*797c0*/  STL.64 [R1+0x88], R10 ;  /* 0x0000880a01007387 */ /* 0x0005e20000100a00 */
[C---:B----4-:R-:W-:Y:S06]  /*797d0*/  HMMA.16816.F32 R4, R32.reuse, R12, R4 ;  /* 0x0000000c2004723c */ /* 0x050fec0000001804 */
[----:B--2---:R-:W-:-:S15]  /*797e0*/  HMMA.16816.F32 R8, R32, R14, R56 ;  /* 0x0000000e2008723c */ /* 0x004fde0000001838 */
[----:B------:R-:W-:-:S02]  /*797f0*/  NOP ;  /* 0x0000000000007918 */ /* 0x000fc40000000000 */
[----:B------:R-:W-:Y:S04]  /*79800*/  STL.64 [R1+0x70], R4 ;  /* 0x0000700401007387 */ /* 0x000fe80000100a00 */
[----:B------:R0:W-:Y:S02]  /*79810*/  STL.64 [R1+0x78], R6 ;  /* 0x0000780601007387 */ /* 0x0001e40000100a00 */
[----:B0-----:R-:W-:Y:S02]  /*79820*/  HMMA.16816.F32 R4, R32, R16, R44 ;  /* 0x000000102004723c */ /* 0x001fe4000000182c */
[----:B------:R-:W2:Y:S04]  /*79830*/  LDL.LU R44, [R1+0x820] ;  /* 0x00082000012c7983 */ /* 0x000ea80000300800 */
[----:B------:R0:W-:Y:S04]  /*79840*/  STL.64 [R1+0x60], R8 ;  /* 0x0000600801007387 */ /* 0x0001e80000100a00 */
[----:B------:R1:W-:-:S13]  /*79850*/  STL.64 [R1+0x68], R10 ;  /* 0x0000680a01007387 */ /* 0x0003da0000100a00 */
[----:B------:R-:W-:Y:S04]  /*79860*/  STL.64 [R1+0x50], R4 ;  /* 0x0000500401007387 */ /* 0x000fe80000100a00 */
[----:B------:R4:W-:Y:S04]  /*79870*/  STL.64 [R1+0x58], R6 ;  /* 0x0000580601007387 */ /* 0x0009e80000100a00 */
[----:B------:R-:W2:Y:S04]  /*79880*/  LDL.LU R45, [R1+0x824] ;  /* 0x00082400012d7983 */ /* 0x000ea80000300800 */
[----:B------:R-:W2:Y:S04]  /*79890*/  LDL.LU R46, [R1+0x828] ;  /* 0x00082800012e7983 */ /* 0x000ea80000300800 */
[----:B------:R-:W2:Y:S04]  /*798a0*/  LDL.LU R47, [R1+0x82c] ;  /* 0x00082c00012f7983 */ /* 0x000ea80000300800 */
[----:B0-----:R-:W2:Y:S04]  /*798b0*/  LDL.LU R8, [R1+0x810] ;  /* 0x0008100001087983 */ /* 0x001ea80000300800 */
[----:B------:R-:W2:Y:S04]  /*798c0*/  LDL.LU R9, [R1+0x814] ;  /* 0x0008140001097983 */ /* 0x000ea80000300800 */
[----:B-1----:R-:W2:Y:S01]  /*798d0*/  LDL.LU R10, [R1+0x818] ;  /* 0x00081800010a7983 */ /* 0x002ea20000300800 */
[----:B----4-:R-:W-:Y:S01]  /*798e0*/  HMMA.16816.F32 R4, R32, R18, R48 ;  /* 0x000000122004723c */ /* 0x010fe20000001830 */
[----:B------:R-:W-:-:S06]  /*798f0*/  IMAD.MOV.U32 R11, RZ, RZ, R60 ;  /* 0x000000ffff0b7224 */ /* 0x000fcc00078e003c */
[----:B---3--:R-:W-:Y:S02]  /*79900*/  IMAD.MOV.U32 R51, RZ, RZ, R52 ;  /* 0x000000ffff337224 */ /* 0x008fe400078e0034 */
[----:B------:R-:W-:-:S14]  /*79910*/  IMAD.MOV.U32 R50, RZ, RZ, R53 ;  /* 0x000000ffff327224 */ /* 0x000fdc00078e0035 */
[----:B------:R0:W-:Y:S04]  /*79920*/  STL.64 [R1+0x40], R4 ;  /* 0x0000400401007387 */ /* 0x0001e80000100a00 */
[----:B------:R1:W-:Y:S04]  /*79930*/  STL [R1+0x48], R6 ;  /* 0x0000480601007387 */ /* 0x0003e80000100800 */
        /* <DEDUP_REMOVED lines=14> */
[----:B------:R-:W4:Y:S01]  /*79a20*/  LDL.LU R13, [R1+0x366c] ;  /* 0x00366c00010d7983 */ /* 0x000f220000300800 */
[----:B------:R-:W-:-:S03]  /*79a30*/  IMAD.MOV.U32 R60, RZ, RZ, R7 ;  /* 0x000000ffff3c7224 */ /* 0x000fc600078e0007 */
[----:B-1----:R-:W4:Y:S04]  /*79a40*/  LDL.LU R6, [R1+0x3668] ;  /* 0x0036680001067983 */ /* 0x002f280000300800 */
[----:B------:R-:W4:Y:S04]  /*79a50*/  LDL.LU R2, [R1+0x3674] ;  /* 0x0036740001027983 */ /* 0x000f280000300800 */
[----:B------:R-:W4:Y:S04]  /*79a60*/  LDL.LU R7, [R1+0x3670] ;  /* 0x0036700001077983 */ /* 0x000f280000300800 */
[----:B------:R-:W4:Y:S04]  /*79a70*/  LDL.LU R40, [R1+0xda8] ;  /* 0x000da80001287983 */ /* 0x000f280000300800 */
[----:B------:R-:W4:Y:S04]  /*79a80*/  LDL.LU R41, [R1+0xdac] ;  /* 0x000dac0001297983 */ /* 0x000f280000300800 */
[----:B------:R-:W-:Y:S01]  /*79a90*/  STL [R1+0x39a0], R60 ;  /* 0x0039a03c01007387 */ /* 0x000fe20000100800 */
[----:B------:R-:W-:-:S02]  /*79aa0*/  IMAD.MOV.U32 R48, RZ, RZ, R55 ;  /* 0x000000ffff307224 */ /* 0x000fc400078e0037 */
[----:B------:R-:W-:Y:S01]  /*79ab0*/  IMAD.MOV.U32 R55, RZ, RZ, R0 ;  /* 0x000000ffff377224 */ /* 0x000fe200078e0000 */
[C---:B--2---:R-:W-:Y:S06]  /*79ac0*/  HMMA.16816.F32 R44, R32.reuse, R20, R44 ;  /* 0x00000014202c723c */ /* 0x044fec000000182c */
[----:B------:R-:W-:-:S15]  /*79ad0*/  HMMA.16816.F32 R8, R32, R22, R8 ;  /* 0x000000162008723c */ /* 0x000fde0000001808 */
[----:B------:R-:W-:-:S02]  /*79ae0*/  NOP ;  /* 0x0000000000007918 */ /* 0x000fc40000000000 */
[----:B------:R-:W-:Y:S04]  /*79af0*/  STL.64 [R1+0x30], R44 ;  /* 0x0000302c01007387 */ /* 0x000fe80000100a00 */
[----:B------:R0:W-:Y:S04]  /*79b00*/  STL.64 [R1+0x38], R46 ;  /* 0x0000382e01007387 */ /* 0x0001e80000100a00 */
[----:B0-----:R-:W2:Y:S04]  /*79b10*/  LDL.LU.64 R46, [R1+0x3b30] ;  /* 0x003b3000012e7983 */ /* 0x001ea80000300a00 */
[----:B------:R-:W2:Y:S04]  /*79b20*/  LDL.LU.64 R44, [R1+0x3b28] ;  /* 0x003b2800012c7983 */ /* 0x000ea80000300a00 */
[----:B------:R0:W-:Y:S04]  /*79b30*/  STL.64 [R1+0x20], R8 ;  /* 0x0000200801007387 */ /* 0x0001e80000100a00 */
[----:B------:R-:W2:Y:S04]  /*79b40*/  LDL.LU R20, [R1+0x800] ;  /* 0x0008000001147983 */ /* 0x000ea80000300800 */
[----:B------:R-:W2:Y:S04]  /*79b50*/  LDL.LU R21, [R1+0x804] ;  /* 0x0008040001157983 */ /* 0x000ea80000300800 */
[----:B------:R-:W2:Y:S04]  /*79b60*/  LDL.LU R22, [R1+0x808] ;  /* 0x0008080001167983 */ /* 0x000ea80000300800 */
[----:B------:R-:W2:Y:S01]  /*79b70*/  LDL.LU R23, [R1+0x80c] ;  /* 0x00080c0001177983 */ /* 0x000ea20000300800 */
[----:B------:R-:W-:-:S03]  /*79b80*/  IMAD.MOV.U32 R0, RZ, RZ, R10 ;  /* 0x000000ffff007224 */ /* 0x000fc600078e000a */
[----:B0-----:R-:W2:Y:S04]  /*79b90*/  LDL.LU R8, [R1+0x770] ;  /* 0x0007700001087983 */ /* 0x001ea80000300800 */
[----:B------:R-:W2:Y:S04]  /*79ba0*/  LDL.LU R9, [R1+0x774] ;  /* 0x0007740001097983 */ /* 0x000ea80000300800 */
[----:B------:R-:W2:Y:S04]  /*79bb0*/  LDL.LU R10, [R1+0x778] ;  /* 0x00077800010a7983 */ /* 0x000ea80000300800 */
[----:B------:R-:W2:Y:S04]  /*79bc0*/  LDL.LU R3, [R1+0xdc8] ;  /* 0x000dc80001037983 */ /* 0x000ea80000300800 */
[----:B------:R-:W2:Y:S01]  /*79bd0*/  LDL.LU R61, [R1+0xdcc] ;  /* 0x000dcc00013d7983 */ /* 0x000ea20000300800 */
[----:B---3--:R-:W-:Y:S01]  /*79be0*/  HMMA.16816.F32 R16, R32, R26, R16 ;  /* 0x0000001a2010723c */ /* 0x008fe20000001810 */
[----:B------:R-:W-:-:S02]  /*79bf0*/  IMAD.MOV.U32 R49, RZ, RZ, R54 ;  /* 0x000000ffff317224 */ /* 0x000fc400078e0036 */
[----:B------:R-:W-:Y:S02]  /*79c00*/  IMAD.MOV.U32 R54, RZ, RZ, R42 ;  /* 0x000000ffff367224 */ /* 0x000fe400078e002a */
[----:B----4-:R-:W-:Y:S02]  /*79c10*/  IMAD R4, R4, 0x100, R15 ;  /* 0x0000010004047824 */ /* 0x010fe400078e020f */
[----:B------:R-:W-:Y:S02]  /*79c20*/  IMAD R5, R5, 0x100, R12 ;  /* 0x0000010005057824 */ /* 0x000fe400078e020c */
[----:B------:R-:W-:Y:S02]  /*79c30*/  IMAD R6, R6, 0x100, R13 ;  /* 0x0000010006067824 */ /* 0x000fe400078e020d */
[----:B------:R-:W-:Y:S01]  /*79c40*/  IMAD R7, R7, 0x100, R2 ;  /* 0x0000010007077824 */ /* 0x000fe200078e0202 */
[----:B------:R-:W-:Y:S01]  /*79c50*/  HMMA.16816.F32 R56, R32, R28, R56 ;  /* 0x0000001c2038723c */ /* 0x000fe20000001838 */
[----:B------:R-:W-:-:S02]  /*79c60*/  IMAD.MOV.U32 R42, RZ, RZ, R11 ;  /* 0x000000ffff2a7224 */ /* 0x000fc400078e000b */
[----:B------:R-:W-:-:S03]  /*79c70*/  IMAD.MOV.U32 R11, RZ, RZ, R43 ;  /* 0x000000ffff0b7224 */ /* 0x000fc600078e002b */
[C---:B------:R-:W-:Y:S01]  /*79c80*/  HMMA.16816.F32 R52, R32.reuse, R30, R52 ;  /* 0x0000001e2034723c */ /* 0x040fe20000001834 */
[----:B------:R-:W-:Y:S02]  /*79c90*/  F2FP.F16.E4M3.UNPACK_B R40, R40.H1 ;  /* 0x00000028ff28723e */ /* 0x000fe400030006ff */
[----:B------:R-:W-:Y:S02]  /*79ca0*/  F2FP.F16.E4M3.UNPACK_B R41, R41.H1 ;  /* 0x00000029ff29723e */ /* 0x000fe400030006ff */
[----:B------:R-:W-:Y:S02]  /*79cb0*/  F2FP.F16.E4M3.UNPACK_B R4, R4 ;  /* 0x00000004ff04723e */ /* 0x000fe400020006ff */
[----:B------:R-:W-:Y:S02]  /*79cc0*/  F2FP.F16.E4M3.UNPACK_B R5, R5 ;  /* 0x00000005ff05723e */ /* 0x000fe400020006ff */
[----:B------:R-:W-:Y:S02]  /*79cd0*/  F2FP.F16.E4M3.UNPACK_B R6, R6 ;  /* 0x00000006ff06723e */ /* 0x000fe400020006ff */
[----:B------:R-:W-:Y:S01]  /*79ce0*/  F2FP.F16.E4M3.UNPACK_B R7, R7 ;  /* 0x00000007ff07723e */ /* 0x000fe200020006ff */
[----:B------:R-:W-:Y:S01]  /*79cf0*/  HMMA.16816.F32 R48, R32, R36, R48 ;  /* 0x000000242030723c */ /* 0x000fe20000001830 */
[----:B------:R-:W-:Y:S04]  /*79d00*/  STL [R1+0x37fc], R42 ;  /* 0x0037fc2a01007387 */ /* 0x000fe80000100800 */
[----:B------:R0:W-:Y:S02]  /*79d10*/  STL [R1+0x37f8], R0 ;  /* 0x0037f80001007387 */ /* 0x0001e40000100800 */
[----:B0-----:R-:W-:-:S02]  /*79d20*/  IMAD.MOV.U32 R0, RZ, RZ, R19 ;  /* 0x000000ffff007224 */ /* 0x001fc400078e0013 */
[----:B------:R-:W-:Y:S01]  /*79d30*/  IMAD.MOV.U32 R42, RZ, RZ, R18 ;  /* 0x000000ffff2a7224 */ /* 0x000fe200078e0012 */
[C---:B--2---:R-:W-:Y:S06]  /*79d40*/  HMMA.16816.F32 R20, R32.reuse, R24, R20 ;  /* 0x000000182014723c */ /* 0x044fec0000001814 */
[----:B------:R-:W-:Y:S06]  /*79d50*/  HMMA.16816.F32 R44, R32, R38, R44 ;  /* 0x00000026202c723c */ /* 0x000fec000000182c */
[----:B------:R-:W-:Y:S11]  /*79d60*/  HMMA.16816.F32 R8, R4, R40, R8 ;  /* 0x000000280408723c */ /* 0x000ff60000001808 */
[----:B------:R-:W-:Y:S04]  /*79d70*/  STL.64 [R1+0x10], R20 ;  /* 0x0000101401007387 */ /* 0x000fe80000100a00 */
[----:B------:R-:W-:Y:S04]  /*79d80*/  STL [R1+0x18], R22 ;  /* 0x0000181601007387 */ /* 0x000fe80000100800 */
[----:B------:R-:W-:Y:S04]  /*79d90*/  STL.64 [R1], R16 ;  /* 0x0000001001007387 */ /* 0x000fe80000100a00 */
[----:B------:R-:W-:Y:S04]  /*79da0*/  STL [R1+0x3830], R0 ;  /* 0x0038300001007387 */ /* 0x000fe80000100800 */
[----:B------:R-:W-:Y:S04]  /*79db0*/  STL.64 [R1+0x3768], R58 ;  /* 0x0037683a01007387 */ /* 0x000fe80000100a00 */
[----:B------:R-:W-:Y:S04]  /*79dc0*/  STL.64 [R1+0x3760], R56 ;  /* 0x0037603801007387 */ /* 0x000fe80000100a00 */
[----:B------:R-:W-:Y:S04]  /*79dd0*/  STL.64 [R1+0x3778], R54 ;  /* 0x0037783601007387 */ /* 0x000fe80000100a00 */
[----:B------:R-:W-:Y:S04]  /*79de0*/  STL.64 [R1+0x3770], R52 ;  /* 0x0037703401007387 */ /* 0x000fe80000100a00 */
[----:B------:R-:W-:Y:S04]  /*79df0*/  STL.64 [R1+0x3790], R50 ;  /* 0x0037903201007387 */ /* 0x000fe80000100a00 */
[----:B------:R0:W-:Y:S04]  /*79e00*/  STL.64 [R1+0x3788], R48 ;  /* 0x0037883001007387 */ /* 0x0001e80000100a00 */
[----:B------:R-:W-:Y:S04]  /*79e10*/  STL.64 [R1+0x37a0], R46 ;  /* 0x0037a02e01007387 */ /* 0x000fe80000100a00 */
[----:B------:R1:W-:Y:S04]  /*79e20*/  STL.64 [R1+0x3798], R44 ;  /* 0x0037982c01007387 */ /* 0x0003e80000100a00 */
        /* <DEDUP_REMOVED lines=13> */
[----:B------:R-:W2:Y:S04]  /*79f00*/  LDL.LU R51, [R1+0x73c] ;  /* 0x00073c0001337983 */ /* 0x000ea80000300800 */
[----:B-1----:R-:W2:Y:S04]  /*79f10*/  LDL.LU R44, [R1+0x750] ;  /* 0x00075000012c7983 */ /* 0x002ea80000300800 */
[----:B------:R-:W2:Y:S04]  /*79f20*/  LDL.LU R45, [R1+0x754] ;  /* 0x00075400012d7983 */ /* 0x000ea80000300800 */
[----:B------:R-:W2:Y:S04]  /*79f30*/  LDL.LU R46, [R1+0x758] ;  /* 0x00075800012e7983 */ /* 0x000ea80000300800 */
[----:B------:R-:W2:Y:S01]  /*79f40*/  LDL.LU R47, [R1+0x75c] ;  /* 0x00075c00012f7983 */ /* 0x000ea20000300800 */
[----:B------:R-:W-:-:S03]  /*79f50*/  F2FP.F16.E4M3.UNPACK_B R38, R3.H1 ;  /* 0x00000003ff26723e */ /* 0x000fc600030006ff */
        /* <DEDUP_REMOVED lines=28> */
[----:B------:R-:W4:Y:S01]  /*7a120*/  LDL.LU R21, [R1+0xd1c] ;  /* 0x000d1c0001157983 */ /* 0x000f220000300800 */
[----:B------:R-:W-:-:S03]  /*7a130*/  F2FP.F16.E4M3.UNPACK_B R39, R61.H1 ;  /* 0x0000003dff27723e */ /* 0x000fc600030006ff */
        /* <DEDUP_REMOVED lines=8> */
[----:B--2---:R-:W-:-:S02]  /*7a1c0*/  F2FP.F16.E4M3.UNPACK_B R2, R2.H1 ;  /* 0x00000002ff02723e */ /* 0x004fc400030006ff */
[----:B------:R-:W-:Y:S02]  /*7a1d0*/  F2FP.F16.E4M3.UNPACK_B R3, R3.H1 ;  /* 0x00000003ff03723e */ /* 0x000fe400030006ff */
[----:B---3--:R-:W-:Y:S02]  /*7a1e0*/  F2FP.F16.E4M3.UNPACK_B R8, R8.H1 ;  /* 0x00000008ff08723e */ /* 0x008fe400030006ff */
[----:B------:R-:W-:-:S07]  /*7a1f0*/  F2FP.F16.E4M3.UNPACK_B R9, R9.H1 ;  /* 0x00000009ff09723e */ /* 0x000fce00030006ff */
[C---:B----4-:R-:W-:Y:S06]  /*7a200*/  HMMA.16816.F32 R32, R4.reuse, R8, R32 ;  /* 0x000000080420723c */ /* 0x050fec0000001820 */
[----:B------:R-:W-:Y:S01]  /*7a210*/  HMMA.16816.F32 R40, R4, R38, R40 ;  /* 0x000000260428723c */ /* 0x000fe20000001828 */
[----:B------:R-:W-:-:S15]  /*7a220*/  F2FP.F16.E4M3.UNPACK_B R10, R10.H1 ;  /* 0x0000000aff0a723e */ /* 0x000fde00030006ff */
[----:B------:R-:W-:-:S07]  /*7a230*/  NOP ;  /* 0x0000000000007918 */ /* 0x000fce0000000000 */
[----:B------:R-:W-:Y:S04]  /*7a240*/  STL.64 [R1+0x760], R40 ;  /* 0x0007602801007387 */ /* 0x000fe80000100a00 */
[----:B------:R0:W-:Y:S02]  /*7a250*/  STL.64 [R1+0x768], R42 ;  /* 0x0007682a01007387 */ /* 0x0001e40000100a00 */
[----:B0-----:R-:W-:Y:S01]  /*7a260*/  HMMA.16816.F32 R40, R4, R2, R44 ;  /* 0x000000020428723c */ /* 0x001fe2000000182c */
[----:B------:R-:W-:Y:S02]  /*7a270*/  F2FP.F16.E4M3.UNPACK_B R11, R11.H1 ;  /* 0x0000000bff0b723e */ /* 0x000fe400030006ff */
[----:B------:R-:W-:Y:S02]  /*7a280*/  F2FP.F16.E4M3.UNPACK_B R12, R12.H1 ;  /* 0x0000000cff0c723e */ /* 0x000fe400030006ff */
[----:B------:R-:W-:-:S15]  /*7a290*/  F2FP.F16.E4M3.UNPACK_B R13, R13.H1 ;  /* 0x0000000dff0d723e */ /* 0x000fde00030006ff */
[----:B------:R-:W-:-:S03]  /*7a2a0*/  NOP ;  /* 0x0000000000007918 */ /* 0x000fc60000000000 */
        /* <DEDUP_REMOVED lines=8> */
[----:B------:R-:W-:-:S02]  /*7a330*/  F2FP.F16.E4M3.UNPACK_B R14, R14.H1 ;  /* 0x0000000eff0e723e */ /* 0x000fc400030006ff */
[----:B------:R-:W-:-:S14]  /*7a340*/  F2FP.F16.E4M3.UNPACK_B R15, R15.H1 ;  /* 0x0000000fff0f723e */ /* 0x000fdc00030006ff */
[----:B------:R-:W-:Y:S04]  /*7a350*/  STL.64 [R1+0x7c0], R32 ;  /* 0x0007c02001007387 */ /* 0x000fe80000100a00 */
[----:B------:R-:W-:Y:S04]  /*7a360*/  STL.64 [R1+0x7c8], R34 ;  /* 0x0007c82201007387 */ /* 0x000fe80000100a00 */
        /* <DEDUP_REMOVED lines=68> */
[----:B------:R-:W-:-:S02]  /*7a7b0*/  F2FP.F16.E4M3.UNPACK_B R20, R20.H1 ;  /* 0x00000014ff14723e */ /* 0x000fc400030006ff */
[----:B------:R-:W-:-:S07]  /*7a7c0*/  F2FP.F16.E4M3.UNPACK_B R21, R21.H1 ;  /* 0x00000015ff15723e */ /* 0x000fce00030006ff */
[----:B--2---:R-:W-:Y:S01]  /*7a7d0*/  HMMA.16816.F32 R40, R4, R20, R40 ;  /* 0x000000140428723c */ /* 0x004fe20000001828 */
[----:B---3--:R-:W-:Y:S02]  /*7a7e0*/  F2FP.F16.E4M3.UNPACK_B R24, R24.H1 ;  /* 0x00000018ff18723e */ /* 0x008fe400030006ff */
[----:B----4-:R-:W-:-:S03]  /*7a7f0*/  F2FP.F16.E4M3.UNPACK_B R25, R25.H1 ;  /* 0x00000019ff19723e */ /* 0x010fc600030006ff */
[C---:B------:R-:W-:Y:S06]  /*7a800*/  HMMA.16816.F32 R16, R4.reuse, R22, R16 ;  /* 0x000000160410723c */ /* 0x040fec0000001810 */
[----:B------:R-:W-:Y:S01]  /*7a810*/  HMMA.16816.F32 R8, R4, R24, R8 ;  /* 0x000000180408723c */ /* 0x000fe20000001808 */
[----:B------:R-:W-:Y:S02]  /*7a820*/  F2FP.F16.E4M3.UNPACK_B R26, R26.H1 ;  /* 0x0000001aff1a723e */ /* 0x000fe400030006ff */
[----:B------:R-:W-:-:S08]  /*7a830*/  F2FP.F16.E4M3.UNPACK_B R27, R27.H1 ;  /* 0x0000001bff1b723e */ /* 0x000fd000030006ff */
[----:B------:R-:W-:Y:S04]  /*7a840*/  STL.64 [R1+0xa20], R40 ;  /* 0x000a202801007387 */ /* 0x000fe80000100a00 */
[----:B------:R0:W-:Y:S04]  /*7a850*/  STL.64 [R1+0xa28], R42 ;  /* 0x000a282a01007387 */ /* 0x0001e80000100a00 */
[----:B0-----:R-:W2:Y:S04]  /*7a860*/  LDL.LU.64 R42, [R1+0x3b20] ;  /* 0x003b2000012a7983 */ /* 0x001ea80000300a00 */
[----:B------:R-:W3:Y:S04]  /*7a870*/  LDL.LU.64 R40, [R1+0x3b18] ;  /* 0x003b180001287983 */ /* 0x000ee80000300a00 */
[----:B------:R-:W-:Y:S04]  /*7a880*/  STL.64 [R1+0x3ac0], R22 ;  /* 0x003ac01601007387 */ /* 0x000fe80000100a00 */
[----:B------:R-:W-:Y:S04]  /*7a890*/  STL.64 [R1+0x3ab8], R20 ;  /* 0x003ab81401007387 */ /* 0x000fe80000100a00 */
[----:B------:R-:W-:Y:S04]  /*7a8a0*/  STL.64 [R1+0xa10], R16 ;  /* 0x000a101001007387 */ /* 0x000fe80000100a00 */
[----:B------:R-:W-:Y:S04]  /*7a8b0*/  STL.64 [R1+0xa18], R18 ;  /* 0x000a181201007387 */ /* 0x000fe80000100a00 */
[----:B------:R-:W-:Y:S04]  /*7a8c0*/  STL.64 [R1+0xca0], R8 ;  /* 0x000ca00801007387 */ /* 0x000fe80000100a00 */
[----:B------:R0:W-:Y:S02]  /*7a8d0*/  STL.64 [R1+0xca8], R10 ;  /* 0x000ca80a01007387 */ /* 0x0001e40000100a00 */
[----:B0-----:R-:W-:Y:S01]  /*7a8e0*/  HMMA.16816.F32 R8, R4, R26, R44 ;  /* 0x0000001a0408723c */ /* 0x001fe2000000182c */
[----:B------:R-:W-:Y:S01]  /*7a8f0*/  IMAD R33, R34, 0x100, R33 ;  /* 0x0000010022217824 */ /* 0x000fe200078e0221 */
[----:B------:R-:W-:-:S02]  /*7a900*/  F2FP.F16.E4M3.UNPACK_B R28, R28.H1 ;  /* 0x0000001cff1c723e */ /* 0x000fc400030006ff */
[----:B------:R-:W-:Y:S01]  /*7a910*/  F2FP.F16.E4M3.UNPACK_B R29, R29.H1 ;  /* 0x0000001dff1d723e */ /* 0x000fe200030006ff */
[----:B------:R-:W-:Y:S02]  /*7a920*/  IMAD R34, R36, 0x100, R35 ;  /* 0x0000010024227824 */ /* 0x000fe400078e0223 */
[----:B------:R-:W-:Y:S01]  /*7a930*/  IMAD R35, R30, 0x100, R37 ;  /* 0x000001001e237824 */ /* 0x000fe200078e0225 */
[----:B------:R-:W-:Y:S02]  /*7a940*/  F2FP.F16.E4M3.UNPACK_B R30, R31.H1 ;  /* 0x0000001fff1e723e */ /* 0x000fe400030006ff */
[----:B------:R-:W-:Y:S01]  /*7a950*/  F2FP.F16.E4M3.UNPACK_B R31, R0.H1 ;  /* 0x00000000ff1f723e */ /* 0x000fe200030006ff */
[----:B------:R-:W-:Y:S01]  /*7a960*/  IMAD R32, R32, 0x100, R15 ;  /* 0x0000010020207824 */ /* 0x000fe200078e020f */
[----:B------:R-:W-:Y:S01]  /*7a970*/  STL.64 [R1+0x3ae0], R26 ;  /* 0x003ae01a01007387 */ /* 0x000fe20000100a00 */
[----:B------:R-:W-:Y:S03]  /*7a980*/  HMMA.16816.F32 R12, R4, R28, R48 ;  /* 0x0000001c040c723c */ /* 0x000fe60000001830 */
[----:B------:R-:W-:Y:S01]  /*7a990*/  STL.64 [R1+0x3ad8], R24 ;  /* 0x003ad81801007387 */ /* 0x000fe20000100a00 */
[----:B------:R-:W-:-:S02]  /*7a9a0*/  F2FP.F16.E4M3.UNPACK_B R36, R60.H1 ;  /* 0x0000003cff24723e */ /* 0x000fc400030006ff */
[----:B------:R-:W-:-:S04]  /*7a9b0*/  F2FP.F16.E4M3.UNPACK_B R37, R61.H1 ;  /* 0x0000003dff25723e */ /* 0x000fc800030006ff */
[----:B------:R-:W-:Y:S04]  /*7a9c0*/  STL.64 [R1+0xcb0], R8 ;  /* 0x000cb00801007387 */ /* 0x000fe80000100a00 */
[----:B------:R0:W-:Y:S02]  /*7a9d0*/  STL.64 [R1+0xcb8], R10 ;  /* 0x000cb80a01007387 */ /* 0x0001e40000100a00 */
[C---:B0-----:R-:W-:Y:S06]  /*7a9e0*/  HMMA.16816.F32 R8, R4.reuse, R30, R52 ;  /* 0x0000001e0408723c */ /* 0x041fec0000001834 */
[----:B------:R-:W-:Y:S01]  /*7a9f0*/  HMMA.16816.F32 R4, R4, R36, R56 ;  /* 0x000000240404723c */ /* 0x000fe20000001838 */
[----:B------:R-:W-:Y:S04]  /*7aa00*/  STL.64 [R1+0xc90], R12 ;  /* 0x000c900c01007387 */ /* 0x000fe80000100a00 */
        /* <DEDUP_REMOVED lines=8> */
[----:B------:R1:W-:Y:S04]  /*7aa90*/  STL.64 [R1+0xa08], R6 ;  /* 0x000a080601007387 */ /* 0x0003e80000100a00 */
        /* <DEDUP_REMOVED lines=17> */
[----:B------:R-:W4:Y:S01]  /*7abb0*/  LDL.LU R13, [R1+0x674] ;  /* 0x00067400010d7983 */ /* 0x000f220000300800 */
[----:B------:R-:W-:-:S02]  /*7abc0*/  F2FP.F16.E4M3.UNPACK_B R32, R32 ;  /* 0x00000020ff20723e */ /* 0x000fc400020006ff */
[----:B------:R-:W-:Y:S02]  /*7abd0*/  F2FP.F16.E4M3.UNPACK_B R33, R33 ;  /* 0x00000021ff21723e */ /* 0x000fe400020006ff */
[----:B------:R-:W-:Y:S02]  /*7abe0*/  F2FP.F16.E4M3.UNPACK_B R34, R34 ;  /* 0x00000022ff22723e */ /* 0x000fe400020006ff */
[----:B------:R-:W-:Y:S01]  /*7abf0*/  F2FP.F16.E4M3.UNPACK_B R35, R35 ;  /* 0x00000023ff23723e */ /* 0x000fe200020006ff */
        /* <DEDUP_REMOVED lines=34> */
[----:B0-----:R-:W4:Y:S04]  /*7ae20*/  LDL.LU.64 R38, [R1+0x3b10] ;  /* 0x003b100001267983 */ /* 0x001f280000300a00 */
[----:B------:R-:W3:Y:S01]  /*7ae30*/  LDL.LU.64 R36, [R1+0x3b08] ;  /* 0x003b080001247983 */ /* 0x000ee20000300a00 */
[C---:B--2---:R-:W-:Y:S03]  /*7ae40*/  HMMA.16816.F32 R8, R32.reuse, R2, R8 ;  /* 0x000000022008723c */ /* 0x044fe60000001808 */
        /* <DEDUP_REMOVED lines=12> */
[----:B------:R-:W-:Y:S04]  /*7af10*/  STL.64 [R1+0x3a90], R38 ;  /* 0x003a902601007387 */ /* 0x000fe80000100a00 */
[----:B---3--:R0:W-:Y:S04]  /*7af20*/  STL.64 [R1+0x3a88], R36 ;  /* 0x003a882401007387 */ /* 0x0081e80000100a00 */
[----:B0-----:R-:W3:Y:S04]  /*7af30*/  LDL.LU R36, [R1+0x630] ;  /* 0x0006300001247983 */ /* 0x001ee80000300800 */
[----:B------:R-:W3:Y:S04]  /*7af40*/  LDL.LU R37, [R1+0x634] ;  /* 0x0006340001257983 */ /* 0x000ee80000300800 */
[----:B------:R-:W3:Y:S04]  /*7af50*/  LDL.LU R38, [R1+0x638] ;  /* 0x0006380001267983 */ /* 0x000ee80000300800 */
[----:B------:R-:W3:Y:S04]  /*7af60*/  LDL.LU R39, [R1+0x63c] ;  /* 0x00063c0001277983 */ /* 0x000ee80000300800 */
        /* <DEDUP_REMOVED lines=56> */
[----:B------:R0:W-:Y:S01]  /*7b2f0*/  STL.64 [R1+0x3a98], R24 ;  /* 0x003a981801007387 */ /* 0x0001e20000100a00 */
[----:B------:R-:W-:-:S02]  /*7b300*/  IMAD R4, R56, 0x100, R51 ;  /* 0x0000010038047824 */ /* 0x000fc400078e0233 */
[----:B------:R-:W-:Y:S02]  /*7b310*/  IMAD R5, R58, 0x100, R57 ;  /* 0x000001003a057824 */ /* 0x000fe400078e0239 */
[----:B------:R-:W-:-:S08]  /*7b320*/  IMAD R6, R0, 0x100, R59 ;  /* 0x0000010000067824 */ /* 0x000fd000078e023b */
        /* <DEDUP_REMOVED lines=44> */
[----:B--2---:R-:W2:Y:S01]  /*7b5f0*/  LDL.LU R10, [R1+0x598] ;  /* 0x00059800010a7983 */ /* 0x004ea20000300800 */
[----:B------:R-:W-:-:S03]  /*7b600*/  IMAD R7, R61, 0x100, R60 ;  /* 0x000001003d077824 */ /* 0x000fc600078e023c */
[----:B------:R-:W2:Y:S04]  /*7b610*/  LDL.LU R11, [R1+0x59c] ;  /* 0x00059c00010b7983 */ /* 0x000ea80000300800 */
[----:B------:R-:W2:Y:S04]  /*7b620*/  LDL.LU R60, [R1+0x36bc] ;  /* 0x0036bc00013c7983 */ /* 0x000ea80000300800 */
        /* <DEDUP_REMOVED lines=18> */
[----:B---3--:R-:W-:Y:S03]  /*7b750*/  HMMA.16816.F32 R32, R32, R36, R40 ;  /* 0x000000242020723c */ /* 0x008fe60000001828 */
[----:B------:R-:W3:Y:S04]  /*7b760*/  LDL.LU.64 R42, [R1+0x3a80] ;  /* 0x003a8000012a7983 */ /* 0x000ee80000300a00 */
[----:B------:R-:W4:Y:S01]  /*7b770*/  LDL.LU.64 R40, [R1+0x3a78] ;  /* 0x003a780001287983 */ /* 0x000f220000300a00 */
[----:B------:R-:W-:-:S02]  /*7b780*/  F2FP.F16.E4M3.UNPACK_B R4, R4 ;  /* 0x00000004ff04723e */ /* 0x000fc400020006ff */
[----:B------:R-:W-:Y:S02]  /*7b790*/  F2FP.F16.E4M3.UNPACK_B R5, R5 ;  /* 0x00000005ff05723e */ /* 0x000fe400020006ff */
[----:B------:R-:W-:Y:S02]  /*7b7a0*/  F2FP.F16.E4M3.UNPACK_B R6, R6 ;  /* 0x00000006ff06723e */ /* 0x000fe400020006ff */
[----:B------:R-:W-:-:S07]  /*7b7b0*/  F2FP.F16.E4M3.UNPACK_B R7, R7 ;  /* 0x00000007ff07723e */ /* 0x000fce00020006ff */
[C---:B--2---:R-:W-:Y:S06]  /*7b7c0*/  HMMA.16816.F32 R16, R4.reuse, R38, R16 ;  /* 0x000000260410723c */ /* 0x044fec0000001810 */
[C---:B------:R-:W-:Y:S01]  /*7b7d0*/  HMMA.16816.F32 R8, R4.reuse, R2, R8 ;  /* 0x000000020408723c */ /* 0x040fe20000001808 */
[----:B------:R0:W-:Y:S04]  /*7b7e0*/  STL.64 [R1+0x930], R32 ;  /* 0x0009302001007387 */ /* 0x0001e80000100a00 */
[----:B------:R1:W-:Y:S04]  /*7b7f0*/  STL.64 [R1+0x938], R34 ;  /* 0x0009382201007387 */ /* 0x0003e80000100a00 */
[----:B0-----:R-:W2:Y:S04]  /*7b800*/  LDL.LU R32, [R1+0x550] ;  /* 0x0005500001207983 */ /* 0x001ea80000300800 */
[----:B------:R-:W2:Y:S04]  /*7b810*/  LDL.LU R33, [R1+0x554] ;  /* 0x0005540001217983 */ /* 0x000ea80000300800 */
[----:B-1----:R-:W2:Y:S04]  /*7b820*/  LDL.LU R34, [R1+0x558] ;  /* 0x0005580001227983 */ /* 0x002ea80000300800 */
        /* <DEDUP_REMOVED lines=25> */
[----:B0-----:R-:W2:Y:S04]  /*7b9c0*/  LDL.LU.64 R10, [R1+0x3a50] ;  /* 0x003a5000010a7983 */ /* 0x001ea80000300a00 */
[----:B------:R-:W3:Y:S02]  /*7b9d0*/  LDL.LU.64 R8, [R1+0x3a48] ;  /* 0x003a480001087983 */ /* 0x000ee40000300a00 */
        /* <DEDUP_REMOVED lines=11> */
[C---:B----4-:R-:W-:Y:S06]  /*7ba90*/  HMMA.16816.F32 R36, R4.reuse, R12, R40 ;  /* 0x0000000c0424723c */ /* 0x050fec0000001828 */
[C---:B---3--:R-:W-:Y:S06]  /*7baa0*/  HMMA.16816.F32 R8, R4.reuse, R14, R32 ;  /* 0x0000000e0408723c */ /* 0x048fec0000001820 */
[----:B------:R-:W-:Y:S11]  /*7bab0*/  STL.64 [R1+0x39f0], R14 ;  /* 0x0039f00e01007387 */ /* 0x000ff60000100a00 */
        /* <DEDUP_REMOVED lines=15> */
[----:B-1----:R-:W-:Y:S11]  /*7bbb0*/  HMMA.16816.F32 R8, R4, R24, R56 ;  /* 0x000000180408723c */ /* 0x002ff60000001838 */
[----:B------:R0:W-:Y:S04]  /*7bbc0*/  STL.64 [R1+0x890], R16 ;  /* 0x0008901001007387 */ /* 0x0001e80000100a00 */
[----:B------:R1:W-:Y:S04]  /*7bbd0*/  STL.64 [R1+0x898], R18 ;  /* 0x0008981201007387 */ /* 0x0003e80000100a00 */
[----:B------:R2:W-:Y:S04]  /*7bbe0*/  STL.64 [R1+0x880], R12 ;  /* 0x0008800c01007387 */ /* 0x0005e80000100a00 */
[----:B------:R3:W-:Y:S04]  /*7bbf0*/  STL.64 [R1+0x888], R14 ;  /* 0x0008880e01007387 */ /* 0x0007e80000100a00 */
[----:B------:R-:W4:Y:S04]  /*7bc00*/  LDL.LU R52, [R1+0x3c0] ;  /* 0x0003c00001347983 */ /* 0x000f280000300800 */
        /* <DEDUP_REMOVED lines=36> */
[----:B--2---:R-:W2:Y:S04]  /*7be50*/  LDL.LU R12, [R1+0x430] ;  /* 0x00043000010c7983 */ /* 0x004ea80000300800 */
[----:B------:R-:W2:Y:S04]  /*7be60*/  LDL.LU R13, [R1+0x434] ;  /* 0x00043400010d7983 */ /* 0x000ea80000300800 */
[----:B---3--:R-:W2:Y:S04]  /*7be70*/  LDL.LU R14, [R1+0x438] ;  /* 0x00043800010e7983 */ /* 0x008ea80000300800 */
        /* <DEDUP_REMOVED lines=14> */
[----:B------:R-:W3:Y:S04]  /*7bf60*/  LDL.LU.64 R28, [R1+0x3a28] ;  /* 0x003a2800011c7983 */ /* 0x000ee80000300a00 */
[----:B------:R-:W-:Y:S01]  /*7bf70*/  STL [R1+0x39a4], R27 ;  /* 0x0039a41b01007387 */ /* 0x000fe20000100800 */
        /* <DEDUP_REMOVED lines=20> */
[----:B------:R-:W-:-:S02]  /*7c0c0*/  IMAD R33, R34, 0x100, R33 ;  /* 0x0000010022217824 */ /* 0x000fc400078e0221 */
[----:B------:R-:W-:Y:S02]  /*7c0d0*/  IMAD R34, R0, 0x100, R35 ;  /* 0x0000010000227824 */ /* 0x000fe400078e0223 */
[----:B------:R-:W-:Y:S01]  /*7c0e0*/  IMAD R35, R61, 0x100, R60 ;  /* 0x000001003d237824 */ /* 0x000fe200078e023c */
[----:B------:R-:W-:Y:S02]  /*7c0f0*/  F2FP.F16.E4M3.UNPACK_B R32, R32 ;  /* 0x00000020ff20723e */ /* 0x000fe400020006ff */
[----:B------:R-:W-:Y:S02]  /*7c100*/  F2FP.F16.E4M3.UNPACK_B R33, R33 ;  /* 0x00000021ff21723e */ /* 0x000fe400020006ff */
[----:B------:R-:W-:Y:S02]  /*7c110*/  F2FP.F16.E4M3.UNPACK_B R34, R34 ;  /* 0x00000022ff22723e */ /* 0x000fe400020006ff */
[----:B------:R-:W-:-:S07]  /*7c120*/  F2FP.F16.E4M3.UNPACK_B R35, R35 ;  /* 0x00000023ff23723e */ /* 0x000fce00020006ff */
[C---:B--2---:R-:W-:Y:S01]  /*7c130*/  HMMA.16816.F32 R8, R32.reuse, R38, R8 ;  /* 0x000000262008723c */ /* 0x044fe20000001808 */
        /* <DEDUP_REMOVED lines=21> */
[----:B------:R-:W2:Y:S04]  /*7c290*/  LDL.LU.64 R8, [R1+0x39d8] ;  /* 0x0039d80001087983 */ /* 0x000ea80000300a00 */
[----:B------:R-:W-:Y:S04]  /*7c2a0*/  STL.64 [R1+0x39b0], R38 ;  /* 0x0039b02601007387 */ /* 0x000fe80000100a00 */
[----:B------:R2:W-:Y:S01]  /*7c2b0*/  STL.64 [R1+0x39a8], R36 ;  /* 0x0039a82401007387 */ /* 0x0005e20000100a00 */
[C---:B---3--:R-:W-:Y:S06]  /*7c2c0*/  HMMA.16816.F32 R40, R32.reuse, R2, R40 ;  /* 0x000000022028723c */ /* 0x048fec0000001828 */
[C---:B--2---:R-:W-:Y:S06]  /*7c2d0*/  HMMA.16816.F32 R36, R32.reuse, R8, R4 ;  /* 0x000000082024723c */ /* 0x044fec0000001804 */
[C---:B----4-:R-:W-:Y:S11]  /*7c2e0*/  HMMA.16816.F32 R4, R32.reuse, R10, R28 ;  /* 0x0000000a2004723c */ /* 0x050ff6000000181c */
        /* <DEDUP_REMOVED lines=74> */
[C---:B------:R-:W-:Y:S06]  /*7c790*/  HMMA.16816.F32 R12, R32.reuse, R20, R12 ;  /* 0x00000014200c723c */ /* 0x040fec000000180c */
[----:B------:R-:W-:-:S15]  /*7c7a0*/  HMMA.16816.F32 R36, R32, R24, R36 ;  /* 0x000000182024723c */ /* 0x000fde0000001824 */
[----:B------:R-:W-:-:S02]  /*7c7b0*/  NOP ;  /* 0x0000000000007918 */ /* 0x000fc40000000000 */
[----:B------:R-:W-:Y:S04]  /*7c7c0*/  STL.64 [R1+0x3b0], R12 ;  /* 0x0003b00c01007387 */ /* 0x000fe80000100a00 */
[----:B------:R0:W-:Y:S04]  /*7c7d0*/  STL.64 [R1+0x3b8], R14 ;  /* 0x0003b80e01007387 */ /* 0x0001e80000100a00 */
[----:B0-----:R-:W2:Y:S04]  /*7c7e0*/  LDL.LU.64 R14, [R1+0x39d0] ;  /* 0x0039d000010e7983 */ /* 0x001ea80000300a00 */
[----:B------:R-:W2:Y:S04]  /*7c7f0*/  LDL.LU.64 R12, [R1+0x39c8] ;  /* 0x0039c800010c7983 */ /* 0x000ea80000300a00 */
[----:B------:R-:W-:Y:S04]  /*7c800*/  STL.64 [R1+0x390], R8 ;  /* 0x0003900801007387 */ /* 0x000fe80000100a00 */
[----:B------:R0:W-:Y:S01]  /*7c810*/  STL.64 [R1+0x398], R10 ;  /* 0x0003980a01007387 */ /* 0x0001e20000100a00 */
[----:B---3--:R-:W-:-:S03]  /*7c820*/  IMAD R4, R4, 0x100, R27 ;  /* 0x0000010004047824 */ /* 0x008fc600078e021b */
[----:B0-----:R-:W3:Y:S04]  /*7c830*/  LDL.LU.64 R10, [R1+0x39c0] ;  /* 0x0039c000010a7983 */ /* 0x001ee80000300a00 */
[----:B------:R-:W2:Y:S04]  /*7c840*/  LDL.LU.64 R8, [R1+0x39b8] ;  /* 0x0039b80001087983 */ /* 0x000ea80000300a00 */
        /* <DEDUP_REMOVED lines=9> */
[----:B------:R-:W3:Y:S04]  /*7c8e0*/  LDL.LU.64 R36, [R1+0x39a8] ;  /* 0x0039a80001247983 */ /* 0x000ee80000300a00 */
[----:B------:R-:W4:Y:S01]  /*7c8f0*/  LDL.LU R27, [R1+0x39a4] ;  /* 0x0039a400011b7983 */ /* 0x000f220000300800 */
[----:B------:R-:W-:-:S03]  /*7c900*/  IMAD R5, R5, 0x100, R60 ;  /* 0x0000010005057824 */ /* 0x000fc600078e023c */
[----:B------:R-:W2:Y:S01]  /*7c910*/  LDL.LU R60, [R1+0x39a0] ;  /* 0x0039a000013c7983 */ /* 0x000ea20000300800 */
[----:B----4-:R-:W-:-:S15]  /*7c920*/  HMMA.16816.F32 R28, R32, R26, R28 ;  /* 0x0000001a201c723c */ /* 0x010fde000000181c */
[----:B------:R-:W-:-:S08]  /*7c930*/  NOP ;  /* 0x0000000000007918 */ /* 0x000fd00000000000 */
[----:B------:R-:W-:Y:S04]  /*7c940*/  STL.64 [R1+0xc40], R28 ;  /* 0x000c401c01007387 */ /* 0x000fe80000100a00 */
[----:B------:R0:W-:Y:S04]  /*7c950*/  STL.64 [R1+0xc48], R30 ;  /* 0x000c481e01007387 */ /* 0x0001e80000100a00 */
[----:B0-----:R-:W4:Y:S04]  /*7c960*/  LDL.LU.64 R30, [R1+0x3998] ;  /* 0x00399800011e7983 */ /* 0x001f280000300a00 */
[----:B------:R-:W3:Y:S04]  /*7c970*/  LDL.LU.64 R28, [R1+0x3990] ;  /* 0x00399000011c7983 */ /* 0x000ee80000300a00 */
[----:B------:R-:W-:Y:S04]  /*7c980*/  STL.64 [R1+0x3920], R26 ;  /* 0x0039201a01007387 */ /* 0x000fe80000100a00 */
[----:B------:R0:W-:Y:S01]  /*7c990*/  STL.64 [R1+0x3918], R24 ;  /* 0x0039181801007387 */ /* 0x0001e20000100a00 */
[----:B------:R-:W-:-:S03]  /*7c9a0*/  IMAD R6, R6, 0x100, R61 ;  /* 0x0000010006067824 */ /* 0x000fc600078e023d */
[----:B0-----:R-:W4:Y:S04]  /*7c9b0*/  LDL.LU R24, [R1+0x4c0] ;  /* 0x0004c00001187983 */ /* 0x001f280000300800 */
[----:B------:R-:W4:Y:S04]  /*7c9c0*/  LDL.LU R25, [R1+0x4c4] ;  /* 0x0004c40001197983 */ /* 0x000f280000300800 */
[----:B------:R-:W4:Y:S04]  /*7c9d0*/  LDL.LU R26, [R1+0x4c8] ;  /* 0x0004c800011a7983 */ /* 0x000f280000300800 */
[----:B------:R-:W4:Y:S04]  /*7c9e0*/  LDL.LU R27, [R1+0x4cc] ;  /* 0x0004cc00011b7983 */ /* 0x000f280000300800 */
[----:B------:R-:W2:Y:S01]  /*7c9f0*/  LDL.LU R61, [R1+0x3988] ;  /* 0x00398800013d7983 */ /* 0x000ea20000300800 */
[----:B---3--:R-:W-:-:S15]  /*7ca00*/  HMMA.16816.F32 R40, R32, R28, R40 ;  /* 0x0000001c2028723c */ /* 0x008fde0000001828 */
[----:B------:R-:W-:-:S08]  /*7ca10*/  NOP ;  /* 0x0000000000007918 */ /* 0x000fd00000000000 */
[----:B------:R-:W-:Y:S04]  /*7ca20*/  STL.64 [R1+0xc30], R40 ;  /* 0x000c302801007387 */ /* 0x000fe80000100a00 */
[----:B------:R0:W-:Y:S04]  /*7ca30*/  STL.64 [R1+0xc38], R42 ;  /* 0x000c382a01007387 */ /* 0x0001e80000100a00 */
[----:B0-----:R-:W3:Y:S04]  /*7ca40*/  LDL.LU.64 R42, [R1+0x3980] ;  /* 0x00398000012a7983 */ /* 0x001ee80000300a00 */
[----:B------:R-:W2:Y:S01]  /*7ca50*/  LDL.LU.64 R40, [R1+0x3978] ;  /* 0x0039780001287983 */ /* 0x000ea20000300a00 */
[----:B------:R-:W-:Y:S01]  /*7ca60*/  IMAD R7, R0, 0x100, R7 ;  /* 0x0000010000077824 */ /* 0x000fe200078e0207 */
[----:B------:R-:W-:-:S02]  /*7ca70*/  F2FP.F16.E4M3.UNPACK_B R4, R4 ;  /* 0x00000004ff04723e */ /* 0x000fc400020006ff */
[----:B------:R-:W-:Y:S02]  /*7ca80*/  F2FP.F16.E4M3.UNPACK_B R5, R5 ;  /* 0x00000005ff05723e */ /* 0x000fe400020006ff */
[----:B------:R-:W-:Y:S01]  /*7ca90*/  F2FP.F16.E4M3.UNPACK_B R6, R6 ;  /* 0x00000006ff06723e */ /* 0x000fe200020006ff */
[----:B----4-:R-:W-:Y:S01]  /*7caa0*/  HMMA.16816.F32 R24, R32, R30, R24 ;  /* 0x0000001e2018723c */ /* 0x010fe20000001818 */
[----:B------:R-:W-:-:S05]  /*7cab0*/  F2FP.F16.E4M3.UNPACK_B R7, R7 ;  /* 0x00000007ff07723e */ /* 0x000fca00020006ff */
[----:B------:R-:W-:Y:S01]  /*7cac0*/  HMMA.16816.F32 R20, R32, R36, R20 ;  /* 0x000000242014723c */ /* 0x000fe20000001814 */
[----:B------:R-:W-:Y:S04]  /*7cad0*/  STL.64 [R1+0x3930], R30 ;  /* 0x0039301e01007387 */ /* 0x000fe80000100a00 */
[----:B------:R-:W-:-:S12]  /*7cae0*/  STL.64 [R1+0x3928], R28 ;  /* 0x0039281c01007387 */ /* 0x000fd80000100a00 */
[----:B------:R-:W-:Y:S04]  /*7caf0*/  STL.64 [R1+0xb90], R24 ;  /* 0x000b901801007387 */ /* 0x000fe80000100a00 */
[----:B------:R0:W-:Y:S02]  /*7cb00*/  STL.64 [R1+0xb98], R26 ;  /* 0x000b981a01007387 */ /* 0x0001e40000100a00 */
[C---:B0-----:R-:W-:Y:S06]  /*7cb10*/  HMMA.16816.F32 R24, R4.reuse, R2, R48 ;  /* 0x000000020418723c */ /* 0x041fec0000001830 */
[C---:B--2---:R-:W-:Y:S01]  /*7cb20*/  HMMA.16816.F32 R16, R4.reuse, R40, R16 ;  /* 0x000000280410723c */ /* 0x044fe20000001810 */
[----:B---3--:R-:W-:Y:S04]  /*7cb30*/  STL.64 [R1+0x3950], R42 ;  /* 0x0039502a01007387 */ /* 0x008fe80000100a00 */
[----:B------:R-:W-:Y:S04]  /*7cb40*/  STL.64 [R1+0x3a0], R20 ;  /* 0x0003a01401007387 */ /* 0x000fe80000100a00 */
[----:B------:R-:W-:Y:S04]  /*7cb50*/  STL.64 [R1+0x3a8], R22 ;  /* 0x0003a81601007387 */ /* 0x000fe80000100a00 */
[----:B------:R-:W-:Y:S10]  /*7cb60*/  STL.64 [R1+0x3948], R40 ;  /* 0x0039482801007387 */ /* 0x000ff40000100a00 */
        /* <DEDUP_REMOVED lines=8> */
[C---:B0-----:R-:W-:Y:S02]  /*7cbf0*/  HMMA.16816.F32 R16, R4.reuse, R10, R56 ;  /* 0x0000000a0410723c */ /* 0x041fe40000001838 */
        /* <DEDUP_REMOVED lines=68> */
[----:B------:R0:W-:Y:S04]  /*7d040*/  STL.64 [R1+0x38f0], R14 ;  /* 0x0038f00e01007387 */ /* 0x0001e80000100a00 */
[----:B0-----:R-:W4:Y:S04]  /*7d050*/  LDL.LU R14, [R1+0x3704] ;  /* 0x00370400010e7983 */ /* 0x001f280000300800 */
[----:B------:R-:W4:Y:S04]  /*7d060*/  LDL.LU R15, [R1+0x370c] ;  /* 0x00370c00010f7983 */ /* 0x000f280000300800 */
[----:B------:R0:W-:Y:S04]  /*7d070*/  STL.64 [R1+0x38e8], R12 ;  /* 0x0038e80c01007387 */ /* 0x0001e80000100a00 */
[----:B0-----:R-:W4:Y:S01]  /*7d080*/  LDL.LU R13, [R1+0x36fc] ;  /* 0x0036fc00010d7983 */ /* 0x001f220000300800 */
        /* <DEDUP_REMOVED lines=57> */
[----:B------:R-:W-:Y:S01]  /*7d420*/  STL.64 [R1+0x4b8], R14 ;  /* 0x0004b80e01007387 */ /* 0x000fe20000100a00 */
[----:B------:R-:W-:Y:S03]  /*7d430*/  HMMA.16816.F32 R4, R32, R40, R52 ;  /* 0x000000282004723c */ /* 0x000fe60000001834 */
[----:B------:R-:W-:-:S13]  /*7d440*/  STL.64 [R1+0x38a8], R42 ;  /* 0x0038a82a01007387 */ /* 0x000fda0000100a00 */
[----:B------:R-:W-:Y:S04]  /*7d450*/  STL.64 [R1+0x4a0], R8 ;  /* 0x0004a00801007387 */ /* 0x000fe80000100a00 */
[----:B------:R0:W-:Y:S02]  /*7d460*/  STL.64 [R1+0x4a8], R10 ;  /* 0x0004a80a01007387 */ /* 0x0001e40000100a00 */
[C---:B0-----:R-:W-:Y:S02]  /*7d470*/  HMMA.16816.F32 R8, R32.reuse, R38, R56 ;  /* 0x000000262008723c */ /* 0x041fe40000001838 */
[----:B------:R-:W-:Y:S04]  /*7d480*/  STL.64 [R1+0x38a0], R40 ;  /* 0x0038a02801007387 */ /* 0x000fe80000100a00 */
[----:B------:R0:W-:Y:S04]  /*7d490*/  STL.64 [R1+0x4c0], R4 ;  /* 0x0004c00401007387 */ /* 0x0001e80000100a00 */
[----:B------:R1:W-:Y:S04]  /*7d4a0*/  STL.64 [R1+0x4c8], R6 ;  /* 0x0004c80601007387 */ /* 0x0003e80000100a00 */
[----:B0-----:R-:W2:Y:S09]  /*7d4b0*/  LDL.LU R4, [R1+0x1c0] ;  /* 0x0001c00001047983 */ /* 0x001eb20000300800 */
[----:B------:R0:W-:Y:S04]  /*7d4c0*/  STL.64 [R1+0x4d0], R8 ;  /* 0x0004d00801007387 */ /* 0x0001e80000100a00 */
[----:B------:R3:W-:Y:S04]  /*7d4d0*/  STL.64 [R1+0x4d8], R10 ;  /* 0x0004d80a01007387 */ /* 0x0007e80000100a00 */
[----:B------:R-:W2:Y:S04]  /*7d4e0*/  LDL.LU R5, [R1+0x1c4] ;  /* 0x0001c40001057983 */ /* 0x000ea80000300800 */
[----:B-1----:R-:W2:Y:S04]  /*7d4f0*/  LDL.LU R6, [R1+0x1c8] ;  /* 0x0001c80001067983 */ /* 0x002ea80000300800 */
        /* <DEDUP_REMOVED lines=13> */
[----:B0-----:R-:W2:Y:S04]  /*7d5d0*/  LDL.LU R8, [R1+0x250] ;  /* 0x0002500001087983 */ /* 0x001ea80000300800 */
[----:B------:R-:W2:Y:S04]  /*7d5e0*/  LDL.LU R9, [R1+0x254] ;  /* 0x0002540001097983 */ /* 0x000ea80000300800 */
[----:B---3--:R-:W2:Y:S04]  /*7d5f0*/  LDL.LU R10, [R1+0x258] ;  /* 0x00025800010a7983 */ /* 0x008ea80000300800 */
        /* <DEDUP_REMOVED lines=72> */
[----:B--2---:R-:W-:Y:S01]  /*7da80*/  HMMA.16816.F32 R12, R32, R16, R12 ;  /* 0x00000010200c723c */ /* 0x004fe2000000180c */
[----:B------:R-:W-:-:S15]  /*7da90*/  STL.64 [R1+0x3840], R18 ;  /* 0x0038401201007387 */ /* 0x000fde0000100a00 */
[----:B------:R-:W-:-:S07]  /*7daa0*/  NOP ;  /* 0x0000000000007918 */ /* 0x000fce0000000000 */
[----:B------:R-:W-:Y:S04]  /*7dab0*/  STL.64 [R1+0x530], R12 ;  /* 0x0005300c01007387 */ /* 0x000fe80000100a00 */
[----:B------:R3:W-:Y:S04]  /*7dac0*/  STL.64 [R1+0x538], R14 ;  /* 0x0005380e01007387 */ /* 0x0007e80000100a00 */
[----:B------:R-:W-:Y:S04]  /*7dad0*/  STL.64 [R1+0x3838], R16 ;  /* 0x0038381001007387 */ /* 0x000fe80000100a00 */
        /* <DEDUP_REMOVED lines=26> */
[----:B------:R-:W3:Y:S01]  /*7dc80*/  LDL.LU R59, [R1+0xdc] ;  /* 0x0000dc00013b7983 */ /* 0x000ee20000300800 */
[----:B------:R-:W-:-:S02]  /*7dc90*/  IMAD R4, R46, 0x100, R45 ;  /* 0x000001002e047824 */ /* 0x000fc400078e022d */
[----:B------:R-:W-:Y:S02]  /*7dca0*/  IMAD R5, R52, 0x100, R47 ;  /* 0x0000010034057824 */ /* 0x000fe400078e022f */
[----:B------:R-:W-:Y:S01]  /*7dcb0*/  IMAD.MOV.U32 R51, RZ, RZ, R61 ;  /* 0x000000ffff337224 */ /* 0x000fe200078e003d */
        /* <DEDUP_REMOVED lines=48> */
[----:B------:R-:W-:Y:S01]  /*7dfc0*/  STL [R1+0x3834], R29 ;  /* 0x0038341d01007387 */ /* 0x000fe20000100800 */
[----:B---3--:R-:W-:-:S15]  /*7dfd0*/  HMMA.16816.F32 R36, R32, R30, R36 ;  /* 0x0000001e2024723c */ /* 0x008fde0000001824 */
[----:B------:R-:W-:-:S08]  /*7dfe0*/  NOP ;  /* 0x0000000000007918 */ /* 0x000fd00000000000 */
[----:B------:R-:W-:Y:S04]  /*7dff0*/  STL.64 [R1+0xb80], R36 ;  /* 0x000b802401007387 */ /* 0x000fe80000100a00 */
[----:B------:R0:W-:Y:S04]  /*7e000*/  STL.64 [R1+0xb88], R38 ;  /* 0x000b882601007387 */ /* 0x0001e80000100a00 */
[----:B0-----:R-:W4:Y:S04]  /*7e010*/  LDL.LU.64 R38, [R1+0x38b8] ;  /* 0x0038b80001267983 */ /* 0x001f280000300a00 */
[----:B------:R-:W2:Y:S01]  /*7e020*/  LDL.LU.64 R36, [R1+0x38b0] ;  /* 0x0038b00001247983 */ /* 0x000ea20000300a00 */
[----:B------:R-:W-:-:S02]  /*7e030*/  F2FP.F16.E4M3.UNPACK_B R4, R4 ;  /* 0x00000004ff04723e */ /* 0x000fc400020006ff */
[----:B------:R-:W-:Y:S02]  /*7e040*/  F2FP.F16.E4M3.UNPACK_B R5, R5 ;  /* 0x00000005ff05723e */ /* 0x000fe400020006ff */
[----:B------:R-:W-:Y:S02]  /*7e050*/  F2FP.F16.E4M3.UNPACK_B R6, R6 ;  /* 0x00000006ff06723e */ /* 0x000fe400020006ff */
[----:B------:R-:W-:Y:S01]  /*7e060*/  F2FP.F16.E4M3.UNPACK_B R7, R7 ;  /* 0x00000007ff07723e */ /* 0x000fe200020006ff */
[----:B--2---:R-:W-:Y:S01]  /*7e070*/  HMMA.16816.F32 R32, R32, R36, R40 ;  /* 0x000000242020723c */ /* 0x004fe20000001828 */
[----:B------:R-:W2:Y:S04]  /*7e080*/  LDL.LU.64 R42, [R1+0x38a8] ;  /* 0x0038a800012a7983 */ /* 0x000ea80000300a00 */
[----:B------:R-:W3:Y:S01]  /*7e090*/  LDL.LU.64 R40, [R1+0x38a0] ;  /* 0x0038a00001287983 */ /* 0x000ee20000300a00 */
[C---:B----4-:R-:W-:Y:S06]  /*7e0a0*/  HMMA.16816.F32 R24, R4.reuse, R38, R24 ;  /* 0x000000260418723c */ /* 0x050fec0000001818 */
[C---:B------:R-:W-:Y:S11]  /*7e0b0*/  HMMA.16816.F32 R8, R4.reuse, R2, R8 ;  /* 0x000000020408723c */ /* 0x040ff60000001808 */
        /* <DEDUP_REMOVED lines=11> */
[----:B------:R-:W3:Y:S04]  /*7e170*/  LDL.LU.64 R56, [R1+0x3890] ;  /* 0x0038900001387983 */ /* 0x000ee80000300a00 */
[----:B--2---:R-:W-:Y:S04]  /*7e180*/  STL.64 [R1+0x3808], R42 ;  /* 0x0038082a01007387 */ /* 0x004fe80000100a00 */
[----:B------:R0:W-:Y:S04]  /*7e190*/  STL.64 [R1+0x3800], R40 ;  /* 0x0038002801007387 */ /* 0x0001e80000100a00 */
[----:B0-----:R-:W2:Y:S04]  /*7e1a0*/  LDL.LU R40, [R1+0x110] ;  /* 0x0001100001287983 */ /* 0x001ea80000300800 */
[----:B------:R-:W2:Y:S04]  /*7e1b0*/  LDL.LU R41, [R1+0x114] ;  /* 0x0001140001297983 */ /* 0x000ea80000300800 */
[----:B------:R-:W2:Y:S01]  /*7e1c0*/  LDL.LU R42, [R1+0x118] ;  /* 0x00011800012a7983 */ /* 0x000ea20000300800 */
[----:B------:R-:W-:-:S03]  /*7e1d0*/  IMAD.MOV.U32 R43, RZ, RZ, R61 ;  /* 0x000000ffff2b7224 */ /* 0x000fc600078e003d */
[----:B------:R-:W4:Y:S04]  /*7e1e0*/  LDL.LU R61, [R1+0x3888] ;  /* 0x00388800013d7983 */ /* 0x000f280000300800 */
[----:B------:R-:W-:Y:S04]  /*7e1f0*/  STL.64 [R1+0x5d0], R24 ;  /* 0x0005d01801007387 */ /* 0x000fe80000100a00 */
[----:B------:R0:W-:Y:S04]  /*7e200*/  STL.64 [R1+0x5d8], R26 ;  /* 0x0005d81a01007387 */ /* 0x0001e80000100a00 */
[----:B0-----:R-:W3:Y:S04]  /*7e210*/  LDL.LU.64 R26, [R1+0x3880] ;  /* 0x00388000011a7983 */ /* 0x001ee80000300a00 */
[----:B------:R-:W3:Y:S04]  /*7e220*/  LDL.LU.64 R24, [R1+0x3878] ;  /* 0x0038780001187983 */ /* 0x000ee80000300a00 */
        /* <DEDUP_REMOVED lines=32> */
[----:B------:R-:W-:-:S07]  /*7e430*/  IMAD.MOV.U32 R11, RZ, RZ, R61 ;  /* 0x000000ffff0b7224 */ /* 0x000fce00078e003d */
[----:B--2---:R-:W-:Y:S06]  /*7e440*/  HMMA.16816.F32 R8, R4, R14, R8 ;  /* 0x0000000e0408723c */ /* 0x004fec0000001808 */
[----:B------:R-:W-:Y:S04]  /*7e450*/  STL.64 [R1+0x37b0], R14 ;  /* 0x0037b00e01007387 */ /* 0x000fe80000100a00 */
[----:B------:R4:W-:-:S13]  /*7e460*/  STL.64 [R1+0x37a8], R12 ;  /* 0x0037a80c01007387 */ /* 0x0009da0000100a00 */
[----:B------:R-:W-:Y:S04]  /*7e470*/  STL.64 [R1+0x6d0], R8 ;  /* 0x0006d00801007387 */ /* 0x000fe80000100a00 */
[----:B------:R3:W-:Y:S01]  /*7e480*/  STL.64 [R1+0x6d8], R10 ;  /* 0x0006d80a01007387 */ /* 0x0007e20000100a00 */
[C---:B----4-:R-:W-:Y:S06]  /*7e490*/  HMMA.16816.F32 R12, R4.reuse, R16, R36 ;  /* 0x00000010040c723c */ /* 0x050fec0000001824 */
[C---:B---3--:R-:W-:Y:S06]  /*7e4a0*/  HMMA.16816.F32 R8, R4.reuse, R18, R40 ;  /* 0x000000120408723c */ /* 0x048fec0000001828 */
        /* <DEDUP_REMOVED lines=22> */
[----:B------:R0:W-:Y:S04]  /*7e610*/  STL.64 [R1+0xbe0], R8 ;  /* 0x000be00801007387 */ /* 0x0001e80000100a00 */
[----:B------:R1:W-:Y:S04]  /*7e620*/  STL.64 [R1+0xbe8], R10 ;  /* 0x000be80a01007387 */ /* 0x0003e80000100a00 */
[----:B------:R-:W3:Y:S04]  /*7e630*/  LDL.LU R48, [R1+0x50] ;  /* 0x0000500001307983 */ /* 0x000ee80000300800 */
[----:B------:R-:W3:Y:S04]  /*7e640*/  LDL.LU R49, [R1+0x54] ;  /* 0x0000540001317983 */ /* 0x000ee80000300800 */
[----:B------:R-:W4:Y:S04]  /*7e650*/  LDL.LU R50, [R1+0x58] ;  /* 0x0000580001327983 */ /* 0x000f280000300800 */
[----:B------:R-:W4:Y:S01]  /*7e660*/  LDL.LU R51, [R1+0x5c] ;  /* 0x00005c0001337983 */ /* 0x000f220000300800 */
[----:B------:R-:W-:-:S03]  /*7e670*/  IMAD R33, R0, 0x100, R55 ;  /* 0x0000010000217824 */ /* 0x000fc600078e0237 */
[----:B----4-:R-:W-:Y:S04]  /*7e680*/  STL.64 [R1+0x3828], R50 ;  /* 0x0038283201007387 */ /* 0x010fe80000100a00 */
[----:B---3--:R3:W-:Y:S04]  /*7e690*/  STL.64 [R1+0x3820], R48 ;  /* 0x0038203001007387 */ /* 0x0087e80000100a00 */
[----:B------:R-:W4:Y:S04]  /*7e6a0*/  LDL.LU R16, [R1+0x80] ;  /* 0x0000800001107983 */ /* 0x000f280000300800 */
[----:B------:R-:W4:Y:S04]  /*7e6b0*/  LDL.LU R17, [R1+0x84] ;  /* 0x0000840001117983 */ /* 0x000f280000300800 */
[----:B------:R-:W4:Y:S04]  /*7e6c0*/  LDL.LU R18, [R1+0x88] ;  /* 0x0000880001127983 */ /* 0x000f280000300800 */
[----:B------:R-:W4:Y:S04]  /*7e6d0*/  LDL.LU R19, [R1+0x8c] ;  /* 0x00008c0001137983 */ /* 0x000f280000300800 */
[----:B0-----:R-:W2:Y:S04]  /*7e6e0*/  LDL.LU R8, [R1+0x90] ;  /* 0x0000900001087983 */ /* 0x001ea80000300800 */
        /* <DEDUP_REMOVED lines=42> */
[----:B------:R-:W3:Y:S01]  /*7e990*/  LDL.LU R54, [R1+0x48] ;  /* 0x0000480001367983 */ /* 0x000ee20000300800 */
[----:B------:R-:W-:-:S03]  /*7e9a0*/  IMAD.MOV.U32 R55, RZ, RZ, R60 ;  /* 0x000000ffff377224 */ /* 0x000fc600078e003c */
[----:B------:R-:W3:Y:S01]  /*7e9b0*/  LDL.LU R60, [R1+0xfe0] ;  /* 0x000fe000013c7983 */ /* 0x000ee20000300800 */
[----:B----4-:R-:W-:-:S03]  /*7e9c0*/  IMAD R34, R34, 0x100, R29 ;  /* 0x0000010022227824 */ /* 0x010fc600078e021d */
[----:B------:R-:W3:Y:S01]  /*7e9d0*/  LDL.LU R29, [R1+0x3834] ;  /* 0x00383400011d7983 */ /* 0x000ee20000300800 */
[C---:B--2---:R-:W-:Y:S01]  /*7e9e0*/  HMMA.16816.F32 R36, R4.reuse, R30, R36 ;  /* 0x0000001e0424723c */ /* 0x044fe20000001824 */
[----:B------:R-:W-:Y:S02]  /*7e9f0*/  IMAD R35, R35, 0x100, R0 ;  /* 0x0000010023237824 */ /* 0x000fe400078e0200 */
[----:B------:R-:W2:Y:S03]  /*7ea00*/  LDL.LU R0, [R1+0x3830] ;  /* 0x0038300001007983 */ /* 0x000ea60000300800 */
[----:B---3--:R-:W-:-:S15]  /*7ea10*/  HMMA.16816.F32 R48, R4, R28, R48 ;  /* 0x0000001c0430723c */ /* 0x008fde0000001830 */
        /* <DEDUP_REMOVED lines=20> */
[----:B0-----:R-:W4:Y:S04]  /*7eb60*/  LDL.LU R4, [R1] ;  /* 0x0000000001047983 */ /* 0x001f280000300800 */
[----:B------:R-:W4:Y:S01]  /*7eb70*/  LDL.LU R5, [R1+0x4] ;  /* 0x0000040001057983 */ /* 0x000f220000300800 */
[----:B-1----:R-:W-:Y:S01]  /*7eb80*/  IMAD.MOV.U32 R7, RZ, RZ, R0 ;  /* 0x000000ffff077224 */ /* 0x002fe200078e0000 */
[----:B---3--:R-:W-:Y:S01]  /*7eb90*/  HMMA.16816.F32 R24, R32, R40, R24 ;  /* 0x000000282018723c */ /* 0x008fe20000001818 */
[----:B--2---:R-:W-:-:S02]  /*7eba0*/  IMAD.MOV.U32 R6, RZ, RZ, R42 ;  /* 0x000000ffff067224 */ /* 0x004fc400078e002a */
[----:B------:R-:W2:Y:S04]  /*7ebb0*/  LDL.LU R42, [R1+0x37fc] ;  /* 0x0037fc00012a7983 */ /* 0x000ea80000300800 */
[----:B------:R-:W3:-:S15]  /*7ebc0*/  LDL.LU R0, [R1+0x37f8] ;  /* 0x0037f80001007983 */ /* 0x000ede0000300800 */
[----:B------:R-:W-:-:S01]  /*7ebd0*/  NOP ;  /* 0x0000000000007918 */ /* 0x000fc20000000000 */
[----:B------:R-:W-:Y:S04]  /*7ebe0*/  STL.64 [R1+0x790], R24 ;  /* 0x0007901801007387 */ /* 0x000fe80000100a00 */
[----:B------:R0:W-:Y:S04]  /*7ebf0*/  STL.64 [R1+0x798], R26 ;  /* 0x0007981a01007387 */ /* 0x0001e80000100a00 */
        /* <DEDUP_REMOVED lines=23> */
[----:B-1----:R-:W3:Y:S01]  /*7ed70*/  LDL.LU R10, [R1+0x18] ;  /* 0x00001800010a7983 */ /* 0x002ee20000300800 */
[----:B------:R-:W-:-:S03]  /*7ed80*/  IMAD.MOV.U32 R11, RZ, RZ, R43 ;  /* 0x000000ffff0b7224 */ /* 0x000fc600078e002b */
        /* <DEDUP_REMOVED lines=14> */
[----:B------:R-:W4:Y:S01]  /*7ee70*/  LDL.LU R13, [R1+0x24] ;  /* 0x00002400010d7983 */ /* 0x000f220000300800 */
[----:B-1----:R-:W-:-:S03]  /*7ee80*/  IMAD.MOV.U32 R14, RZ, RZ, R0 ;  /* 0x000000ffff0e7224 */ /* 0x002fc600078e0000 */
[----:B------:R1:W5:Y:S04]  /*7ee90*/  LDL.LU R0, [R1+0x3780] ;  /* 0x0037800001007983 */ /* 0x0003680000300800 */
[----:B------:R-:W-:Y:S04]  /*7eea0*/  STL.64 [R1+0x6a0], R52 ;  /* 0x0006a03401007387 */ /* 0x000fe80000100a00 */
[----:B------:R0:W-:Y:S04]  /*7eeb0*/  STL.64 [R1+0x6a8], R54 ;  /* 0x0006a83601007387 */ /* 0x0001e80000100a00 */
[----:B0-----:R-:W2:Y:S04]  /*7eec0*/  LDL.LU.64 R54, [R1+0x3778] ;  /* 0x0037780001367983 */ /* 0x001ea80000300a00 */
[----:B------:R-:W2:Y:S04]  /*7eed0*/  LDL.LU.64 R52, [R1+0x3770] ;  /* 0x0037700001347983 */ /* 0x000ea80000300a00 */
[----:B------:R-:W3:Y:S04]  /*7eee0*/  LDL.LU.64 R58, [R1+0x3768] ;  /* 0x00376800013a7983 */ /* 0x000ee80000300a00 */
[----:B------:R-:W3:Y:S01]  /*7eef0*/  LDL.LU.64 R56, [R1+0x3760] ;  /* 0x0037600001387983 */ /* 0x000ee20000300a00 */
[----:B------:R-:W-:-:S03]  /*7ef00*/  IMAD.MOV.U32 R15, RZ, RZ, R42 ;  /* 0x000000ffff0f7224 */ /* 0x000fc600078e002a */
[----:B------:R-:W-:Y:S04]  /*7ef10*/  STL.64 [R1+0x690], R16 ;  /* 0x0006901001007387 */ /* 0x000fe80000100a00 */
[----:B------:R4:W-:Y:S01]  /*7ef20*/  STL.64 [R1+0x698], R18 ;  /* 0x0006981201007387 */ /* 0x0009e20000100a00 */
[----:B------:R-:W-:Y:S02]  /*7ef30*/  IADD3 R61, P3, R61, UR9, RZ ;  /* 0x000000093d3d7c10 */ /* 0x000fe4000ff7e0ff */
[----:B------:R-:W-:Y:S01]  /*7ef40*/  IADD3 R60, P4, R60, UR9, RZ ;  /* 0x000000093c3c7c10 */ /* 0x000fe2000ff9e0ff */
[C---:B----4-:R-:W-:Y:S06]  /*7ef50*/  HMMA.16816.F32 R16, R32.reuse, R20, R12 ;  /* 0x000000142010723c */ /* 0x050fec000000180c */
[C---:B------:R-:W-:Y:S06]  /*7ef60*/  HMMA.16816.F32 R12, R32.reuse, R22, R8 ;  /* 0x00000016200c723c */ /* 0x040fec0000001808 */
[C---:B------:R-:W-:Y:S06]  /*7ef70*/  HMMA.16816.F32 R8, R32.reuse, R24, R4 ;  /* 0x000000182008723c */ /* 0x040fec0000001804 */
[C---:B---3--:R-:W-:Y:S05]  /*7ef80*/  HMMA.16816.F32 R4, R32.reuse, R26, R56 ;  /* 0x0000001a2004723c */ /* 0x048fea0000001838 */
[----:B------:R-:W-:Y:S04]  /*7ef90*/  STL.64 [R1+0x680], R16 ;  /* 0x0006801001007387 */ /* 0x000fe80000100a00 */
[----:B------:R-:W-:Y:S04]  /*7efa0*/  STL.64 [R1+0x688], R18 ;  /* 0x0006881201007387 */ /* 0x000fe80000100a00 */
[----:B------:R-:W-:Y:S04]  /*7efb0*/  STL.64 [R1+0x670], R12 ;  /* 0x0006700c01007387 */ /* 0x000fe80000100a00 */
[----:B------:R2:W-:Y:S04]  /*7efc0*/  STL.64 [R1+0x678], R14 ;  /* 0x0006780e01007387 */ /* 0x0005e80000100a00 */
[----:B------:R-:W-:Y:S04]  /*7efd0*/  STL.64 [R1+0x650], R8 ;  /* 0x0006500801007387 */ /* 0x000fe80000100a00 */
[----:B------:R0:W-:Y:S01]  /*7efe0*/  STL.64 [R1+0x658], R10 ;  /* 0x0006580a01007387 */ /* 0x0001e20000100a00 */
[C---:B--2---:R-:W-:Y:S06]  /*7eff0*/  HMMA.16816.F32 R12, R32.reuse, R28, R52 ;  /* 0x0000001c200c723c */ /* 0x044fec0000001834 */
[C---:B0-----:R-:W-:Y:S01]  /*7f000*/  HMMA.16816.F32 R8, R32.reuse, R30, R48 ;  /* 0x0000001e2008723c */ /* 0x041fe20000001830 */
[----:B------:R-:W-:Y:S04]  /*7f010*/  STL.64 [R1+0x640], R4 ;  /* 0x0006400401007387 */ /* 0x000fe80000100a00 */
[----:B------:R0:W-:Y:S02]  /*7f020*/  STL.64 [R1+0x648], R6 ;  /* 0x0006480601007387 */ /* 0x0001e40000100a00 */
[----:B0-----:R-:W-:Y:S10]  /*7f030*/  HMMA.16816.F32 R4, R32, R36, R44 ;  /* 0x000000242004723c */ /* 0x001ff4000000182c */
[----:B------:R-:W-:Y:S04]  /*7f040*/  STL.64 [R1+0x630], R12 ;  /* 0x0006300c01007387 */ /* 0x000fe80000100a00 */
[----:B------:R-:W-:Y:S04]  /*7f050*/  STL.64 [R1+0x638], R14 ;  /* 0x0006380e01007387 */ /* 0x000fe80000100a00 */
[----:B------:R-:W-:Y:S04]  /*7f060*/  STL.64 [R1+0x620], R8 ;  /* 0x0006200801007387 */ /* 0x000fe80000100a00 */
[----:B------:R-:W-:Y:S04]  /*7f070*/  STL.64 [R1+0x628], R10 ;  /* 0x0006280a01007387 */ /* 0x000fe80000100a00 */
[----:B------:R-:W2:Y:S04]  /*7f080*/  LDL.LU R23, [R1+0xff0] ;  /* 0x000ff00001177983 */ /* 0x000ea80000300800 */
[----:B------:R-:W-:Y:S04]  /*7f090*/  STL.64 [R1+0x610], R4 ;  /* 0x0006100401007387 */ /* 0x000fe80000100a00 */
[----:B------:R-:W-:Y:S04]  /*7f0a0*/  STL.64 [R1+0x618], R6 ;  /* 0x0006180601007387 */ /* 0x000fe80000100a00 */
[----:B------:R-:W3:Y:S04]  /*7f0b0*/  LDL.LU R20, [R1+0x1b10] ;  /* 0x001b100001147983 */ /* 0x000ee80000300800 */
[----:B------:R0:W-:Y:S04]  /*7f0c0*/  STL [R1+0xfd8], R61 ;  /* 0x000fd83d01007387 */ /* 0x0001e80000100800 */
[----:B0-----:R-:W4:Y:S04]  /*7f0d0*/  LDL.LU R61, [R1+0x1b08] ;  /* 0x001b0800013d7983 */ /* 0x001f280000300800 */
[----:B------:R-:W4:Y:S04]  /*7f0e0*/  LDL.LU R21, [R1+0x1b00] ;  /* 0x001b000001157983 */ /* 0x000f280000300800 */
[----:B------:R-:W4:Y:S04]  /*7f0f0*/  LDL.LU R18, [R1+0xfd4] ;  /* 0x000fd40001127983 */ /* 0x000f280000300800 */
[----:B------:R-:W4:Y:S04]  /*7f100*/  LDL.LU R19, [R1+0x1af8] ;  /* 0x001af80001137983 */ /* 0x000f280000300800 */
[----:B------:R0:W-:Y:S04]  /*7f110*/  STL [R1+0xfe0], R60 ;  /* 0x000fe03c01007387 */ /* 0x0001e80000100800 */
        /* <DEDUP_REMOVED lines=10> */
[----:B0-----:R-:W4:Y:S01]  /*7f1c0*/  LDL.LU R60, [R1+0x1afc] ;  /* 0x001afc00013c7983 */ /* 0x001f220000300800 */
[----:B------:R-:W-:-:S03]  /*7f1d0*/  IADD3 R43, P5, R43, UR9, RZ ;  /* 0x000000092b2b7c10 */ /* 0x000fc6000ffbe0ff */
        /* <DEDUP_REMOVED lines=13> */
[----:B--2---:R-:W-:-:S02]  /*7f2b0*/  IADD3 R23, P6, R23, UR9, RZ ;  /* 0x0000000917177c10 */ /* 0x004fc4000ffde0ff */
[----:B---3--:R-:W-:Y:S02]  /*7f2c0*/  IADD3 R20, P0, R20, UR9, RZ ;  /* 0x0000000914147c10 */ /* 0x008fe4000ff1e0ff */
[----:B----4-:R-:W-:Y:S02]  /*7f2d0*/  IADD3 R61, P1, R61, UR9, RZ ;  /* 0x000000093d3d7c10 */ /* 0x010fe4000ff3e0ff */
[----:B------:R-:W-:-:S03]  /*7f2e0*/  IADD3 R21, P2, R21, UR9, RZ ;  /* 0x0000000915157c10 */ /* 0x000fc6000ff5e0ff */
[----:B------:R0:W-:Y:S04]  /*7f2f0*/  STL [R1+0x1b08], R61 ;  /* 0x001b083d01007387 */ /* 0x0001e80000100800 */
[----:B------:R-:W-:Y:S01]  /*7f300*/  STL [R1+0xff0], R23 ;  /* 0x000ff01701007387 */ /* 0x000fe20000100800 */
[----:B------:R-:W-:Y:S02]  /*7f310*/  IADD3.X R18, R18, UR20, RZ, P3, !PT ;  /* 0x0000001412127c10 */ /* 0x000fe40009ffe4ff */
[----:B------:R-:W-:Y:S02]  /*7f320*/  IADD3 R19, P3, R19, UR9, RZ ;  /* 0x0000000913137c10 */ /* 0x000fe4000ff7e0ff */
[----:B------:R-:W-:Y:S01]  /*7f330*/  IADD3.X R16, R16, UR20, RZ, P4, !PT ;  /* 0x0000001410107c10 */ /* 0x000fe2000a7fe4ff */
[----:B0-----:R-:W2:Y:S04]  /*7f340*/  LDL.LU R61, [R1+0x1a98] ;  /* 0x001a9800013d7983 */ /* 0x001ea80000300800 */
[----:B------:R-:W-:Y:S01]  /*7f350*/  STL [R1+0x1b10], R20 ;  /* 0x001b101401007387 */ /* 0x000fe20000100800 */
[----:B------:R-:W-:-:S03]  /*7f360*/  IADD3 R17, P4, R17, UR9, RZ ;  /* 0x0000000911117c10 */ /* 0x000fc6000ff9e0ff */
[----:B------:R-:W-:Y:S01]  /*7f370*/  STL [R1+0x1b00], R21 ;  /* 0x001b001501007387 */ /* 0x000fe20000100800 */
[----:B------:R-:W-:-:S03]  /*7f380*/  IADD3.X R14, R14, UR20, RZ, P5, !PT ;  /* 0x000000140e0e7c10 */ /* 0x000fc6000affe4ff */
        /* <DEDUP_REMOVED lines=13> */
[----:B------:R-:W-:-:S03]  /*7f460*/  IADD3.X R8, R8, UR20, RZ, P1, !PT ;  /* 0x0000001408087c10 */ /* 0x000fc60008ffe4ff */
[----:B------:R-:W-:Y:S04]  /*7f470*/  STL [R1+0x1ae0], R13 ;  /* 0x001ae00d01007387 */ /* 0x000fe80000100800 */
[----:B------:R-:W-:Y:S04]  /*7f480*/  STL [R1+0x1b0c], R10 ;  /* 0x001b0c0a01007387 */ /* 0x000fe80000100800 */
[----:B------:R-:W-:Y:S04]  /*7f490*/  STL [R1+0x1ad8], R11 ;  /* 0x001ad80b01007387 */ /* 0x000fe80000100800 */
[----:B------:R0:W-:Y:S04]  /*7f4a0*/  STL [R1+0x1afc], R60 ;  /* 0x001afc3c01007387 */ /* 0x0001e80000100800 */
[----:B------:R-:W-:Y:S04]  /*7f4b0*/  STL [R1+0x1b04], R8 ;  /* 0x001b040801007387 */ /* 0x000fe80000100800 */
[----:B0-----:R-:W3:Y:S01]  /*7f4c0*/  LDL.LU R60, [R1+0x1ac4] ;  /* 0x001ac400013c7983 */ /* 0x001ee20000300800 */
[----:B------:R-:W-:-:S02]  /*7f4d0*/  IADD3 R9, P1, R9, UR9, RZ ;  /* 0x0000000909097c10 */ /* 0x000fc4000ff3e0ff */
[----:B------:R-:W-:Y:S02]  /*7f4e0*/  IADD3 R2, P2, R2, UR9, RZ ;  /* 0x0000000902027c10 */ /* 0x000fe4000ff5e0ff */
[----:B------:R-:W-:Y:S02]  /*7f4f0*/  IADD3.X R3, R3, UR20, RZ, P3, !PT ;  /* 0x0000001403037c10 */ /* 0x000fe40009ffe4ff */
[----:B------:R-:W-:Y:S02]  /*7f500*/  IADD3 R38, P3, R38, UR9, RZ ;  /* 0x0000000926267c10 */ /* 0x000fe4000ff7e0ff */
[----:B------:R-:W-:Y:S01]  /*7f510*/  IADD3.X R39, R39, UR20, RZ, P4, !PT ;  /* 0x0000001427277c10 */ /* 0x000fe2000a7fe4ff */
        /* <DEDUP_REMOVED lines=10> */
[----:B------:R-:W-:Y:S04]  /*7f5c0*/  STL [R1+0x1ab8], R40 ;  /* 0x001ab82801007387 */ /* 0x000fe80000100800 */
[----:B------:R-:W-:Y:S01]  /*7f5d0*/  STL [R1+0x1ae4], R41 ;  /* 0x001ae42901007387 */ /* 0x000fe20000100800 */
[----:B------:R-:W-:-:S03]  /*7f5e0*/  IADD3.X R7, R7, UR20, RZ, P0, !PT ;  /* 0x0000001407077c10 */ /* 0x000fc600087fe4ff */
[----:B------:R-:W-:Y:S01]  /*7f5f0*/  STL [R1+0x1ab0], R4 ;  /* 0x001ab00401007387 */ /* 0x000fe20000100800 */
[----:B------:R-:W-:-:S03]  /*7f600*/  IADD3 R42, P0, R42, UR9, RZ ;  /* 0x000000092a2a7c10 */ /* 0x000fc6000ff1e0ff */
[----:B------:R-:W-:Y:S01]  /*7f610*/  STL [R1+0x1adc], R5 ;  /* 0x001adc0501007387 */ /* 0x000fe20000100800 */
[----:B------:R-:W-:-:S03]  /*7f620*/  IADD3.X R43, R43, UR20, RZ, P1, !PT ;  /* 0x000000142b2b7c10 */ /* 0x000fc60008ffe4ff */
[----:B------:R-:W-:Y:S04]  /*7f630*/  STL [R1+0x1aa8], R6 ;  /* 0x001aa80601007387 */ /* 0x000fe80000100800 */
[----:B------:R-:W4:Y:S04]  /*7f640*/  LDL.LU R23, [R1+0x1a90] ;  /* 0x001a900001177983 */ /* 0x000f280000300800 */
[----:B------:R-:W-:Y:S04]  /*7f650*/  STL [R1+0x1ad4], R7 ;  /* 0x001ad40701007387 */ /* 0x000fe80000100800 */
[----:B------:R-:W4:Y:S04]  /*7f660*/  LDL.LU R20, [R1+0x1abc] ;  /* 0x001abc0001147983 */ /* 0x000f280000300800 */
[----:B------:R-:W-:Y:S04]  /*7f670*/  STL [R1+0x1aa0], R42 ;  /* 0x001aa02a01007387 */ /* 0x000fe80000100800 */
[----:B------:R0:W-:Y:S04]  /*7f680*/  STL [R1+0x1acc], R43 ;  /* 0x001acc2b01007387 */ /* 0x0001e80000100800 */
[----:B0-----:R-:W4:Y:S04]  /*7f690*/  LDL.LU R43, [R1+0x1a88] ;  /* 0x001a8800012b7983 */ /* 0x001f280000300800 */
[----:B------:R-:W4:Y:S04]  /*7f6a0*/  LDL.LU R21, [R1+0x1ab4] ;  /* 0x001ab40001157983 */ /* 0x000f280000300800 */
[----:B------:R-:W4:Y:S04]  /*7f6b0*/  LDL.LU R18, [R1+0x1a80] ;  /* 0x001a800001127983 */ /* 0x000f280000300800 */
[----:B------:R-:W4:Y:S01]  /*7f6c0*/  LDL.LU R19, [R1+0x1aac] ;  /* 0x001aac0001137983 */ /* 0x000f220000300800 */
[----:B--2---:R-:W-:-:S05]  /*7f6d0*/  IADD3 R61, P1, R61, UR9, RZ ;  /* 0x000000093d3d7c10 */ /* 0x004fca000ff3e0ff */
[----:B------:R0:W-:Y:S04]  /*7f6e0*/  STL [R1+0x1a98], R61 ;  /* 0x001a983d01007387 */ /* 0x0001e80000100800 */
        /* <DEDUP_REMOVED lines=13> */
[----:B------:R-:W2:Y:S01]  /*7f7c0*/  LDL.LU R38, [R1+0x1a74] ;  /* 0x001a740001267983 */ /* 0x000ea20000300800 */
[----:B---3--:R-:W-:-:S05]  /*7f7d0*/  IADD3.X R60, R60, UR20, RZ, P2, !PT ;  /* 0x000000143c3c7c10 */ /* 0x008fca00097fe4ff */
[----:B------:R0:W-:Y:S04]  /*7f7e0*/  STL [R1+0x1ac4], R60 ;  /* 0x001ac43c01007387 */ /* 0x0001e80000100800 */
        /* <DEDUP_REMOVED lines=8> */
[----:B0-----:R-:W3:Y:S01]  /*7f870*/  LDL.LU R60, [R1+0x1a38] ;  /* 0x001a3800013c7983 */ /* 0x001ee20000300800 */
[----:B----4-:R-:W-:-:S02]  /*7f880*/  IADD3 R23, P2, R23, UR9, RZ ;  /* 0x0000000917177c10 */ /* 0x010fc4000ff5e0ff */
[----:B------:R-:W-:Y:S02]  /*7f890*/  IADD3.X R20, R20, UR20, RZ, P3, !PT ;  /* 0x0000001414147c10 */ /* 0x000fe40009ffe4ff */
[----:B------:R-:W-:-:S05]  /*7f8a0*/  IADD3 R43, P3, R43, UR9, RZ ;  /* 0x000000092b2b7c10 */ /* 0x000fca000ff7e0ff */
[----:B------:R0:W-:Y:S04]  /*7f8b0*/  STL [R1+0x1a88], R43 ;  /* 0x001a882b01007387 */ /* 0x0001e80000100800 */
[----:B------:R-:W-:Y:S04]  /*7f8c0*/  STL [R1+0x1a90], R23 ;  /* 0x001a901701007387 */ /* 0x000fe80000100800 */
[----:B0-----:R-:W4:Y:S01]  /*7f8d0*/  LDL.LU R43, [R1+0x1a64] ;  /* 0x001a6400012b7983 */ /* 0x001f220000300800 */
[----:B------:R-:W-:Y:S02]  /*7f8e0*/  IADD3.X R21, R21, UR20, RZ, P4, !PT ;  /* 0x0000001415157c10 */ /* 0x000fe4000a7fe4ff */
[----:B------:R-:W-:-:S02]  /*7f8f0*/  IADD3 R18, P4, R18, UR9, RZ ;  /* 0x0000000912127c10 */ /* 0x000fc4000ff9e0ff */
[----:B------:R-:W-:Y:S01]  /*7f900*/  IADD3.X R19, R19, UR20, RZ, P5, !PT ;  /* 0x0000001413137c10 */ /* 0x000fe2000affe4ff */
[----:B------:R-:W-:Y:S04]  /*7f910*/  STL [R1+0x1abc], R20 ;  /* 0x001abc1401007387 */ /* 0x000fe80000100800 */
[----:B------:R-:W-:Y:S04]  /*7f920*/  STL [R1+0x1ab4], R21 ;  /* 0x001ab41501007387 */ /* 0x000fe80000100800 */
[----:B------:R-:W-:Y:S04]  /*7f930*/  STL [R1+0x1a80], R18 ;  /* 0x001a801201007387 */ /* 0x000fe80000100800 */
[----:B------:R-:W-:Y:S01]  /*7f940*/  STL [R1+0x1aac], R19 ;  /* 0x001aac1301007387 */ /* 0x000fe20000100800 */
[----:B--2---:R-:W-:-:S02]  /*7f950*/  IADD3 R16, P5, R16, UR9, RZ ;  /* 0x0000000910107c10 */ /* 0x004fc4000ffbe0ff */
[----:B------:R-:W-:Y:S02]  /*7f960*/  IADD3.X R17, R17, UR20, RZ, P6, !PT ;  /* 0x0000001411117c10 */ /* 0x000fe4000b7fe4ff */
[----:B------:R-:W-:Y:S02]  /*7f970*/  IADD3 R14, P6, R14, UR9, RZ ;  /* 0x000000090e0e7c10 */ /* 0x000fe4000ffde0ff */
[----:B------:R-:W-:Y:S02]  /*7f980*/  IADD3.X R15, R15, UR20, RZ, P0, !PT ;  /* 0x000000140f0f7c10 */ /* 0x000fe400087fe4ff */
[----:B------:R-:W-:Y:S01]  /*7f990*/  IADD3 R12, P0, R12, UR9, RZ ;  /* 0x000000090c0c7c10 */ /* 0x000fe2000ff1e0ff */
[----:B------:R-:W-:Y:S01]  /*7f9a0*/  STL [R1+0x1a78], R16 ;  /* 0x001a781001007387 */ /* 0x000fe20000100800 */
[----:B------:R-:W-:-:S03]  /*7f9b0*/  IADD3.X R13, R13, UR20, RZ, P1, !PT ;  /* 0x000000140d0d7c10 */ /* 0x000fc60008ffe4ff */
[----:B------:R-:W-:Y:S01]  /*7f9c0*/  STL [R1+0x1aa4], R17 ;  /* 0x001aa41101007387 */ /* 0x000fe20000100800 */
[----:B------:R-:W-:-:S03]  /*7f9d0*/  IADD3 R10, P1, R10, UR9, RZ ;  /* 0x000000090a0a7c10 */ /* 0x000fc6000ff3e0ff */
[----:B------:R-:W-:Y:S01]  /*7f9e0*/  STL [R1+0x1b28], R14 ;  /* 0x001b280e01007387 */ /* 0x000fe20000100800 */
[----:B------:R-:W-:Y:S02]  /*7f9f0*/  IADD3.X R11, R11, UR20, RZ, P2, !PT ;  /* 0x000000140b0b7c10 */ /* 0x000fe400097fe4ff */
[----:B------:R-:W-:Y:S01]  /*7fa00*/  IADD3.X R9, R9, UR20, RZ, P3, !PT ;  /* 0x0000001409097c10 */ /* 0x000fe20009ffe4ff */
[----:B------:R-:W-:Y:S01]  /*7fa10*/  STL [R1+0x1a9c], R15 ;  /* 0x001a9c0f01007387 */ /* 0x000fe20000100800 */
[----:B------:R-:W-:-:S03]  /*7fa20*/  IADD3 R61, P3, R61, UR9, RZ ;  /* 0x000000093d3d7c10 */ /* 0x000fc6000ff7e0ff */
[----:B------:R-:W-:Y:S01]  /*7fa30*/  STL [R1+0x1b20], R12 ;  /* 0x001b200c01007387 */ /* 0x000fe20000100800 */
[----:B------:R-:W-:-:S03]  /*7fa40*/  IADD3 R8, P2, R8, UR9, RZ ;  /* 0x0000000908087c10 */ /* 0x000fc6000ff5e0ff */
[----:B------:R-:W-:Y:S04]  /*7fa50*/  STL [R1+0x1a94], R13 ;  /* 0x001a940d01007387 */ /* 0x000fe80000100800 */
[----:B------:R-:W-:Y:S04]  /*7fa60*/  STL [R1+0x1b18], R10 ;  /* 0x001b180a01007387 */ /* 0x000fe80000100800 */
[----:B------:R-:W-:Y:S04]  /*7fa70*/  STL [R1+0x1a8c], R11 ;  /* 0x001a8c0b01007387 */ /* 0x000fe80000100800 */
[----:B------:R0:W-:Y:S04]  /*7fa80*/  STL [R1+0x1a68], R61 ;  /* 0x001a683d01007387 */ /* 0x0001e80000100800 */
[----:B------:R-:W-:Y:S01]  /*7fa90*/  STL [R1+0x1a70], R8 ;  /* 0x001a700801007387 */ /* 0x000fe20000100800 */
[----:B------:R-:W-:-:S02]  /*7faa0*/  IADD3.X R2, R2, UR20, RZ, P4, !PT ;  /* 0x0000001402027c10 */ /* 0x000fc4000a7fe4ff */
[----:B------:R-:W-:Y:S02]  /*7fab0*/  IADD3 R3, P4, R3, UR9, RZ ;  /* 0x0000000903037c10 */ /* 0x000fe4000ff9e0ff */
[----:B------:R-:W-:Y:S01]  /*7fac0*/  IADD3.X R38, R38, UR20, RZ, P5, !PT ;  /* 0x0000001426267c10 */ /* 0x000fe2000affe4ff */
[----:B0-----:R-:W2:Y:S04]  /*7fad0*/  LDL.LU R61, [R1+0x1a30] ;  /* 0x001a3000013d7983 */ /* 0x001ea80000300800 */
[----:B------:R-:W-:Y:S01]  /*7fae0*/  STL [R1+0x1a84], R9 ;  /* 0x001a840901007387 */ /* 0x000fe20000100800 */
[----:B---3--:R-:W-:Y:S02]  /*7faf0*/  IADD3 R39, P5, R39, UR9, RZ ;  /* 0x0000000927277c10 */ /* 0x008fe4000ffbe0ff */
        /* <DEDUP_REMOVED lines=9> */
[----:B------:R-:W-:Y:S04]  /*7fb90*/  STL [R1+0x1b24], R40 ;  /* 0x001b242801007387 */ /* 0x000fe80000100800 */
[----:B------:R-:W-:Y:S01]  /*7fba0*/  STL [R1+0x1a50], R41 ;  /* 0x001a502901007387 */ /* 0x000fe20000100800 */
[----:B------:R-:W-:-:S03]  /*7fbb0*/  IADD3 R7, P1, R7, UR9, RZ ;  /* 0x0000000907077c10 */ /* 0x000fc6000ff3e0ff */
[----:B------:R-:W-:Y:S01]  /*7fbc0*/  STL [R1+0x1b1c], R4 ;  /* 0x001b1c0401007387 */ /* 0x000fe20000100800 */
[----:B------:R-:W-:-:S03]  /*7fbd0*/  IADD3.X R42, R42, UR20, RZ, P2, !PT ;  /* 0x000000142a2a7c10 */ /* 0x000fc600097fe4ff */
[----:B------:R-:W-:Y:S01]  /*7fbe0*/  STL [R1+0x1a48], R5 ;  /* 0x001a480501007387 */ /* 0x000fe20000100800 */
[----:B------:R-:W-:-:S03]  /*7fbf0*/  IADD3 R60, P2, R60, UR9, RZ ;  /* 0x000000093c3c7c10 */ /* 0x000fc6000ff5e0ff */
[----:B------:R-:W-:Y:S04]  /*7fc00*/  STL [R1+0x1b14], R6 ;  /* 0x001b140601007387 */ /* 0x000fe80000100800 */
[----:B------:R-:W3:Y:S04]  /*7fc10*/  LDL.LU R23, [R1+0x1a5c] ;  /* 0x001a5c0001177983 */ /* 0x000ee80000300800 */
[----:B------:R-:W-:Y:S04]  /*7fc20*/  STL [R1+0x1a40], R7 ;  /* 0x001a400701007387 */ /* 0x000fe80000100800 */
[----:B------:R-:W3:Y:S04]  /*7fc30*/  LDL.LU R20, [R1+0x1a28] ;  /* 0x001a280001147983 */ /* 0x000ee80000300800 */
[----:B------:R-:W-:Y:S04]  /*7fc40*/  STL [R1+0x1a6c], R42 ;  /* 0x001a6c2a01007387 */ /* 0x000fe80000100800 */
[----:B------:R0:W-:Y:S04]  /*7fc50*/  STL [R1+0x1a38], R60 ;  /* 0x001a383c01007387 */ /* 0x0001e80000100800 */
[----:B0-----:R-:W3:Y:S04]  /*7fc60*/  LDL.LU R60, [R1+0x1a54] ;  /* 0x001a5400013c7983 */ /* 0x001ee80000300800 */
[----:B------:R-:W3:Y:S04]  /*7fc70*/  LDL.LU R21, [R1+0x1a20] ;  /* 0x001a200001157983 */ /* 0x000ee80000300800 */
[----:B------:R-:W3:Y:S04]  /*7fc80*/  LDL.LU R18, [R1+0x1a4c] ;  /* 0x001a4c0001127983 */ /* 0x000ee80000300800 */
[----:B------:R-:W3:Y:S01]  /*7fc90*/  LDL.LU R19, [R1+0x1a18] ;  /* 0x001a180001137983 */ /* 0x000ee20000300800 */
[----:B----4-:R-:W-:-:S05]  /*7fca0*/  IADD3.X R43, R43, UR20, RZ, P3, !PT ;  /* 0x000000142b2b7c10 */ /* 0x010fca0009ffe4ff */
        /* <DEDUP_REMOVED lines=25> */
[----:B0-----:R-:W2:Y:S01]  /*7fe40*/  LDL.LU R61, [R1+0x19ec] ;  /* 0x0019ec00013d7983 */ /* 0x001ea20000300800 */
[----:B---3--:R-:W-:-:S02]  /*7fe50*/  IADD3.X R23, R23, UR20, RZ, P4, !PT ;  /* 0x0000001417177c10 */ /* 0x008fc4000a7fe4ff */
[----:B------:R-:W-:-:S05]  /*7fe60*/  IADD3.X R60, R60, UR20, RZ, P5, !PT ;  /* 0x000000143c3c7c10 */ /* 0x000fca000affe4ff */
[----:B------:R0:W-:Y:S04]  /*7fe70*/  STL [R1+0x1a54], R60 ;  /* 0x001a543c01007387 */ /* 0x0001e80000100800 */
[----:B------:R-:W-:Y:S04]  /*7fe80*/  STL [R1+0x1a5c], R23 ;  /* 0x001a5c1701007387 */ /* 0x000fe80000100800 */
[----:B0-----:R-:W3:Y:S01]  /*7fe90*/  LDL.LU R60, [R1+0x19b8] ;  /* 0x0019b800013c7983 */ /* 0x001ee20000300800 */
[----:B------:R-:W-:Y:S02]  /*7fea0*/  IADD3 R20, P4, R20, UR9, RZ ;  /* 0x0000000914147c10 */ /* 0x000fe4000ff9e0ff */
[----:B------:R-:W-:-:S02]  /*7feb0*/  IADD3 R21, P5, R21, UR9, RZ ;  /* 0x0000000915157c10 */ /* 0x000fc4000ffbe0ff */
[----:B------:R-:W-:Y:S02]  /*7fec0*/  IADD3.X R18, R18, UR20, RZ, P6, !PT ;  /* 0x0000001412127c10 */ /* 0x000fe4000b7fe4ff */
[----:B------:R-:W-:Y:S02]  /*7fed0*/  IADD3 R19, P6, R19, UR9, RZ ;  /* 0x0000000913137c10 */ /* 0x000fe4000ffde0ff */
[----:B----4-:R-:W-:Y:S01]  /*7fee0*/  IADD3.X R16, R16, UR20, RZ, P0, !PT ;  /* 0x0000001410107c10 */ /* 0x010fe200087fe4ff */
        /* <DEDUP_REMOVED lines=23> */
[----:B0-----:R-:W4:Y:S01]  /*80060*/  LDL.LU R43, [R1+0x19e4] ;  /* 0x0019e400012b7983 */ /* 0x001f220000300800 */
[----:B------:R-:W-:-:S02]  /*80070*/  IADD3 R9, P4, R9, UR9, RZ ;  /* 0x0000000909097c10 */ /* 0x000fc4000ff9e0ff */
[----:B------:R-:W-:Y:S02]  /*80080*/  IADD3 R2, P5, R2, UR9, RZ ;  /* 0x0000000902027c10 */ /* 0x000fe4000ffbe0ff */
[----:B------:R-:W-:Y:S02]  /*80090*/  IADD3.X R3, R3, UR20, RZ, P6, !PT ;  /* 0x0000001403037c10 */ /* 0x000fe4000b7fe4ff */
[----:B------:R-:W-:Y:S01]  /*800a0*/  IADD3 R38, P6, R38, UR9, RZ ;  /* 0x0000000926267c10 */ /* 0x000fe2000ffde0ff */
[----:B------:R-:W-:Y:S04]  /*800b0*/  STL [R1+0x19f0], R9 ;  /* 0x0019f00901007387 */ /* 0x000fe80000100800 */
[----:B------:R-:W-:Y:S04]  /*800c0*/  STL [R1+0x19e8], R2 ;  /* 0x0019e80201007387 */ /* 0x000fe80000100800 */
[----:B------:R-:W-:Y:S04]  /*800d0*/  STL [R1+0x1a14], R3 ;  /* 0x001a140301007387 */ /* 0x000fe80000100800 */
[----:B------:R-:W-:Y:S01]  /*800e0*/  STL [R1+0x19e0], R38 ;  /* 0x0019e02601007387 */ /* 0x000fe20000100800 */
[----:B--2---:R-:W-:-:S02]  /*800f0*/  IADD3.X R39, R39, UR20, RZ, P0, !PT ;  /* 0x0000001427277c10 */ /* 0x004fc400087fe4ff */
[----:B------:R-:W-:Y:S02]  /*80100*/  IADD3 R40, P0, R40, UR9, RZ ;  /* 0x0000000928287c10 */ /* 0x000fe4000ff1e0ff */
[----:B------:R-:W-:Y:S02]  /*80110*/  IADD3.X R41, R41, UR20, RZ, P1, !PT ;  /* 0x0000001429297c10 */ /* 0x000fe40008ffe4ff */
[----:B------:R-:W-:Y:S02]  /*80120*/  IADD3 R4, P1, R4, UR9, RZ ;  /* 0x0000000904047c10 */ /* 0x000fe4000ff3e0ff */
[----:B------:R-:W-:Y:S01]  /*80130*/  IADD3.X R5, R5, UR20, RZ, P2, !PT ;  /* 0x0000001405057c10 */ /* 0x000fe200097fe4ff */
        /* <DEDUP_REMOVED lines=10> */
[----:B------:R-:W2:Y:S04]  /*801e0*/  LDL.LU R23, [R1+0x19b0] ;  /* 0x0019b00001177983 */ /* 0x000ea80000300800 */
[----:B------:R-:W-:Y:S04]  /*801f0*/  STL [R1+0x19f4], R7 ;  /* 0x0019f40701007387 */ /* 0x000fe80000100800 */
[----:B------:R-:W2:Y:S04]  /*80200*/  LDL.LU R20, [R1+0x19dc] ;  /* 0x0019dc0001147983 */ /* 0x000ea80000300800 */
[----:B------:R-:W-:Y:S04]  /*80210*/  STL [R1+0x19c0], R42 ;  /* 0x0019c02a01007387 */ /* 0x000fe80000100800 */
[----:B------:R0:W-:Y:S04]  /*80220*/  STL [R1+0x19ec], R61 ;  /* 0x0019ec3d01007387 */ /* 0x0001e80000100800 */
[----:B0-----:R-:W2:Y:S04]  /*80230*/  LDL.LU R61, [R1+0x19a8] ;  /* 0x0019a800013d7983 */ /* 0x001ea80000300800 */
[----:B------:R-:W2:Y:S04]  /*80240*/  LDL.LU R21, [R1+0x19d4] ;  /* 0x0019d40001157983 */ /* 0x000ea80000300800 */
[----:B------:R-:W2:Y:S04]  /*80250*/  LDL.LU R18, [R1+0x19a0] ;  /* 0x0019a00001127983 */ /* 0x000ea80000300800 */
[----:B------:R-:W2:Y:S01]  /*80260*/  LDL.LU R19, [R1+0x19cc] ;  /* 0x0019cc0001137983 */ /* 0x000ea20000300800 */
[----:B---3--:R-:W-:-:S05]  /*80270*/  IADD3 R60, P4, R60, UR9, RZ ;  /* 0x000000093c3c7c10 */ /* 0x008fca000ff9e0ff */
        /* <DEDUP_REMOVED lines=27> */
[----:B------:R-:W-:Y:S02]  /*80430*/  IADD3.X R20, R20, UR20, RZ, P6, !PT ;  /* 0x0000001414147c10 */ /* 0x000fe4000b7fe4ff */
[----:B------:R-:W-:Y:S02]  /*80440*/  IADD3 R61, P6, R61, UR9, RZ ;  /* 0x000000093d3d7c10 */ /* 0x000fe4000ffde0ff */
[----:B------:R-:W-:-:S03]  /*80450*/  IADD3.X R21, R21, UR20, RZ, P0, !PT ;  /* 0x0000001415157c10 */ /* 0x000fc600087fe4ff */
[----:B------:R0:W-:Y:S04]  /*80460*/  STL [R1+0x19a8], R61 ;  /* 0x0019a83d01007387 */ /* 0x0001e80000100800 */
[----:B------:R-:W-:Y:S01]  /*80470*/  STL [R1+0x19b0], R23 ;  /* 0x0019b01701007387 */ /* 0x000fe20000100800 */
[----:B------:R-:W-:Y:S02]  /*80480*/  IADD3 R18, P0, R18, UR9, RZ ;  /* 0x0000000912127c10 */ /* 0x000fe4000ff1e0ff */
[----:B------:R-:W-:Y:S01]  /*80490*/  IADD3.X R19, R19, UR20, RZ, P1, !PT ;  /* 0x0000001413137c10 */ /* 0x000fe20008ffe4ff */
[----:B0-----:R-:W2:Y:S04]  /*804a0*/  LDL.LU R61, [R1+0x196c] ;  /* 0x00196c00013d7983 */ /* 0x001ea80000300800 */
[----:B------:R-:W-:Y:S04]  /*804b0*/  STL [R1+0x19dc], R20 ;  /* 0x0019dc1401007387 */ /* 0x000fe80000100800 */
[----:B------:R-:W-:Y:S04]  /*804c0*/  STL [R1+0x19d4], R21 ;  /* 0x0019d41501007387 */ /* 0x000fe80000100800 */
[----:B------:R-:W-:Y:S01]  /*804d0*/  STL [R1+0x19a0], R18 ;  /* 0x0019a01201007387 */ /* 0x000fe20000100800 */
[----:B---3--:R-:W-:-:S02]  /*804e0*/  IADD3 R16, P1, R16, UR9, RZ ;  /* 0x0000000910107c10 */ /* 0x008fc4000ff3e0ff */
        /* <DEDUP_REMOVED lines=20> */
[----:B------:R-:W-:Y:S04]  /*80630*/  STL [R1+0x1978], R8 ;  /* 0x0019780801007387 */ /* 0x000fe80000100800 */
[----:B0-----:R-:W3:Y:S01]  /*80640*/  LDL.LU R60, [R1+0x1938] ;  /* 0x00193800013c7983 */ /* 0x001ee20000300800 */
[----:B------:R-:W-:-:S02]  /*80650*/  IADD3.X R2, R2, UR20, RZ, P0, !PT ;  /* 0x0000001402027c10 */ /* 0x000fc400087fe4ff */
[----:B------:R-:W-:Y:S02]  /*80660*/  IADD3 R3, P0, R3, UR9, RZ ;  /* 0x0000000903037c10 */ /* 0x000fe4000ff1e0ff */
[----:B------:R-:W-:Y:S01]  /*80670*/  IADD3.X R38, R38, UR20, RZ, P1, !PT ;  /* 0x0000001426267c10 */ /* 0x000fe20008ffe4ff */
[----:B------:R-:W-:Y:S04]  /*80680*/  STL [R1+0x19a4], R9 ;  /* 0x0019a40901007387 */ /* 0x000fe80000100800 */
[----:B------:R-:W-:Y:S01]  /*80690*/  STL [R1+0x199c], R2 ;  /* 0x00199c0201007387 */ /* 0x000fe20000100800 */
[----:B----4-:R-:W-:Y:S02]  /*806a0*/  IADD3 R39, P1, R39, UR9, RZ ;  /* 0x0000000927277c10 */ /* 0x010fe4000ff3e0ff */
[----:B------:R-:W-:-:S02]  /*806b0*/  IADD3.X R40, R40, UR20, RZ, P2, !PT ;  /* 0x0000001428287c10 */ /* 0x000fc400097fe4ff */
[----:B------:R-:W-:Y:S01]  /*806c0*/  IADD3 R41, P2, R41, UR9, RZ ;  /* 0x0000000929297c10 */ /* 0x000fe2000ff5e0ff */
        /* <DEDUP_REMOVED lines=23> */
[----:B--2---:R-:W-:-:S05]  /*80840*/  IADD3.X R61, R61, UR20, RZ, P6, !PT ;  /* 0x000000143d3d7c10 */ /* 0x004fca000b7fe4ff */
        /* <DEDUP_REMOVED lines=26> */
[----:B----4-:R-:W-:-:S02]  /*809f0*/  IADD3.X R23, R23, UR20, RZ, P0, !PT ;  /* 0x0000001417177c10 */ /* 0x010fc400087fe4ff */
[----:B------:R-:W-:-:S05]  /*80a00*/  IADD3.X R43, R43, UR20, RZ, P1, !PT ;  /* 0x000000142b2b7c10 */ /* 0x000fca0008ffe4ff */
[----:B------:R0:W-:Y:S04]  /*80a10*/  STL [R1+0x195c], R43 ;  /* 0x00195c2b01007387 */ /* 0x0001e80000100800 */
[----:B------:R-:W-:Y:S04]  /*80a20*/  STL [R1+0x1964], R23 ;  /* 0x0019641701007387 */ /* 0x000fe80000100800 */
[----:B0-----:R-:W4:Y:S01]  /*80a30*/  LDL.LU R43, [R1+0x18c0] ;  /* 0x0018c000012b7983 */ /* 0x001f220000300800 */
[----:B------:R-:W-:Y:S02]  /*80a40*/  IADD3 R20, P0, R20, UR9, RZ ;  /* 0x0000000914147c10 */ /* 0x000fe4000ff1e0ff */
[----:B------:R-:W-:-:S02]  /*80a50*/  IADD3 R21, P1, R21, UR9, RZ ;  /* 0x0000000915157c10 */ /* 0x000fc4000ff3e0ff */
        /* <DEDUP_REMOVED lines=24> */
[----:B------:R0:W-:Y:S01]  /*80be0*/  STL [R1+0x1924], R61 ;  /* 0x0019243d01007387 */ /* 0x0001e20000100800 */
[----:B------:R-:W-:-:S03]  /*80bf0*/  IADD3 R9, P0, R9, UR9, RZ ;  /* 0x0000000909097c10 */ /* 0x000fc6000ff1e0ff */
[----:B------:R-:W-:Y:S01]  /*80c00*/  STL [R1+0x192c], R8 ;  /* 0x00192c0801007387 */ /* 0x000fe20000100800 */
[----:B------:R-:W-:Y:S02]  /*80c10*/  IADD3 R2, P1, R2, UR9, RZ ;  /* 0x0000000902027c10 */ /* 0x000fe4000ff3e0ff */
[----:B------:R-:W-:Y:S02]  /*80c20*/  IADD3.X R3, R3, UR20, RZ, P2, !PT ;  /* 0x0000001403037c10 */ /* 0x000fe400097fe4ff */
[----:B------:R-:W-:Y:S01]  /*80c30*/  IADD3 R38, P2, R38, UR9, RZ ;  /* 0x0000000926267c10 */ /* 0x000fe2000ff5e0ff */
[----:B0-----:R-:W2:Y:S04]  /*80c40*/  LDL.LU R61, [R1+0x18ec] ;  /* 0x0018ec00013d7983 */ /* 0x001ea80000300800 */
[----:B------:R-:W-:Y:S04]  /*80c50*/  STL [R1+0x18f8], R9 ;  /* 0x0018f80901007387 */ /* 0x000fe80000100800 */
[----:B------:R-:W-:Y:S04]  /*80c60*/  STL [R1+0x18f0], R2 ;  /* 0x0018f00201007387 */ /* 0x000fe80000100800 */
[----:B------:R-:W-:Y:S04]  /*80c70*/  STL [R1+0x191c], R3 ;  /* 0x00191c0301007387 */ /* 0x000fe80000100800 */
[----:B------:R-:W-:Y:S01]  /*80c80*/  STL [R1+0x18e8], R38 ;  /* 0x0018e82601007387 */ /* 0x000fe20000100800 */
[----:B---3--:R-:W-:-:S02]  /*80c90*/  IADD3.X R39, R39, UR20, RZ, P3, !PT ;  /* 0x0000001427277c10 */ /* 0x008fc40009ffe4ff */
        /* <DEDUP_REMOVED lines=23> */
[----:B----4-:R-:W-:-:S05]  /*80e10*/  IADD3 R43, P0, R43, UR9, RZ ;  /* 0x000000092b2b7c10 */ /* 0x010fca000ff1e0ff */
        /* <DEDUP_REMOVED lines=26> */
[----:B---3--:R-:W-:-:S02]  /*80fc0*/  IADD3 R23, P1, R23, UR9, RZ ;  /* 0x0000000917177c10 */ /* 0x008fc4000ff3e0ff */
[----:B------:R-:W-:Y:S02]  /*80fd0*/  IADD3.X R20, R20, UR20, RZ, P2, !PT ;  /* 0x0000001414147c10 */ /* 0x000fe400097fe4ff */
[----:B------:R-:W-:-:S05]  /*80fe0*/  IADD3 R60, P2, R60, UR9, RZ ;  /* 0x000000093c3c7c10 */ /* 0x000fca000ff5e0ff */
[----:B------:R0:W-:Y:S04]  /*80ff0*/  STL [R1+0x18b0], R60 ;  /* 0x0018b03c01007387 */ /* 0x0001e80000100800 */
[----:B------:R-:W-:Y:S04]  /*81000*/  STL [R1+0x18b8], R23 ;  /* 0x0018b81701007387 */ /* 0x000fe80000100800 */
[----:B0-----:R-:W3:Y:S01]  /*81010*/  LDL.LU R60, [R1+0x1874] ;  /* 0x00187400013c7983 */ /* 0x001ee20000300800 */
[----:B------:R-:W-:Y:S02]  /*81020*/  IADD3.X R21, R21, UR20, RZ, P3, !PT ;  /* 0x0000001415157c10 */ /* 0x000fe40009ffe4ff */
[----:B------:R-:W-:-:S02]  /*81030*/  IADD3 R18, P3, R18, UR9, RZ ;  /* 0x0000000912127c10 */ /* 0x000fc4000ff7e0ff */
[----:B------:R-:W-:Y:S01]  /*81040*/  IADD3.X R19, R19, UR20, RZ, P4, !PT ;  /* 0x0000001413137c10 */ /* 0x000fe2000a7fe4ff */
[----:B------:R-:W-:Y:S04]  /*81050*/  STL [R1+0x18e4], R20 ;  /* 0x0018e41401007387 */ /* 0x000fe80000100800 */
[----:B------:R-:W-:Y:S04]  /*81060*/  STL [R1+0x18dc], R21 ;  /* 0x0018dc1501007387 */ /* 0x000fe80000100800 */
[----:B------:R-:W-:Y:S01]  /*81070*/  STL [R1+0x18a8], R18 ;  /* 0x0018a81201007387 */ /* 0x000fe20000100800 */
[----:B----4-:R-:W-:-:S02]  /*81080*/  IADD3 R16, P4, R16, UR9, RZ ;  /* 0x0000000910107c10 */ /* 0x010fc4000ff9e0ff */
        /* <DEDUP_REMOVED lines=21> */
[----:B0-----:R-:W4:Y:S01]  /*811e0*/  LDL.LU R43, [R1+0x1840] ;  /* 0x00184000012b7983 */ /* 0x001f220000300800 */
[----:B------:R-:W-:-:S02]  /*811f0*/  IADD3.X R2, R2, UR20, RZ, P3, !PT ;  /* 0x0000001402027c10 */ /* 0x000fc40009ffe4ff */
[----:B------:R-:W-:Y:S02]  /*81200*/  IADD3 R3, P3, R3, UR9, RZ ;  /* 0x0000000903037c10 */ /* 0x000fe4000ff7e0ff */
        /* <DEDUP_REMOVED lines=56> */
[----:B--2---:R-:W-:-:S02]  /*81590*/  IADD3.X R23, R23, UR20, RZ, P3, !PT ;  /* 0x0000001417177c10 */ /* 0x004fc40009ffe4ff */
[----:B------:R-:W-:Y:S02]  /*815a0*/  IADD3 R20, P3, R20, UR9, RZ ;  /* 0x0000000914147c10 */ /* 0x000fe4000ff7e0ff */
[----:B------:R-:W-:Y:S02]  /*815b0*/  IADD3.X R61, R61, UR20, RZ, P4, !PT ;  /* 0x000000143d3d7c10 */ /* 0x000fe4000a7fe4ff */
[----:B------:R-:W-:-:S03]  /*815c0*/  IADD3 R21, P4, R21, UR9, RZ ;  /* 0x0000000915157c10 */ /* 0x000fc6000ff9e0ff */
[----:B------:R0:W-:Y:S04]  /*815d0*/  STL [R1+0x1864], R61 ;  /* 0x0018643d01007387 */ /* 0x0001e80000100800 */
[----:B------:R-:W-:Y:S01]  /*815e0*/  STL [R1+0x186c], R23 ;  /* 0x00186c1701007387 */ /* 0x000fe20000100800 */
        /* <DEDUP_REMOVED lines=31> */
[----:B------:R-:W-:Y:S01]  /*817e0*/  IADD3 R38, P5, R38, UR9, RZ ;  /* 0x0000000926267c10 */ /* 0x000fe2000ffbe0ff */
[----:B------:R-:W-:Y:S04]  /*817f0*/  STL [R1+0x1800], R9 ;  /* 0x0018000901007387 */ /* 0x000fe80000100800 */
[----:B------:R-:W-:Y:S04]  /*81800*/  STL [R1+0x17f8], R2 ;  /* 0x0017f80201007387 */ /* 0x000fe80000100800 */
[----:B------:R-:W-:Y:S01]  /*81810*/  STL [R1+0x1824], R3 ;  /* 0x0018240301007387 */ /* 0x000fe20000100800 */
[----:B----4-:R-:W-:-:S02]  /*81820*/  IADD3.X R39, R39, UR20, RZ, P6, !PT ;  /* 0x0000001427277c10 */ /* 0x010fc4000b7fe4ff */
[----:B------:R-:W-:Y:S02]  /*81830*/  IADD3 R40, P6, R40, UR9, RZ ;  /* 0x0000000928287c10 */ /* 0x000fe4000ffde0ff */
[----:B------:R-:W-:Y:S02]  /*81840*/  IADD3.X R41, R41, UR20, RZ, P0, !PT ;  /* 0x0000001429297c10 */ /* 0x000fe400087fe4ff */
[----:B------:R-:W-:Y:S01]  /*81850*/  IADD3 R4, P0, R4, UR9, RZ ;  /* 0x0000000904047c10 */ /* 0x000fe2000ff1e0ff */
        /* <DEDUP_REMOVED lines=245> */
[----:B------:R-:W-:Y:S04]  /*827b0*/  STL [R1+0x16b8], R18 ;  /* 0x0016b81201007387 */ /* 0x000fe80000100800 */
[----:B------:R-:W-:Y:S01]  /*827c0*/  STL [R1+0x16e4], R19 ;  /* 0x0016e41301007387 */ /* 0x000fe20000100800 */
[----:B---3--:R-:W-:-:S02]  /*827d0*/  IADD3 R16, P3, R16, UR9, RZ ;  /* 0x0000000910107c10 */ /* 0x008fc4000ff7e0ff */
        /* <DEDUP_REMOVED lines=25> */
[----:B------:R-:W-:Y:S04]  /*82970*/  STL [R1+0x16b4], R2 ;  /* 0x0016b40201007387 */ /* 0x000fe80000100800 */
[----:B------:R-:W-:Y:S04]  /*82980*/  STL [R1+0x1680], R3 ;  /* 0x0016800301007387 */ /* 0x000fe80000100800 */
[----:B------:R-:W-:Y:S01]  /*82990*/  STL [R1+0x16ac], R38 ;  /* 0x0016ac2601007387 */ /* 0x000fe20000100800 */
[----:B----4-:R-:W-:-:S02]  /*829a0*/  IADD3 R39, P3, R39, UR9, RZ ;  /* 0x0000000927277c10 */ /* 0x010fc4000ff7e0ff */
        /* <DEDUP_REMOVED lines=278> */
[----:B----4-:R-:W-:-:S02]  /*83b10*/  IADD3.X R39, R39, UR20, RZ, P1, !PT ;  /* 0x0000001427277c10 */ /* 0x010fc40008ffe4ff */
        /* <DEDUP_REMOVED lines=1806> */
[----:B--2---:R-:W-:-:S05]  /*8ac00*/  IADD3 R61, P6, R61, UR9, RZ ;  /* 0x000000093d3d7c10 */ /* 0x004fca000ffde0ff */
        /* <DEDUP_REMOVED lines=9> */
[----:B--2---:R-:W2:Y:S01]  /*8aca0*/  LDL.LU R61, [R1+0x2b50] ;  /* 0x002b5000013d7983 */ /* 0x004ea20000300800 */
        /* <DEDUP_REMOVED lines=27> */
[----:B------:R-:W-:Y:S04]  /*8ae60*/  STL [R1+0x2b64], R13 ;  /* 0x002b640d01007387 */ /* 0x000fe80000100800 */
[----:B------:R-:W-:Y:S04]  /*8ae70*/  STL [R1+0x2b90], R10 ;  /* 0x002b900a01007387 */ /* 0x000fe80000100800 */
[----:B------:R-:W-:Y:S04]  /*8ae80*/  STL [R1+0x2b5c], R11 ;  /* 0x002b5c0b01007387 */ /* 0x000fe80000100800 */
[----:B------:R0:W-:Y:S02]  /*8ae90*/  STL [R1+0x2b80], R39 ;  /* 0x002b802701007387 */ /* 0x0001e40000100800 */
[----:B0-----:R-:W0:Y:S01]  /*8aea0*/  LDC R39, c[0x0][0x23c] ;  /* 0x00008f00ff277b82 */ /* 0x001e220000000800 */
[----:B------:R-:W-:-:S02]  /*8aeb0*/  IADD3.X R8, R8, UR20, RZ, P0, !PT ;  /* 0x0000001408087c10 */ /* 0x000fc400087fe4ff */
[----:B------:R-:W-:Y:S02]  /*8aec0*/  IADD3 R9, P0, R9, UR9, RZ ;  /* 0x0000000909097c10 */ /* 0x000fe4000ff1e0ff */
[----:B------:R-:W-:Y:S02]  /*8aed0*/  IADD3 R2, P1, R2, UR9, RZ ;  /* 0x0000000902027c10 */ /* 0x000fe4000ff3e0ff */
[----:B------:R-:W-:Y:S01]  /*8aee0*/  IADD3.X R3, R3, UR20, RZ, P2, !PT ;  /* 0x0000001403037c10 */ /* 0x000fe200097fe4ff */
[----:B------:R0:W-:Y:S01]  /*8aef0*/  STL [R1+0x2b88], R8 ;  /* 0x002b880801007387 */ /* 0x0001e20000100800 */
[----:B------:R-:W-:-:S03]  /*8af00*/  IADD3 R38, P2, R38, UR9, RZ ;  /* 0x0000000926267c10 */ /* 0x000fc6000ff5e0ff */
[----:B------:R-:W-:Y:S04]  /*8af10*/  STL [R1+0x2b54], R9 ;  /* 0x002b540901007387 */ /* 0x000fe80000100800 */
[----:B------:R4:W-:Y:S04]  /*8af20*/  STL [R1+0x2b4c], R2 ;  /* 0x002b4c0201007387 */ /* 0x0009e80000100800 */
[----:B------:R1:W-:Y:S04]  /*8af30*/  STL [R1+0x2b78], R3 ;  /* 0x002b780301007387 */ /* 0x0003e80000100800 */
[----:B------:R1:W-:Y:S01]  /*8af40*/  STL [R1+0x2b44], R38 ;  /* 0x002b442601007387 */ /* 0x0003e20000100800 */
[----:B0-----:R-:W-:Y:S01]  /*8af50*/  IMAD.SHL.U32 R8, R39, 0x80, RZ ;  /* 0x0000008027087824 */ /* 0x001fe200078e00ff */
[----:B------:R-:W-:-:S02]  /*8af60*/  IADD3.X R40, R40, UR20, RZ, P3, !PT ;  /* 0x0000001428287c10 */ /* 0x000fc40009ffe4ff */
[----:B------:R-:W-:Y:S02]  /*8af70*/  IADD3 R41, P3, R41, UR9, RZ ;  /* 0x0000000929297c10 */ /* 0x000fe4000ff7e0ff */
[----:B------:R-:W-:Y:S02]  /*8af80*/  IADD3.X R4, R4, UR20, RZ, P4, !PT ;  /* 0x0000001404047c10 */ /* 0x000fe4000a7fe4ff */
[----:B------:R-:W-:Y:S02]  /*8af90*/  IADD3 R5, P4, R8, R5, RZ ;  /* 0x0000000508057210 */ /* 0x000fe40007f9e0ff */
[----:B------:R-:W-:Y:S01]  /*8afa0*/  IADD3.X R6, R6, UR20, RZ, P5, !PT ;  /* 0x0000001406067c10 */ /* 0x000fe2000affe4ff */
[----:B------:R0:W-:Y:S01]  /*8afb0*/  STL [R1+0x2b70], R40 ;  /* 0x002b702801007387 */ /* 0x0001e20000100800 */
[----:B------:R-:W-:-:S03]  /*8afc0*/  IADD3 R7, P5, R8, R7, RZ ;  /* 0x0000000708077210 */ /* 0x000fc60007fbe0ff */
[----:B------:R0:W-:Y:S04]  /*8afd0*/  STL [R1+0x2b3c], R41 ;  /* 0x002b3c2901007387 */ /* 0x0001e80000100800 */
[----:B------:R0:W-:Y:S01]  /*8afe0*/  STL [R1+0x2b68], R4 ;  /* 0x002b680401007387 */ /* 0x0001e20000100800 */
[----:B------:R-:W-:-:S03]  /*8aff0*/  IADD3.X R42, R42, UR20, RZ, P6, !PT ;  /* 0x000000142a2a7c10 */ /* 0x000fc6000b7fe4ff */
[----:B------:R0:W-:Y:S01]  /*8b000*/  STL [R1+0x2b34], R5 ;  /* 0x002b340501007387 */ /* 0x0001e20000100800 */
[----:B------:R-:W-:-:S03]  /*8b010*/  IADD3 R43, P6, R8, R43, RZ ;  /* 0x0000002b082b7210 */ /* 0x000fc60007fde0ff */
[----:B------:R0:W-:Y:S04]  /*8b020*/  STL [R1+0x2b60], R6 ;  /* 0x002b600601007387 */ /* 0x0001e80000100800 */
[----:B------:R0:W-:Y:S04]  /*8b030*/  STL [R1+0x2b2c], R7 ;  /* 0x002b2c0701007387 */ /* 0x0001e80000100800 */
[----:B------:R-:W3:Y:S04]  /*8b040*/  LDL.LU R25, [R1+0x2b48] ;  /* 0x002b480001197983 */ /* 0x000ee80000300800 */
[----:B------:R0:W-:Y:S04]  /*8b050*/  STL [R1+0x2b58], R42 ;  /* 0x002b582a01007387 */ /* 0x0001e80000100800 */
[----:B------:R-:W3:Y:S04]  /*8b060*/  LDL.LU R22, [R1+0x1b48] ;  /* 0x001b480001167983 */ /* 0x000ee80000300800 */
[----:B------:R0:W-:Y:S04]  /*8b070*/  STL [R1+0x2b24], R43 ;  /* 0x002b242b01007387 */ /* 0x0001e80000100800 */
[----:B----4-:R-:W4:Y:S01]  /*8b080*/  LDL.LU R2, [R1+0x2b40] ;  /* 0x002b400001027983 */ /* 0x010f220000300800 */
[----:B--2---:R-:W-:-:S05]  /*8b090*/  IADD3.X R61, R61, UR20, RZ, P0, !PT ;  /* 0x000000143d3d7c10 */ /* 0x004fca00087fe4ff */
[----:B------:R2:W-:Y:S04]  /*8b0a0*/  STL [R1+0x2b50], R61 ;  /* 0x002b503d01007387 */ /* 0x0005e80000100800 */
[----:B------:R-:W4:Y:S04]  /*8b0b0*/  LDL.LU R23, [R1+0x1b58] ;  /* 0x001b580001177983 */ /* 0x000f280000300800 */
[----:B------:R-:W4:Y:S04]  /*8b0c0*/  LDL.LU R20, [R1+0x2b38] ;  /* 0x002b380001147983 */ /* 0x000f280000300800 */
[----:B------:R-:W4:Y:S01]  /*8b0d0*/  LDL.LU R21, [R1+0x1b60] ;  /* 0x001b600001157983 */ /* 0x000f220000300800 */
[----:B---3--:R-:W-:-:S05]  /*8b0e0*/  IADD3 R60, P0, R8, R60, RZ ;  /* 0x0000003c083c7210 */ /* 0x008fca0007f1e0ff */
        /* <DEDUP_REMOVED lines=12> */
[----:B-1----:R-:W4:Y:S04]  /*8b1b0*/  LDL.LU R3, [R1+0x2b04] ;  /* 0x002b040001037983 */ /* 0x002f280000300800 */
[----:B------:R-:W4:Y:S04]  /*8b1c0*/  LDL.LU R38, [R1+0x1b30] ;  /* 0x001b300001267983 */ /* 0x000f280000300800 */
        /* <DEDUP_REMOVED lines=10> */
[----:B---3--:R-:W3:Y:S01]  /*8b270*/  LDL.LU R60, [R1+0x2ad8] ;  /* 0x002ad800013c7983 */ /* 0x008ee20000300800 */
[----:B----4-:R-:W-:-:S02]  /*8b280*/  IADD3.X R2, R2, UR20, RZ, P2, !PT ;  /* 0x0000001402027c10 */ /* 0x010fc400097fe4ff */
[----:B------:R-:W-:Y:S02]  /*8b290*/  IADD3.X R25, R25, UR20, RZ, P1, !PT ;  /* 0x0000001419197c10 */ /* 0x000fe40008ffe4ff */
[C---:B------:R-:W-:Y:S01]  /*8b2a0*/  IADD3 R22, P1, R8.reuse, R22, RZ ;  /* 0x0000001608167210 */ /* 0x040fe20007f3e0ff */
[----:B------:R0:W-:Y:S01]  /*8b2b0*/  STL [R1+0x2b40], R2 ;  /* 0x002b400201007387 */ /* 0x0001e20000100800 */
[----:B------:R-:W-:Y:S02]  /*8b2c0*/  IADD3 R23, P2, R8, R23, RZ ;  /* 0x0000001708177210 */ /* 0x000fe40007f5e0ff */
[----:B------:R-:W-:Y:S02]  /*8b2d0*/  IADD3.X R20, R20, UR20, RZ, P3, !PT ;  /* 0x0000001414147c10 */ /* 0x000fe40009ffe4ff */
[----:B------:R-:W-:Y:S01]  /*8b2e0*/  IADD3 R21, P3, R8, R21, RZ ;  /* 0x0000001508157210 */ /* 0x000fe20007f7e0ff */
[----:B------:R1:W-:Y:S01]  /*8b2f0*/  STL [R1+0x2b48], R25 ;  /* 0x002b481901007387 */ /* 0x0003e20000100800 */
[----:B0-----:R-:W-:-:S03]  /*8b300*/  SHF.R.S32.HI R2, RZ, 0x1f, R8 ;  /* 0x0000001fff027819 */ /* 0x001fc60000011408 */
[----:B------:R0:W-:Y:S04]  /*8b310*/  STL [R1+0x1b48], R22 ;  /* 0x001b481601007387 */ /* 0x0001e80000100800 */
[----:B------:R4:W-:Y:S04]  /*8b320*/  STL [R1+0x1b58], R23 ;  /* 0x001b581701007387 */ /* 0x0009e80000100800 */
[----:B------:R4:W-:Y:S04]  /*8b330*/  STL [R1+0x2b38], R20 ;  /* 0x002b381401007387 */ /* 0x0009e80000100800 */
[----:B------:R4:W-:Y:S01]  /*8b340*/  STL [R1+0x1b60], R21 ;  /* 0x001b601501007387 */ /* 0x0009e20000100800 */
[----:B------:R-:W-:Y:S01]  /*8b350*/  IMAD.X R18, R2, 0x1, R18, P4 ;  /* 0x0000000102127824 */ /* 0x000fe200020e0612 */
[----:B------:R-:W-:Y:S01]  /*8b360*/  IADD3 R19, P4, R8, R19, RZ ;  /* 0x0000001308137210 */ /* 0x000fe20007f9e0ff */
[----:B------:R-:W-:Y:S01]  /*8b370*/  IMAD.X R16, R2, 0x1, R16, P5 ;  /* 0x0000000102107824 */ /* 0x000fe200028e0610 */
[----:B------:R-:W-:Y:S01]  /*8b380*/  IADD3 R17, P5, R8, R17, RZ ;  /* 0x0000001108117210 */ /* 0x000fe20007fbe0ff */
[----:B------:R-:W-:Y:S01]  /*8b390*/  IMAD.X R14, R2, 0x1, R14, P6 ;  /* 0x00000001020e7824 */ /* 0x000fe200030e060e */
[----:B------:R4:W-:Y:S01]  /*8b3a0*/  STL [R1+0x2b30], R18 ;  /* 0x002b301201007387 */ /* 0x0009e20000100800 */
[----:B------:R-:W-:-:S03]  /*8b3b0*/  IADD3 R15, P6, R8, R15, RZ ;  /* 0x0000000f080f7210 */ /* 0x000fc60007fde0ff */
[----:B------:R4:W-:Y:S01]  /*8b3c0*/  STL [R1+0x1b68], R19 ;  /* 0x001b681301007387 */ /* 0x0009e20000100800 */
[----:B------:R-:W-:-:S03]  /*8b3d0*/  IMAD.X R12, R2, 0x1, R12, P0 ;  /* 0x00000001020c7824 */ /* 0x000fc600000e060c */
        /* <DEDUP_REMOVED lines=28> */
[----:B------:R4:W-:Y:S04]  /*8b5a0*/  STL [R1+0x1b44], R4 ;  /* 0x001b440401007387 */ /* 0x0009e80000100800 */
[----:B------:R4:W-:Y:S01]  /*8b5b0*/  STL [R1+0x2af0], R5 ;  /* 0x002af00501007387 */ /* 0x0009e20000100800 */
[----:B------:R-:W-:-:S03]  /*8b5c0*/  IADD3 R43, P0, R8, R43, RZ ;  /* 0x0000002b082b7210 */ /* 0x000fc60007f1e0ff */
[----:B------:R4:W-:Y:S01]  /*8b5d0*/  STL [R1+0x1b40], R6 ;  /* 0x001b400601007387 */ /* 0x0009e20000100800 */
[----:B--2---:R-:W-:-:S03]  /*8b5e0*/  IMAD.X R61, R2, 0x1, R61, P1 ;  /* 0x00000001023d7824 */ /* 0x004fc600008e063d */
[----:B------:R2:W-:Y:S04]  /*8b5f0*/  STL [R1+0x2ae8], R7 ;  /* 0x002ae80701007387 */ /* 0x0005e80000100800 */
[----:B------:R2:W-:Y:S01]  /*8b600*/  STL [R1+0x1b54], R42 ;  /* 0x001b542a01007387 */ /* 0x0005e20000100800 */
[----:B---3--:R-:W-:-:S03]  /*8b610*/  IADD3 R60, P1, R8, R60, RZ ;  /* 0x0000003c083c7210 */ /* 0x008fc60007f3e0ff */
[----:B------:R-:W3:Y:S04]  /*8b620*/  LDL.LU R59, [R1+0x1b64] ;  /* 0x001b6400013b7983 */ /* 0x000ee80000300800 */
[----:B------:R2:W-:Y:S04]  /*8b630*/  STL [R1+0x2ae0], R43 ;  /* 0x002ae02b01007387 */ /* 0x0005e80000100800 */
[----:B------:R-:W3:Y:S04]  /*8b640*/  LDL.LU R24, [R1+0x2ad0] ;  /* 0x002ad00001187983 */ /* 0x000ee80000300800 */
[----:B------:R2:W-:Y:S04]  /*8b650*/  STL [R1+0x1b5c], R61 ;  /* 0x001b5c3d01007387 */ /* 0x0005e80000100800 */
[----:B-1----:R-:W3:Y:S04]  /*8b660*/  LDL.LU R25, [R1+0x2afc] ;  /* 0x002afc0001197983 */ /* 0x002ee80000300800 */
[----:B------:R1:W-:Y:S04]  /*8b670*/  STL [R1+0x2ad8], R60 ;  /* 0x002ad83c01007387 */ /* 0x0003e80000100800 */
[----:B0-----:R-:W3:Y:S04]  /*8b680*/  LDL.LU R22, [R1+0x2ac8] ;  /* 0x002ac80001167983 */ /* 0x001ee80000300800 */
        /* <DEDUP_REMOVED lines=26> */
[----:B-1----:R-:W2:Y:S01]  /*8b830*/  LDL.LU R60, [R1+0x2a8c] ;  /* 0x002a8c00013c7983 */ /* 0x002ea20000300800 */
[----:B---3--:R-:W-:Y:S01]  /*8b840*/  IMAD.X R59, R2, 0x1, R59, P2 ;  /* 0x00000001023b7824 */ /* 0x008fe200010e063b */
[----:B------:R-:W-:Y:S01]  /*8b850*/  IADD3 R24, P2, R8, R24, RZ ;  /* 0x0000001808187210 */ /* 0x000fe20007f5e0ff */
[----:B------:R-:W-:Y:S01]  /*8b860*/  IMAD.X R25, R2, 0x1, R25, P3 ;  /* 0x0000000102197824 */ /* 0x000fe200018e0619 */
[----:B------:R-:W-:Y:S01]  /*8b870*/  IADD3 R22, P3, R8, R22, RZ ;  /* 0x0000001608167210 */ /* 0x000fe20007f7e0ff */
[----:B----4-:R-:W-:Y:S01]  /*8b880*/  IMAD.X R23, R2, 0x1, R23, P4 ;  /* 0x0000000102177824 */ /* 0x010fe200020e0617 */
        /* <DEDUP_REMOVED lines=43> */
[----:B--2---:R-:W-:-:S03]  /*8bb40*/  IMAD.X R7, R2, 0x1, R7, P1 ;  /* 0x0000000102077824 */ /* 0x004fc600008e0607 */
[----:B------:R2:W-:Y:S01]  /*8bb50*/  STL [R1+0x2aac], R41 ;  /* 0x002aac2901007387 */ /* 0x0005e20000100800 */
[----:B------:R-:W-:-:S03]  /*8bb60*/  IADD3 R42, P1, R8, R42, RZ ;  /* 0x0000002a082a7210 */ /* 0x000fc60007f3e0ff */
[----:B------:R2:W-:Y:S04]  /*8bb70*/  STL [R1+0x2a78], R4 ;  /* 0x002a780401007387 */ /* 0x0005e80000100800 */
[----:B------:R2:W-:Y:S01]  /*8bb80*/  STL [R1+0x2aa4], R5 ;  /* 0x002aa40501007387 */ /* 0x0005e20000100800 */
[----:B------:R-:W-:-:S03]  /*8bb90*/  IMAD.X R43, R2, 0x1, R43, P2 ;  /* 0x00000001022b7824 */ /* 0x000fc600010e062b */
[----:B------:R2:W-:Y:S01]  /*8bba0*/  STL [R1+0x2a70], R6 ;  /* 0x002a700601007387 */ /* 0x0005e20000100800 */
[----:B------:R-:W-:-:S03]  /*8bbb0*/  IADD3 R61, P2, R8, R61, RZ ;  /* 0x0000003d083d7210 */ /* 0x000fc60007f5e0ff */
[----:B------:R2:W-:Y:S04]  /*8bbc0*/  STL [R1+0x2a9c], R7 ;  /* 0x002a9c0701007387 */ /* 0x0005e80000100800 */
[----:B------:R2:W-:Y:S01]  /*8bbd0*/  STL [R1+0x2a68], R42 ;  /* 0x002a682a01007387 */ /* 0x0005e20000100800 */
[----:B------:R-:W-:-:S03]  /*8bbe0*/  IMAD.X R60, R2, 0x1, R60, P3 ;  /* 0x00000001023c7824 */ /* 0x000fc600018e063c */
[----:B0-----:R-:W2:Y:S04]  /*8bbf0*/  LDL.LU R59, [R1+0x2a58] ;  /* 0x002a5800013b7983 */ /* 0x001ea80000300800 */
[----:B------:R0:W-:Y:S04]  /*8bc00*/  STL [R1+0x2a94], R43 ;  /* 0x002a942b01007387 */ /* 0x0001e80000100800 */
[----:B-1----:R-:W2:Y:S04]  /*8bc10*/  LDL.LU R24, [R1+0x2a84] ;  /* 0x002a840001187983 */ /* 0x002ea80000300800 */
[----:B------:R1:W-:Y:S04]  /*8bc20*/  STL [R1+0x2a60], R61 ;  /* 0x002a603d01007387 */ /* 0x0003e80000100800 */
[----:B---3--:R-:W3:Y:S04]  /*8bc30*/  LDL.LU R25, [R1+0x2a50] ;  /* 0x002a500001197983 */ /* 0x008ee80000300800 */
[----:B------:R1:W-:Y:S04]  /*8bc40*/  STL [R1+0x2a8c], R60 ;  /* 0x002a8c3c01007387 */ /* 0x0003e80000100800 */
        /* <DEDUP_REMOVED lines=23> */
[----:B------:R-:W2:Y:S04]  /*8bdc0*/  LDL.LU R7, [R1+0x29f0] ;  /* 0x0029f00001077983 */ /* 0x000ea80000300800 */
[----:B------:R-:W2:Y:S04]  /*8bdd0*/  LDL.LU R42, [R1+0x2a1c] ;  /* 0x002a1c00012a7983 */ /* 0x000ea80000300800 */
[----:B0-----:R-:W2:Y:S04]  /*8bde0*/  LDL.LU R43, [R1+0x29e8] ;  /* 0x0029e800012b7983 */ /* 0x001ea80000300800 */
[----:B-1----:R-:W2:Y:S04]  /*8bdf0*/  LDL.LU R61, [R1+0x2a14] ;  /* 0x002a1400013d7983 */ /* 0x002ea80000300800 */
[----:B------:R-:W2:Y:S01]  /*8be00*/  LDL.LU R60, [R1+0x29e0] ;  /* 0x0029e000013c7983 */ /* 0x000ea20000300800 */
[----:B------:R-:W-:Y:S01]  /*8be10*/  IADD3 R59, P3, R8, R59, RZ ;  /* 0x0000003b083b7210 */ /* 0x000fe20007f7e0ff */
[----:B------:R-:W-:Y:S01]  /*8be20*/  IMAD.X R24, R2, 0x1, R24, P4 ;  /* 0x0000000102187824 */ /* 0x000fe200020e0618 */
[----:B---3--:R-:W-:Y:S01]  /*8be30*/  IADD3 R25, P4, R8, R25, RZ ;  /* 0x0000001908197210 */ /* 0x008fe20007f9e0ff */
[----:B----4-:R-:W-:Y:S01]  /*8be40*/  IMAD.X R22, R2, 0x1, R22, P5 ;  /* 0x0000000102167824 */ /* 0x010fe200028e0616 */
[----:B------:R-:W-:Y:S01]  /*8be50*/  IADD3 R23, P5, R8, R23, RZ ;  /* 0x0000001708177210 */ /* 0x000fe20007fbe0ff */
        /* <DEDUP_REMOVED lines=35> */
[----:B--2---:R-:W-:-:S03]  /*8c090*/  IADD3 R41, P0, R8, R41, RZ ;  /* 0x0000002908297210 */ /* 0x004fc60007f1e0ff */
        /* <DEDUP_REMOVED lines=14> */
[----:B------:R-:W-:-:S03]  /*8c180*/  IMAD.X R61, R2, 0x1, R61, P4 ;  /* 0x00000001023d7824 */ /* 0x000fc600020e063d */
[----:B------:R2:W-:Y:S04]  /*8c190*/  STL [R1+0x29f0], R7 ;  /* 0x0029f00701007387 */ /* 0x0005e80000100800 */
[----:B------:R2:W-:Y:S01]  /*8c1a0*/  STL [R1+0x2a1c], R42 ;  /* 0x002a1c2a01007387 */ /* 0x0005e20000100800 */
[----:B------:R-:W-:-:S03]  /*8c1b0*/  IADD3 R60, P4, R8, R60, RZ ;  /* 0x0000003c083c7210 */ /* 0x000fc60007f9e0ff */
        /* <DEDUP_REMOVED lines=34> */
[----:B------:R-:W-:Y:S01]  /*8c3e0*/  IMAD.X R59, R2, 0x1, R59, P5 ;  /* 0x00000001023b7824 */ /* 0x000fe200028e063b */
[----:B------:R-:W-:Y:S01]  /*8c3f0*/  IADD3 R24, P5, R8, R24, RZ ;  /* 0x0000001808187210 */ /* 0x000fe20007fbe0ff */
[----:B---3--:R-:W-:Y:S01]  /*8c400*/  IMAD.X R25, R2, 0x1, R25, P6 ;  /* 0x0000000102197824 */ /* 0x008fe200030e0619 */
[----:B----4-:R-:W-:Y:S01]  /*8c410*/  IADD3 R22, P6, R8, R22, RZ ;  /* 0x0000001608167210 */ /* 0x010fe20007fde0ff */
        /* <DEDUP_REMOVED lines=334> */
[----:B0-----:R-:W4:Y:S04]  /*8d900*/  LDL.LU R59, [R1+0x281c] ;  /* 0x00281c00013b7983 */ /* 0x001f280000300800 */
[----:B------:R0:W-:Y:S04]  /*8d910*/  STL [R1+0x27f8], R43 ;  /* 0x0027f82b01007387 */ /* 0x0001e80000100800 */
[----:B-1----:R-:W4:Y:S04]  /*8d920*/  LDL.LU R24, [R1+0x27e8] ;  /* 0x0027e80001187983 */ /* 0x002f280000300800 */
[----:B------:R1:W-:Y:S04]  /*8d930*/  STL [R1+0x2824], R61 ;  /* 0x0028243d01007387 */ /* 0x0003e80000100800 */
[----:B--2---:R-:W2:Y:S04]  /*8d940*/  LDL.LU R25, [R1+0x2814] ;  /* 0x0028140001197983 */ /* 0x004ea80000300800 */
[----:B------:R1:W-:Y:S04]  /*8d950*/  STL [R1+0x27f0], R60 ;  /* 0x0027f03c01007387 */ /* 0x0003e80000100800 */
[----:B---3--:R-:W3:Y:S04]  /*8d960*/  LDL.LU R22, [R1+0x27e0] ;  /* 0x0027e00001167983 */ /* 0x008ee80000300800 */
        /* <DEDUP_REMOVED lines=25> */
[----:B-1----:R-:W4:Y:S04]  /*8db00*/  LDL.LU R61, [R1+0x2778] ;  /* 0x00277800013d7983 */ /* 0x002f280000300800 */
[----:B------:R-:W4:Y:S01]  /*8db10*/  LDL.LU R60, [R1+0x27a4] ;  /* 0x0027a400013c7983 */ /* 0x000f220000300800 */
[----:B------:R-:W-:Y:S01]  /*8db20*/  IMAD.X R59, R2, 0x1, R59, P4 ;  /* 0x00000001023b7824 */ /* 0x000fe200020e063b */
[----:B------:R-:W-:Y:S01]  /*8db30*/  IADD3 R24, P4, R8, R24, RZ ;  /* 0x0000001808187210 */ /* 0x000fe20007f9e0ff */
[----:B--2---:R-:W-:Y:S01]  /*8db40*/  IMAD.X R25, R2, 0x1, R25, P5 ;  /* 0x0000000102197824 */ /* 0x004fe200028e0619 */
[----:B---3--:R-:W-:Y:S01]  /*8db50*/  IADD3 R22, P5, R8, R22, RZ ;  /* 0x0000001608167210 */ /* 0x008fe20007fbe0ff */
        /* <DEDUP_REMOVED lines=89> */
[----:B------:R-:W-:Y:S01]  /*8e0f0*/  IADD3 R59, P5, R8, R59, RZ ;  /* 0x0000003b083b7210 */ /* 0x000fe20007fbe0ff */
[----:B------:R-:W-:Y:S01]  /*8e100*/  IMAD.X R24, R2, 0x1, R24, P6 ;  /* 0x0000000102187824 */ /* 0x000fe200030e0618 */
[----:B--2---:R-:W-:Y:S01]  /*8e110*/  IADD3 R25, P6, R8, R25, RZ ;  /* 0x0000001908197210 */ /* 0x004fe20007fde0ff */
[----:B---3--:R-:W-:Y:S01]  /*8e120*/  IMAD.X R22, R2, 0x1, R22, P0 ;  /* 0x0000000102167824 */ /* 0x008fe200000e0616 */
[----:B----4-:R-:W-:Y:S01]  /*8e130*/  IADD3 R23, P0, R8, R23, RZ ;  /* 0x0000001708177210 */ /* 0x010fe20007f1e0ff */
        /* <DEDUP_REMOVED lines=465> */
[----:B------:R-:W-:Y:S01]  /*8fe50*/  STL [R1+0x2534], R59 ;  /* 0x0025343b01007387 */ /* 0x000fe20000100800 */
[----:B------:R-:W-:-:S03]  /*8fe60*/  IADD3 R20, P1, R8, R20, RZ ;  /* 0x0000001408147210 */ /* 0x000fc60007f3e0ff */
[----:B------:R-:W-:Y:S01]  /*8fe70*/  STL [R1+0x2500], R24 ;  /* 0x0025001801007387 */ /* 0x000fe20000100800 */
[----:B------:R-:W-:-:S03]  /*8fe80*/  IMAD.X R21, R2, 0x1, R21, P2 ;  /* 0x0000000102157824 */ /* 0x000fc600010e0615 */
        /* <DEDUP_REMOVED lines=48> */
[----:B------:R-:W-:Y:S04]  /*90190*/  STL [R1+0x24c4], R7 ;  /* 0x0024c40701007387 */ /* 0x000fe80000100800 */
[----:B------:R-:W-:Y:S04]  /*901a0*/  STL [R1+0x24bc], R42 ;  /* 0x0024bc2a01007387 */ /* 0x000fe80000100800 */
[----:B------:R-:W-:Y:S04]  /*901b0*/  STL [R1+0x24a4], R60 ;  /* 0x0024a43c01007387 */ /* 0x000fe80000100800 */
[----:B------:R0:W-:Y:S04]  /*901c0*/  STL [R1+0x24b4], R43 ;  /* 0x0024b42b01007387 */ /* 0x0001e80000100800 */
[----:B------:R1:W-:Y:S04]  /*901d0*/  STL [R1+0x24ac], R61 ;  /* 0x0024ac3d01007387 */ /* 0x0003e80000100800 */
[----:B0-----:R-:W2:Y:S04]  /*901e0*/  LDL.LU R43, [R1+0x24a0] ;  /* 0x0024a000012b7983 */ /* 0x001ea80000300800 */
[----:B-1----:R-:W3:Y:S04]  /*901f0*/  LDL.LU R61, [R1+0x2498] ;  /* 0x00249800013d7983 */ /* 0x002ee80000300800 */
[----:B------:R-:W4:Y:S04]  /*90200*/  LDL.LU R60, [R1+0x2490] ;  /* 0x00249000013c7983 */ /* 0x000f280000300800 */
[----:B------:R-:W4:Y:S04]  /*90210*/  LDL.LU R5, [R1+0x13c4] ;  /* 0x0013c40001057983 */ /* 0x000f280000300800 */
[----:B------:R-:W4:Y:S04]  /*90220*/  LDL.LU R24, [R1+0x2488] ;  /* 0x0024880001187983 */ /* 0x000f280000300800 */
[----:B------:R-:W4:Y:S01]  /*90230*/  LDL.LU R25, [R1+0x2480] ;  /* 0x0024800001197983 */ /* 0x000f220000300800 */
[----:B--2---:R-:W-:-:S02]  /*90240*/  IADD3 R43, P2, R8, R43, RZ ;  /* 0x0000002b082b7210 */ /* 0x004fc40007f5e0ff */
[----:B---3--:R-:W-:-:S03]  /*90250*/  IADD3 R61, P3, R8, R61, RZ ;  /* 0x0000003d083d7210 */ /* 0x008fc60007f7e0ff */
[----:B------:R-:W-:Y:S04]  /*90260*/  STL [R1+0x24a0], R43 ;  /* 0x0024a02b01007387 */ /* 0x000fe80000100800 */
[----:B------:R-:W2:Y:S01]  /*90270*/  LDL.LU R22, [R1+0x2478] ;  /* 0x0024780001167983 */ /* 0x000ea20000300800 */
[C---:B----4-:R-:W-:Y:S01]  /*90280*/  IADD3 R60, P4, R8.reuse, R60, RZ ;  /* 0x0000003c083c7210 */ /* 0x050fe20007f9e0ff */
[----:B------:R-:W-:Y:S02]  /*90290*/  VIADD R5, R5, 0x1 ;  /* 0x0000000105057836 */ /* 0x000fe40000000000 */
[----:B------:R0:W-:Y:S04]  /*902a0*/  STL [R1+0x2498], R61 ;  /* 0x0024983d01007387 */ /* 0x0001e80000100800 */
        /* <DEDUP_REMOVED lines=27> */
[----:B------:R-:W-:-:S02]  /*90460*/  IADD3 R24, P5, R8, R24, RZ ;  /* 0x0000001808187210 */ /* 0x000fc40007fbe0ff */
[C---:B------:R-:W-:Y:S01]  /*90470*/  IADD3 R25, P6, R8.reuse, R25, RZ ;  /* 0x0000001908197210 */ /* 0x040fe20007fde0ff */
[----:B------:R-:W-:Y:S04]  /*90480*/  STL [R1+0x13c4], R5 ;  /* 0x0013c40501007387 */ /* 0x000fe80000100800 */
[----:B------:R-:W-:Y:S04]  /*90490*/  STL [R1+0x2488], R24 ;  /* 0x0024881801007387 */ /* 0x000fe80000100800 */
[----:B------:R-:W-:Y:S01]  /*904a0*/  STL [R1+0x2480], R25 ;  /* 0x0024801901007387 */ /* 0x000fe20000100800 */
[----:B--2---:R-:W-:-:S02]  /*904b0*/  IADD3 R22, P0, R8, R22, RZ ;  /* 0x0000001608167210 */ /* 0x004fc40007f1e0ff */
[----:B---3--:R-:W-:-:S03]  /*904c0*/  IADD3 R23, P1, R8, R23, RZ ;  /* 0x0000001708177210 */ /* 0x008fc60007f3e0ff */
[----:B------:R-:W-:Y:S01]  /*904d0*/  STL [R1+0x2478], R22 ;  /* 0x0024781601007387 */ /* 0x000fe20000100800 */
[----:B----4-:R-:W-:-:S03]  /*904e0*/  IMAD.X R20, R2, 0x1, R20, P2 ;  /* 0x0000000102147824 */ /* 0x010fc600010e0614 */
        /* <DEDUP_REMOVED lines=21> */
[----:B------:R-:W-:-:S05]  /*90640*/  IMAD.X R61, R2, 0x1, R61, P1 ;  /* 0x00000001023d7824 */ /* 0x000fca00008e063d */
[----:B------:R0:W-:Y:S04]  /*90650*/  STL [R1+0x246c], R61 ;  /* 0x00246c3d01007387 */ /* 0x0001e80000100800 */
[----:B------:R1:W-:Y:S04]  /*90660*/  STL [R1+0x2474], R10 ;  /* 0x0024740a01007387 */ /* 0x0003e80000100800 */
[----:B0-----:R-:W2:Y:S01]  /*90670*/  LDL.LU R61, [R1+0x2408] ;  /* 0x00240800013d7983 */ /* 0x001ea20000300800 */
[----:B------:R-:W-:Y:S01]  /*90680*/  IADD3 R11, P0, R8, R11, RZ ;  /* 0x0000000b080b7210 */ /* 0x000fe20007f1e0ff */
[----:B------:R-:W-:Y:S01]  /*90690*/  IMAD.X R3, R2, 0x1, R3, P2 ;  /* 0x0000000102037824 */ /* 0x000fe200010e0603 */
[----:B------:R-:W-:-:S02]  /*906a0*/  IADD3 R9, P1, R8, R9, RZ ;  /* 0x0000000908097210 */ /* 0x000fc40007f3e0ff */
[----:B------:R-:W-:Y:S01]  /*906b0*/  IADD3 R38, P2, R8, R38, RZ ;  /* 0x0000002608267210 */ /* 0x000fe20007f5e0ff */
[----:B------:R-:W-:Y:S01]  /*906c0*/  IMAD.X R39, R2, 0x1, R39, P3 ;  /* 0x0000000102277824 */ /* 0x000fe200018e0627 */
[----:B------:R0:W-:Y:S01]  /*906d0*/  STL [R1+0x2440], R11 ;  /* 0x0024400b01007387 */ /* 0x0001e20000100800 */
        /* <DEDUP_REMOVED lines=15> */
[----:B------:R-:W-:Y:S04]  /*907d0*/  STL [R1+0x244c], R6 ;  /* 0x00244c0601007387 */ /* 0x000fe80000100800 */
[----:B------:R-:W-:Y:S04]  /*907e0*/  STL [R1+0x2418], R7 ;  /* 0x0024180701007387 */ /* 0x000fe80000100800 */
[----:B------:R-:W3:Y:S04]  /*907f0*/  LDL.LU R59, [R1+0x2434] ;  /* 0x00243400013b7983 */ /* 0x000ee80000300800 */
[----:B------:R-:W-:Y:S04]  /*90800*/  STL [R1+0x2444], R42 ;  /* 0x0024442a01007387 */ /* 0x000fe80000100800 */
[----:B------:R-:W4:Y:S04]  /*90810*/  LDL.LU R24, [R1+0x2400] ;  /* 0x0024000001187983 */ /* 0x000f280000300800 */
[----:B------:R-:W-:Y:S04]  /*90820*/  STL [R1+0x2410], R43 ;  /* 0x0024102b01007387 */ /* 0x000fe80000100800 */
        /* <DEDUP_REMOVED lines=15> */
[----:B0-----:R-:W4:Y:S04]  /*90920*/  LDL.LU R11, [R1+0x23f4] ;  /* 0x0023f400010b7983 */ /* 0x001f280000300800 */
[----:B------:R-:W4:Y:S04]  /*90930*/  LDL.LU R60, [R1+0x23c0] ;  /* 0x0023c000013c7983 */ /* 0x000f280000300800 */
[----:B------:R-:W4:Y:S04]  /*90940*/  LDL.LU R9, [R1+0x23ec] ;  /* 0x0023ec0001097983 */ /* 0x000f280000300800 */
[----:B------:R-:W4:Y:S04]  /*90950*/  LDL.LU R3, [R1+0x23b8] ;  /* 0x0023b80001037983 */ /* 0x000f280000300800 */
[----:B------:R-:W4:Y:S01]  /*90960*/  LDL.LU R38, [R1+0x23e4] ;  /* 0x0023e40001267983 */ /* 0x000f220000300800 */
[----:B--2---:R-:W-:-:S05]  /*90970*/  IADD3 R61, P0, R8, R61, RZ ;  /* 0x0000003d083d7210 */ /* 0x004fca0007f1e0ff */
        /* <DEDUP_REMOVED lines=10> */
[----:B---3--:R-:W-:Y:S01]  /*90a20*/  IMAD.X R59, R2, 0x1, R59, P1 ;  /* 0x00000001023b7824 */ /* 0x008fe200008e063b */
[----:B----4-:R-:W-:-:S04]  /*90a30*/  IADD3 R24, P1, R8, R24, RZ ;  /* 0x0000001808187210 */ /* 0x010fc80007f3e0ff */
        /* <DEDUP_REMOVED lines=27> */
[----:B------:R-:W-:Y:S01]  /*90bf0*/  IADD3 R10, P1, R8, R10, RZ ;  /* 0x0000000a080a7210 */ /* 0x000fe20007f3e0ff */
[----:B------:R-:W-:Y:S01]  /*90c00*/  IMAD.X R11, R2, 0x1, R11, P2 ;  /* 0x00000001020b7824 */ /* 0x000fe200010e060b */
[----:B------:R-:W-:Y:S01]  /*90c10*/  IADD3 R60, P2, R8, R60, RZ ;  /* 0x0000003c083c7210 */ /* 0x000fe20007f5e0ff */
[----:B------:R-:W-:Y:S04]  /*90c20*/  STL [R1+0x23fc], R13 ;  /* 0x0023fc0d01007387 */ /* 0x000fe80000100800 */
[----:B------:R0:W-:Y:S04]  /*90c30*/  STL [R1+0x23c0], R60 ;  /* 0x0023c03c01007387 */ /* 0x0001e80000100800 */
[----:B------:R1:W-:Y:S04]  /*90c40*/  STL [R1+0x23c8], R10 ;  /* 0x0023c80a01007387 */ /* 0x0003e80000100800 */
[----:B0-----:R-:W3:Y:S01]  /*90c50*/  LDL.LU R60, [R1+0x23bc] ;  /* 0x0023bc00013c7983 */ /* 0x001ee20000300800 */
[----:B------:R-:W-:Y:S01]  /*90c60*/  IMAD.X R9, R2, 0x1, R9, P3 ;  /* 0x0000000102097824 */ /* 0x000fe200018e0609 */
[----:B------:R-:W-:Y:S01]  /*90c70*/  IADD3 R3, P3, R8, R3, RZ ;  /* 0x0000000308037210 */ /* 0x000fe20007f7e0ff */
[----:B------:R-:W-:Y:S01]  /*90c80*/  IMAD.X R38, R2, 0x1, R38, P4 ;  /* 0x0000000102267824 */ /* 0x000fe200020e0626 */
[----:B------:R0:W-:Y:S04]  /*90c90*/  STL [R1+0x23f4], R11 ;  /* 0x0023f40b01007387 */ /* 0x0001e80000100800 */
[----:B------:R-:W-:Y:S04]  /*90ca0*/  STL [R1+0x23ec], R9 ;  /* 0x0023ec0901007387 */ /* 0x000fe80000100800 */
[----:B------:R-:W-:Y:S04]  /*90cb0*/  STL [R1+0x23b8], R3 ;  /* 0x0023b80301007387 */ /* 0x000fe80000100800 */
[----:B------:R-:W-:Y:S01]  /*90cc0*/  STL [R1+0x23e4], R38 ;  /* 0x0023e42601007387 */ /* 0x000fe20000100800 */
[----:B--2---:R-:W-:Y:S01]  /*90cd0*/  IADD3 R39, P4, R8, R39, RZ ;  /* 0x0000002708277210 */ /* 0x004fe20007f9e0ff */
[----:B------:R-:W-:-:S04]  /*90ce0*/  IMAD.X R40, R2, 0x1, R40, P5 ;  /* 0x0000000102287824 */ /* 0x000fc800028e0628 */
        /* <DEDUP_REMOVED lines=12> */
[----:B------:R-:W2:Y:S01]  /*90db0*/  LDL.LU R59, [R1+0x2388] ;  /* 0x00238800013b7983 */ /* 0x000ea20000300800 */
[----:B------:R-:W-:-:S03]  /*90dc0*/  IADD3 R61, P1, R8, R61, RZ ;  /* 0x0000003d083d7210 */ /* 0x000fc60007f3e0ff */
        /* <DEDUP_REMOVED lines=23> */
[----:B---3--:R-:W-:-:S05]  /*90f40*/  IMAD.X R60, R2, 0x1, R60, P2 ;  /* 0x00000001023c7824 */ /* 0x008fca00010e063c */
        /* <DEDUP_REMOVED lines=10> */
[----:B--2---:R-:W-:Y:S01]  /*90ff0*/  IADD3 R59, P2, R8, R59, RZ ;  /* 0x0000003b083b7210 */ /* 0x004fe20007f5e0ff */
[----:B----4-:R-:W-:-:S04]  /*91000*/  IMAD.X R24, R2, 0x1, R24, P3 ;  /* 0x0000000102187824 */ /* 0x010fc800018e0618 */
        /* <DEDUP_REMOVED lines=37> */
[----:B------:R0:W-:Y:S04]  /*91260*/  STL [R1+0x2348], R11 ;  /* 0x0023480b01007387 */ /* 0x0001e80000100800 */
[----:B------:R-:W-:Y:S04]  /*91270*/  STL [R1+0x2340], R9 ;  /* 0x0023400901007387 */ /* 0x000fe80000100800 */
[----:B------:R-:W-:Y:S01]  /*91280*/  STL [R1+0x236c], R3 ;  /* 0x00236c0301007387 */ /* 0x000fe20000100800 */
[----:B---3--:R-:W-:-:S03]  /*91290*/  IMAD.X R39, R2, 0x1, R39, P6 ;  /* 0x0000000102277824 */ /* 0x008fc600030e0627 */
        /* <DEDUP_REMOVED lines=14> */
[----:B------:R-:W3:Y:S01]  /*91380*/  LDL.LU R59, [R1+0x233c] ;  /* 0x00233c00013b7983 */ /* 0x000ee20000300800 */
[----:B------:R-:W-:-:S03]  /*91390*/  IMAD.X R60, R2, 0x1, R60, P3 ;  /* 0x00000001023c7824 */ /* 0x000fc600018e063c */
        /* <DEDUP_REMOVED lines=1393> */
[----:B------:R-:W4:Y:S01]  /*96ab0*/  LDL.LU R59, [R1+0x1bc8] ;  /* 0x001bc800013b7983 */ /* 0x000f220000300800 */
[----:B------:R-:W-:-:S03]  /*96ac0*/  IADD3 R61, P4, R8, R61, RZ ;  /* 0x0000003d083d7210 */ /* 0x000fc60007f9e0ff */
[----:B------:R4:W-:Y:S04]  /*96ad0*/  STL [R1+0x1bd8], R42 ;  /* 0x001bd82a01007387 */ /* 0x0009e80000100800 */
[----:B------:R-:W4:Y:S04]  /*96ae0*/  LDL.LU R24, [R1+0x1bf4] ;  /* 0x001bf40001187983 */ /* 0x000f280000300800 */
[----:B------:R4:W-:Y:S04]  /*96af0*/  STL [R1+0x1c04], R43 ;  /* 0x001c042b01007387 */ /* 0x0009e80000100800 */
        /* <DEDUP_REMOVED lines=16> */
[----:B--2---:R-:W2:Y:S04]  /*96c00*/  LDL.LU R39, [R1+0x1bb4] ;  /* 0x001bb40001277983 */ /* 0x004ea80000300800 */
[----:B------:R-:W2:Y:S04]  /*96c10*/  LDL.LU R9, [R1+0x1b80] ;  /* 0x001b800001097983 */ /* 0x000ea80000300800 */
[----:B------:R-:W2:Y:S04]  /*96c20*/  LDL.LU R3, [R1+0x1bac] ;  /* 0x001bac0001037983 */ /* 0x000ea80000300800 */
[----:B------:R-:W2:Y:S01]  /*96c30*/  LDL.LU R38, [R1+0x1b78] ;  /* 0x001b780001267983 */ /* 0x000ea20000300800 */
[----:B---3--:R-:W-:-:S05]  /*96c40*/  IMAD.X R60, R2, 0x1, R60, P5 ;  /* 0x00000001023c7824 */ /* 0x008fca00028e063c */
[----:B------:R0:W-:Y:S04]  /*96c50*/  STL [R1+0x1bfc], R60 ;  /* 0x001bfc3c01007387 */ /* 0x0001e80000100800 */
        /* <DEDUP_REMOVED lines=9> */
[----:B------:R-:W-:Y:S01]  /*96cf0*/  IADD3 R59, P5, R8, R59, RZ ;  /* 0x0000003b083b7210 */ /* 0x000fe20007fbe0ff */
        /* <DEDUP_REMOVED lines=27> */
[----:B------:R-:W-:Y:S04]  /*96eb0*/  STL [R1+0x1bc4], R12 ;  /* 0x001bc40c01007387 */ /* 0x000fe80000100800 */
[----:B------:R-:W-:Y:S01]  /*96ec0*/  STL [R1+0x1b90], R13 ;  /* 0x001b900d01007387 */ /* 0x000fe20000100800 */
[----:B--2---:R-:W-:-:S05]  /*96ed0*/  IMAD.X R39, R2, 0x1, R39, P0 ;  /* 0x0000000102277824 */ /* 0x004fca00000e0627 */
[----:B------:R0:W-:Y:S02]  /*96ee0*/  STL [R1+0x1bb4], R39 ;  /* 0x001bb42701007387 */ /* 0x0001e40000100800 */
[----:B0-----:R-:W0:Y:S01]  /*96ef0*/  LDC R39, c[0x0][0x230] ;  /* 0x00008c00ff277b82 */ /* 0x001e220000000800 */
[----:B------:R-:W-:Y:S01]  /*96f00*/  IMAD.X R10, R2, 0x1, R10, P6 ;  /* 0x00000001020a7824 */ /* 0x000fe200030e060a */
[----:B------:R-:W-:Y:S01]  /*96f10*/  IADD3 R11, P6, R8, R11, RZ ;  /* 0x0000000b080b7210 */ /* 0x000fe20007fde0ff */
[----:B------:R-:W-:Y:S01]  /*96f20*/  IMAD.X R3, R2, 0x1, R3, P1 ;  /* 0x0000000102037824 */ /* 0x000fe200008e0603 */
[C---:B------:R-:W-:Y:S02]  /*96f30*/  IADD3 R9, P0, R8.reuse, R9, RZ ;  /* 0x0000000908097210 */ /* 0x040fe40007f1e0ff */
[----:B------:R-:W-:Y:S01]  /*96f40*/  IADD3 R38, P1, R8, R38, RZ ;  /* 0x0000002608267210 */ /* 0x000fe20007f3e0ff */
[----:B------:R-:W-:Y:S04]  /*96f50*/  STL [R1+0x1bbc], R10 ;  /* 0x001bbc0a01007387 */ /* 0x000fe80000100800 */
[----:B------:R-:W-:Y:S04]  /*96f60*/  STL [R1+0x1b88], R11 ;  /* 0x001b880b01007387 */ /* 0x000fe80000100800 */
[----:B------:R1:W-:Y:S01]  /*96f70*/  STL [R1+0x1bac], R3 ;  /* 0x001bac0301007387 */ /* 0x0003e20000100800 */
[----:B---3--:R-:W-:-:S03]  /*96f80*/  IMAD.X R40, R2, 0x1, R40, P2 ;  /* 0x0000000102287824 */ /* 0x008fc600010e0628 */
[----:B------:R2:W-:Y:S01]  /*96f90*/  STL [R1+0x1b80], R9 ;  /* 0x001b800901007387 */ /* 0x0005e20000100800 */
[----:B----4-:R-:W-:Y:S01]  /*96fa0*/  IADD3 R41, P2, R8, R41, RZ ;  /* 0x0000002908297210 */ /* 0x010fe20007f5e0ff */
[----:B0-----:R-:W-:Y:S02]  /*96fb0*/  VIADD R39, R39, 0x7f ;  /* 0x0000007f27277836 */ /* 0x001fe40000000000 */
[C---:B------:R-:W-:Y:S01]  /*96fc0*/  IMAD.X R4, R2.reuse, 0x1, R4, P3 ;  /* 0x0000000102047824 */ /* 0x040fe200018e0604 */
[----:B------:R2:W-:Y:S01]  /*96fd0*/  STL [R1+0x1b78], R38 ;  /* 0x001b782601007387 */ /* 0x0005e20000100800 */
[----:B------:R-:W-:-:S03]  /*96fe0*/  IMAD.X R6, R2, 0x1, R6, P4 ;  /* 0x0000000102067824 */ /* 0x000fc600020e0606 */
[----:B------:R2:W-:Y:S01]  /*96ff0*/  STL [R1+0x1ba4], R40 ;  /* 0x001ba42801007387 */ /* 0x0005e20000100800 */
[----:B-1----:R-:W-:Y:S01]  /*97000*/  SHF.R.S32.HI R3, RZ, 0x1f, R39 ;  /* 0x0000001fff037819 */ /* 0x002fe20000011427 */
[C---:B------:R-:W-:Y:S02]  /*97010*/  IMAD.X R7, R2.reuse, 0x1, R7, P5 ;  /* 0x0000000102077824 */ /* 0x040fe400028e0607 */
[----:B------:R2:W-:Y:S01]  /*97020*/  STL [R1+0x1b70], R41 ;  /* 0x001b702901007387 */ /* 0x0005e20000100800 */
[----:B------:R-:W-:-:S03]  /*97030*/  IMAD.X R42, R2, 0x1, R42, P6 ;  /* 0x00000001022a7824 */ /* 0x000fc600030e062a */
[----:B------:R2:W-:Y:S01]  /*97040*/  STL [R1+0x1b9c], R4 ;  /* 0x001b9c0401007387 */ /* 0x0005e20000100800 */
[----:B------:R-:W-:-:S03]  /*97050*/  IMAD.X R43, R2, 0x1, R43, P0 ;  /* 0x00000001022b7824 */ /* 0x000fc600000e062b */
[----:B------:R2:W-:Y:S01]  /*97060*/  STL [R1+0x1b94], R6 ;  /* 0x001b940601007387 */ /* 0x0005e20000100800 */
[----:B------:R-:W-:Y:S01]  /*97070*/  LEA.HI R3, R3, R39, RZ, 0x7 ;  /* 0x0000002703037211 */ /* 0x000fe200078f38ff */
[C---:B------:R-:W-:Y:S02]  /*97080*/  IMAD.X R61, R2.reuse, 0x1, R61, P1 ;  /* 0x00000001023d7824 */ /* 0x040fe400008e063d */
[----:B------:R2:W-:Y:S01]  /*97090*/  STL [R1+0x1b8c], R7 ;  /* 0x001b8c0701007387 */ /* 0x0005e20000100800 */
[----:B------:R-:W-:-:S03]  /*970a0*/  IMAD.X R60, R2, 0x1, R60, P2 ;  /* 0x00000001023c7824 */ /* 0x000fc600010e063c */
[----:B------:R2:W-:Y:S01]  /*970b0*/  STL [R1+0x1b84], R42 ;  /* 0x001b842a01007387 */ /* 0x0005e20000100800 */
[----:B------:R-:W-:-:S03]  /*970c0*/  SHF.R.S32.HI R3, RZ, 0x7, R3 ;  /* 0x00000007ff037819 */ /* 0x000fc60000011403 */
[----:B------:R2:W-:Y:S04]  /*970d0*/  STL [R1+0x1b6c], R60 ;  /* 0x001b6c3c01007387 */ /* 0x0005e80000100800 */
[----:B------:R2:W-:Y:S04]  /*970e0*/  STL [R1+0x1b7c], R43 ;  /* 0x001b7c2b01007387 */ /* 0x0005e80000100800 */
[----:B------:R2:W-:Y:S01]  /*970f0*/  STL [R1+0x1b74], R61 ;  /* 0x001b743d01007387 */ /* 0x0005e20000100800 */
[----:B------:R-:W-:-:S13]  /*97100*/  ISETP.NE.U32.AND P3, PT, R5, R3, PT ;  /* 0x000000030500720c */ /* 0x000fda0003f65070 */
[----:B--2---:R-:W-:Y:S05]  /*97110*/  @P3 BRA `(.L_x_1) ;  /* 0xfffff8ac00c43947 */ /* 0x004fea000383ffff */
.L_x_0:
[----:B------:R-:W0:Y:S01]  /*97120*/  LDL.LU R31, [R1+0x770] ;  /* 0x00077000011f7983 */ /* 0x000e220000300800 */
[----:B------:R-:W-:Y:S01]  /*97130*/  ULDC.64 UR10, c[0x0][0x228] ;  /* 0x00008a00000a7ab9 */ /* 0x000fe20000000a00 */
[----:B------:R-:W-:Y:S01]  /*97140*/  ULDC.64 UR8, c[0x0][0x228] ;  /* 0x00008a0000087ab9 */ /* 0x000fe20000000a00 */
[----:B------:R-:W-:Y:S01]  /*97150*/  ULDC.64 UR6, c[0x0][0x228] ;  /* 0x00008a0000067ab9 */ /* 0x000fe20000000a00 */
[----:B------:R-:W0:Y:S01]  /*97160*/  LDL.LU R30, [R1+0x774] ;  /* 0x00077400011e7983 */ /* 0x000e220000300800 */
[----:B------:R-:W-:Y:S01]  /*97170*/  ULDC.64 UR12, c[0x0][0x228] ;  /* 0x00008a00000c7ab9 */ /* 0x000fe20000000a00 */
[----:B------:R-:W1:Y:S01]  /*97180*/  S2UR UR5, SR_CgaCtaId ;  /* 0x00000000000579c3 */ /* 0x000e620000008800 */
[----:B------:R-:W-:Y:S01]  /*97190*/  UMOV UR4, 0x400 ;  /* 0x0000040000047882 */ /* 0x000fe20000000000 */
[----:B------:R-:W2:Y:S01]  /*971a0*/  LDL.LU R29, [R1+0x778] ;  /* 0x00077800011d7983 */ /* 0x000ea20000300800 */
[----:B------:R-:W-:Y:S01]  /*971b0*/  ULDC.64 UR14, c[0x0][0x220] ;  /* 0x00008800000e7ab9 */ /* 0x000fe20000000a00 */
[----:B------:R-:W-:Y:S01]  /*971c0*/  ULDC UR16, c[0x0][0x248] ;  /* 0x0000920000107ab9 */ /* 0x000fe20000000800 */
[----:B------:R-:W-:Y:S01]  /*971d0*/  ULDC UR18, c[0x0][0x248] ;  /* 0x0000920000127ab9 */ /* 0x000fe20000000800 */
[----:B------:R-:W2:Y:S01]  /*971e0*/  LDL.LU R28, [R1+0x77c] ;  /* 0x00077c00011c7983 */ /* 0x000ea20000300800 */
[----:B------:R-:W-:Y:S01]  /*971f0*/  ULDC UR21, c[0x0][0x248] ;  /* 0x0000920000157ab9 */ /* 0x000fe20000000800 */
[----:B------:R-:W-:Y:S01]  /*97200*/  ULDC UR24, c[0x0][0x248] ;  /* 0x0000920000187ab9 */ /* 0x000fe20000000800 */
[----:B------:R-:W-:Y:S01]  /*97210*/  ULDC UR27, c[0x0][0x248] ;  /* 0x00009200001b7ab9 */ /* 0x000fe20000000800 */
[----:B------:R-:W3:Y:S01]  /*97220*/  LDL.LU R27, [R1+0x760] ;  /* 0x00076000011b7983 */ /* 0x000ee20000300800 */
[----:B------:R-:W-:Y:S01]  /*97230*/  ULDC UR30, c[0x0][0x248] ;  /* 0x00009200001e7ab9 */ /* 0x000fe20000000800 */
[----:B------:R-:W-:Y:S01]  /*97240*/  ULDC UR35, c[0x0][0x248] ;  /* 0x0000920000237ab9 */ /* 0x000fe20000000800 */
[----:B------:R-:W-:Y:S01]  /*97250*/  ULDC UR38, c[0x0][0x248] ;  /* 0x0000920000267ab9 */ /* 0x000fe20000000800 */
[----:B------:R-:W3:Y:S01]  /*97260*/  LDL.LU R26, [R1+0x764] ;  /* 0x00076400011a7983 */ /* 0x000ee20000300800 */
[----:B------:R-:W-:Y:S01]  /*97270*/  ULDC UR41, c[0x0][0x248] ;  /* 0x0000920000297ab9 */ /* 0x000fe20000000800 */
[----:B------:R-:W-:Y:S01]  /*97280*/  ULDC UR44, c[0x0][0x248] ;  /* 0x00009200002c7ab9 */ /* 0x000fe20000000800 */
[----:B------:R-:W-:Y:S01]  /*97290*/  ULDC UR47, c[0x0][0x248] ;  /* 0x00009200002f7ab9 */ /* 0x000fe20000000800 */
[----:B------:R-:W4:Y:S01]  /*972a0*/  LDL.LU R25, [R1+0x768] ;  /* 0x0007680001197983 */ /* 0x000f220000300800 */
        /* <DEDUP_REMOVED lines=43> */
[----:B------:R-:W4:Y:S04]  /*97560*/  LDL.LU R10, [R1+0x7c4] ;  /* 0x0007c400010a7983 */ /* 0x000f280000300800 */
[----:B------:R-:W4:Y:S04]  /*97570*/  LDL.LU R9, [R1+0x7c8] ;  /* 0x0007c80001097983 */ /* 0x000f280000300800 */
[----:B------:R-:W4:Y:S04]  /*97580*/  LDL.LU R8, [R1+0x7cc] ;  /* 0x0007cc0001087983 */ /* 0x000f280000300800 */
[----:B------:R-:W-:Y:S04]  /*97590*/  STL [R1+0x393c], R59 ;  /* 0x00393c3b01007387 */ /* 0x000fe80000100800 */
[----:B------:R-:W-:Y:S04]  /*975a0*/  STL [R1+0x3938], R58 ;  /* 0x0039383a01007387 */ /* 0x000fe80000100800 */
[----:B------:R-:W-:Y:S04]  /*975b0*/  STL [R1+0x392c], R60 ;  /* 0x00392c3c01007387 */ /* 0x000fe80000100800 */
[----:B------:R-:W-:Y:S04]  /*975c0*/  STL [R1+0x391c], R40 ;  /* 0x00391c2801007387 */ /* 0x000fe80000100800 */
[----:B------:R2:W-:Y:S04]  /*975d0*/  STL.64 [R1+0x37d8], R2 ;  /* 0x0037d80201007387 */ /* 0x0005e80000100a00 */
        /* <DEDUP_REMOVED lines=8> */
[----:B------:R-:W-:Y:S01]  /*97660*/  STL.64 [R1+0x3790], R14 ;  /* 0x0037900e01007387 */ /* 0x000fe20000100a00 */
[----:B0----5:R-:W-:-:S05]  /*97670*/  F2FP.SATFINITE.E4M3.F32.PACK_AB_MERGE_C R0, R30, R31, RZ ;  /* 0x0000001f1e00723e */ /* 0x021fca00048070ff */
[----:B------:R4:W-:Y:S01]  /*97680*/  STL [R1+0x118], R0 ;  /* 0x0001180001007387 */ /* 0x0009e20000100800 */
[----:B--2---:R-:W-:-:S05]  /*97690*/  F2FP.SATFINITE.E4M3.F32.PACK_AB_MERGE_C R3, R28, R29, RZ ;  /* 0x0000001d1c03723e */ /* 0x004fca00048070ff */
[----:B------:R0:W-:Y:S01]  /*976a0*/  STL [R1+0x114], R3 ;  /* 0x0001140301007387 */ /* 0x0001e20000100800 */
[----:B---3--:R-:W-:-:S05]  /*976b0*/  F2FP.SATFINITE.E4M3.F32.PACK_AB_MERGE_C R2, R26, R27, RZ ;  /* 0x0000001b1a02723e */ /* 0x008fca00048070ff */
[----:B------:R2:W-:Y:S01]  /*976c0*/  STL [R1+0x13c], R2 ;  /* 0x00013c0201007387 */ /* 0x0005e20000100800 */
[----:B----4-:R-:W-:-:S05]  /*976d0*/  F2FP.SATFINITE.E4M3.F32.PACK_AB_MERGE_C R0, R24, R25, RZ ;  /* 0x000000191800723e */ /* 0x010fca00048070ff */
[----:B------:R3:W-:Y:S01]  /*976e0*/  STL [R1+0x1d4], R0 ;  /* 0x0001d40001007387 */ /* 0x0007e20000100800 */
[----:B0-----:R-:W-:-:S05]  /*976f0*/  F2FP.SATFINITE.E4M3.F32.PACK_AB_MERGE_C R3, R22, R23, RZ ;  /* 0x000000171603723e */ /* 0x001fca00048070ff */
[----:B------:R0:W-:Y:S01]  /*97700*/  STL [R1+0x1e4], R3 ;  /* 0x0001e40301007387 */ /* 0x0001e20000100800 */
[----:B--2---:R-:W-:-:S05]  /*97710*/  F2FP.SATFINITE.E4M3.F32.PACK_AB_MERGE_C R2, R20, R21, RZ ;  /* 0x000000151402723e */ /* 0x004fca00048070ff */
[----:B------:R2:W-:Y:S01]  /*97720*/  STL [R1+0x1e0], R2 ;  /* 0x0001e00201007387 */ /* 0x0005e20000100800 */
[----:B---3--:R-:W-:-:S05]  /*97730*/  F2FP.SATFINITE.E4M3.F32.PACK_AB_MERGE_C R0, R18, R19, RZ ;  /* 0x000000131200723e */ /* 0x008fca00048070ff */
[----:B------:R3:W-:Y:S01]  /*97740*/  STL [R1+0x13c8], R0 ;  /* 0x0013c80001007387 */ /* 0x0007e20000100800 */
[----:B0-----:R-:W-:-:S05]  /*97750*/  F2FP.SATFINITE.E4M3.F32.PACK_AB_MERGE_C R3, R16, R17, RZ ;  /* 0x000000111003723e */ /* 0x001fca00048070ff */
[----:B------:R-:W-:Y:S01]  /*97760*/  STL [R1+0x13c0], R3 ;  /* 0x0013c00301007387 */ /* 0x000fe20000100800 */
[----:B--2---:R-:W-:-:S03]  /*97770*/  F2FP.SATFINITE.E4M3.F32.PACK_AB_MERGE_C R2, R10, R11, RZ ;  /* 0x0000000b0a02723e */ /* 0x004fc600048070ff */
[----:B------:R-:W2:Y:S04]  /*97780*/  LDL.LU R49, [R1+0xb60] ;  /* 0x000b600001317983 */ /* 0x000ea80000300800 */
[----:B------:R0:W-:Y:S01]  /*97790*/  STL [R1+0x1404], R2 ;  /* 0x0014040201007387 */ /* 0x0001e20000100800 */
[----:B---3--:R-:W-:-:S03]  /*977a0*/  F2FP.SATFINITE.E4M3.F32.PACK_AB_MERGE_C R0, R8, R9, RZ ;  /* 0x000000090800723e */ /* 0x008fc600048070ff */
[----:B------:R-:W2:Y:S04]  /*977b0*/  LDL.LU R6, [R1+0xb64] ;  /* 0x000b640001067983 */ /* 0x000ea80000300800 */
        /* <DEDUP_REMOVED lines=53> */
[----:B--2---:R-:W-:-:S05]  /*97b10*/  F2FP.SATFINITE.E4M3.F32.PACK_AB_MERGE_C R14, R6, R49, RZ ;  /* 0x00000031060e723e */ /* 0x004fca00048070ff */
[----:B------:R-:W-:Y:S01]  /*97b20*/  STL [R1+0x13ec], R14 ;  /* 0x0013ec0e01007387 */ /* 0x000fe20000100800 */
[----:B----4-:R-:W-:-:S05]  /*97b30*/  F2FP.SATFINITE.E4M3.F32.PACK_AB_MERGE_C R6, R4, R7, RZ ;  /* 0x000000070406723e */ /* 0x010fca00048070ff */
[----:B------:R-:W-:Y:S01]  /*97b40*/  STL [R1+0x13f0], R6 ;  /* 0x0013f00601007387 */ /* 0x000fe20000100800 */
[----:B------:R-:W-:Y:S02]  /*97b50*/  F2FP.SATFINITE.E4M3.F32.PACK_AB_MERGE_C R4, R12, R5, RZ ;  /* 0x000000050c04723e */ /* 0x000fe400048070ff */
[----:B------:R-:W-:-:S05]  /*97b60*/  F2FP.SATFINITE.E4M3.F32.PACK_AB_MERGE_C R51, R54, R13, RZ ;  /* 0x0000000d3633723e */ /* 0x000fca00048070ff */
[----:B------:R-:W-:Y:S04]  /*97b70*/  STL [R1+0x38c4], R51 ;  /* 0x0038c43301007387 */ /* 0x000fe80000100800 */
[----:B------:R0:W-:Y:S01]  /*97b80*/  STL [R1+0x260], R4 ;  /* 0x0002600401007387 */ /* 0x0001e20000100800 */
[----:B------:R-:W-:Y:S02]  /*97b90*/  F2FP.SATFINITE.E4M3.F32.PACK_AB_MERGE_C R5, R2, R53, RZ ;  /* 0x000000350205723e */ /* 0x000fe400048070ff */
[----:B0-----:R-:W-:Y:S02]  /*97ba0*/  F2FP.SATFINITE.E4M3.F32.PACK_AB_MERGE_C R4, R52, R55, RZ ;  /* 0x000000373404723e */ /* 0x001fe400048070ff */
[----:B------:R-:W-:-:S03]  /*97bb0*/  F2FP.SATFINITE.E4M3.F32.PACK_AB_MERGE_C R2, R40, R3, RZ ;  /* 0x000000032802723e */ /* 0x000fc600048070ff */
[----:B------:R0:W-:Y:S04]  /*97bc0*/  STL [R1+0x1ec], R4 ;  /* 0x0001ec0401007387 */ /* 0x0001e80000100800 */
[----:B------:R-:W-:Y:S04]  /*97bd0*/  STL [R1+0x1e8], R5 ;  /* 0x0001e80501007387 */ /* 0x000fe80000100800 */
[----:B------:R2:W-:Y:S01]  /*97be0*/  STL [R1+0x1a8], R2 ;  /* 0x0001a80201007387 */ /* 0x0005e20000100800 */
[----:B0-----:R-:W-:Y:S02]  /*97bf0*/  F2FP.SATFINITE.E4M3.F32.PACK_AB_MERGE_C R4, R58, R60, RZ ;  /* 0x0000003c3a04723e */ /* 0x001fe400048070ff */
[----:B---3--:R-:W-:-:S03]  /*97c00*/  F2FP.SATFINITE.E4M3.F32.PACK_AB_MERGE_C R3, R0, R59, RZ ;  /* 0x0000003b0003723e */ /* 0x008fc600048070ff */
[----:B------:R-:W-:Y:S01]  /*97c10*/  STL [R1+0x1d0], R4 ;  /* 0x0001d00401007387 */ /* 0x000fe20000100800 */
[----:B--2---:R-:W-:-:S03]  /*97c20*/  F2FP.SATFINITE.E4M3.F32.PACK_AB_MERGE_C R2, R47, R61, RZ ;  /* 0x0000003d2f02723e */ /* 0x004fc600048070ff */
[----:B------:R0:W-:Y:S04]  /*97c30*/  STL [R1+0x1a4], R3 ;  /* 0x0001a40301007387 */ /* 0x0001e80000100800 */
[----:B------:R2:W-:Y:S01]  /*97c40*/  STL [R1+0x19c], R2 ;  /* 0x00019c0201007387 */ /* 0x0005e20000100800 */
[----:B------:R-:W-:-:S05]  /*97c50*/  F2FP.SATFINITE.E4M3.F32.PACK_AB_MERGE_C R0, R45, R46, RZ ;  /* 0x0000002e2d00723e */ /* 0x000fca00048070ff */
[----:B------:R3:W-:Y:S01]  /*97c60*/  STL [R1+0xec], R0 ;  /* 0x0000ec0001007387 */ /* 0x0007e20000100800 */
[----:B0-----:R-:W-:Y:S02]  /*97c70*/  F2FP.SATFINITE.E4M3.F32.PACK_AB_MERGE_C R3, R43, R44, RZ ;  /* 0x0000002c2b03723e */ /* 0x001fe400048070ff */
[----:B--2---:R-:W-:-:S03]  /*97c80*/  F2FP.SATFINITE.E4M3.F32.PACK_AB_MERGE_C R2, R41, R42, RZ ;  /* 0x0000002a2902723e */ /* 0x004fc600048070ff */
[----:B------:R0:W-:Y:S04]  /*97c90*/  STL [R1+0xe0], R3 ;  /* 0x0000e00301007387 */ /* 0x0001e80000100800 */
[----:B------:R2:W-:Y:S01]  /*97ca0*/  STL [R1+0xcc], R2 ;  /* 0x0000cc0201007387 */ /* 0x0005e20000100800 */
[----:B---3--:R-:W-:-:S05]  /*97cb0*/  F2FP.SATFINITE.E4M3.F32.PACK_AB_MERGE_C R0, R38, R39, RZ ;  /* 0x000000272600723e */ /* 0x008fca00048070ff */
        /* <DEDUP_REMOVED lines=9> */
[----:B------:R-:W-:Y:S04]  /*97d50*/  STL [R1+0x50], R3 ;  /* 0x0000500301007387 */ /* 0x000fe80000100800 */
[----:B------:R0:W-:Y:S01]  /*97d60*/  STL [R1+0x1c], R2 ;  /* 0x00001c0201007387 */ /* 0x0001e20000100800 */
[----:B---3--:R-:W-:Y:S02]  /*97d70*/  F2FP.SATFINITE.E4M3.F32.PACK_AB_MERGE_C R0, R26, R27, RZ ;  /* 0x0000001b1a00723e */ /* 0x008fe400048070ff */
[----:B------:R-:W-:-:S05]  /*97d80*/  F2FP.SATFINITE.E4M3.F32.PACK_AB_MERGE_C R35, R24, R25, RZ ;  /* 0x000000191823723e */ /* 0x000fca00048070ff */
[----:B------:R-:W-:Y:S01]  /*97d90*/  STL [R1+0x3940], R35 ;  /* 0x0039402301007387 */ /* 0x000fe20000100800 */
[----:B------:R-:W-:-:S03]  /*97da0*/  F2FP.SATFINITE.E4M3.F32.PACK_AB_MERGE_C R21, R21, R23, RZ ;  /* 0x000000171515723e */ /* 0x000fc600048070ff */
[----:B------:R2:W-:Y:S01]  /*97db0*/  STL [R1+0x18], R0 ;  /* 0x0000180001007387 */ /* 0x0005e20000100800 */
[----:B0-----:R-:W-:-:S03]  /*97dc0*/  F2FP.SATFINITE.E4M3.F32.PACK_AB_MERGE_C R2, R20, R22, RZ ;  /* 0x000000161402723e */ /* 0x001fc600048070ff */
[----:B------:R-:W-:Y:S04]  /*97dd0*/  STL [R1+0x3944], R21 ;  /* 0x0039441501007387 */ /* 0x000fe80000100800 */
[----:B------:R0:W-:Y:S01]  /*97de0*/  STL [R1+0x3930], R2 ;  /* 0x0039300201007387 */ /* 0x0001e20000100800 */
[----:B--2---:R-:W-:-:S05]  /*97df0*/  F2FP.SATFINITE.E4M3.F32.PACK_AB_MERGE_C R0, R18, R19, RZ ;  /* 0x000000131200723e */ /* 0x004fca00048070ff */
[----:B------:R2:W-:Y:S01]  /*97e00*/  STL [R1+0x110], R0 ;  /* 0x0001100001007387 */ /* 0x0005e20000100800 */
[----:B------:R-:W-:-:S05]  /*97e10*/  F2FP.SATFINITE.E4M3.F32.PACK_AB_MERGE_C R3, R16, R17, RZ ;  /* 0x000000111003723e */ /* 0x000fca00048070ff */
[----:B------:R3:W-:Y:S01]  /*97e20*/  STL [R1+0x188], R3 ;  /* 0x0001880301007387 */ /* 0x0007e20000100800 */
[----:B0-----:R-:W-:-:S03]  /*97e30*/  F2FP.SATFINITE.E4M3.F32.PACK_AB_MERGE_C R2, R10, R11, RZ ;  /* 0x0000000b0a02723e */ /* 0x001fc600048070ff */
[----:B------:R-:W4:Y:S04]  /*97e40*/  LDL.LU R15, [R1+0x9d8] ;  /* 0x0009d800010f7983 */ /* 0x000f280000300800 */
[----:B------:R-:W-:Y:S01]  /*97e50*/  STL [R1+0x174], R2 ;  /* 0x0001740201007387 */ /* 0x000fe20000100800 */
[----:B--2---:R-:W-:-:S03]  /*97e60*/  F2FP.SATFINITE.E4M3.F32.PACK_AB_MERGE_C R0, R8, R9, RZ ;  /* 0x000000090800723e */ /* 0x004fc600048070ff */
[----:B------:R-:W4:Y:S04]  /*97e70*/  LDL.LU R56, [R1+0x9dc] ;  /* 0x0009dc0001387983 */ /* 0x000f280000300800 */
        /* <DEDUP_REMOVED lines=55> */
[----:B----4-:R-:W-:-:S05]  /*981f0*/  F2FP.SATFINITE.E4M3.F32.PACK_AB_MERGE_C R2, R56, R15, RZ ;  /* 0x0000000f3802723e */ /* 0x010fca00048070ff */
[----:B------:R0:W-:Y:S01]  /*98200*/  STL [R1+0x1c0], R2 ;  /* 0x0001c00201007387 */ /* 0x0001e20000100800 */
[----:B--2---:R-:W-:Y:S02]  /*98210*/  F2FP.SATFINITE.E4M3.F32.PACK_AB_MERGE_C R15, R50, R57, RZ ;  /* 0x00000039320f723e */ /* 0x004fe400048070ff */
[----:B------:R-:W-:-:S03]  /*98220*/  F2FP.SATFINITE.E4M3.F32.PACK_AB_MERGE_C R14, R49, R48, RZ ;  /* 0x00000030310e723e */ /* 0x000fc600048070ff */
[----:B------:R-:W-:Y:S01]  /*98230*/  STL [R1+0x1384], R15 ;  /* 0x0013840f01007387 */ /* 0x000fe20000100800 */
[----:B0-----:R-:W-:-:S03]  /*98240*/  F2FP.SATFINITE.E4M3.F32.PACK_AB_MERGE_C R2, R7, R6, RZ ;  /* 0x000000060702723e */ /* 0x001fc600048070ff */
[----:B------:R-:W-:Y:S04]  /*98250*/  STL [R1+0x137c], R14 ;  /* 0x00137c0e01007387 */ /* 0x000fe80000100800 */
[----:B------:R0:W-:Y:S01]  /*98260*/  STL [R1+0x13fc], R2 ;  /* 0x0013fc0201007387 */ /* 0x0001e20000100800 */
[----:B------:R-:W-:Y:S02]  /*98270*/  F2FP.SATFINITE.E4M3.F32.PACK_AB_MERGE_C R5, R5, R4, RZ ;  /* 0x000000040505723e */ /* 0x000fe400048070ff */
[----:B------:R-:W-:-:S03]  /*98280*/  F2FP.SATFINITE.E4M3.F32.PACK_AB_MERGE_C R4, R13, R12, RZ ;  /* 0x0000000c0d04723e */ /* 0x000fc600048070ff */
[----:B------:R-:W-:Y:S04]  /*98290*/  STL [R1+0x13f8], R5 ;  /* 0x0013f80501007387 */ /* 0x000fe80000100800 */
[----:B------:R3:W-:Y:S01]  /*982a0*/  STL [R1+0x13d4], R4 ;  /* 0x0013d40401007387 */ /* 0x0007e20000100800 */
[----:B0-----:R-:W-:Y:S02]  /*982b0*/  F2FP.SATFINITE.E4M3.F32.PACK_AB_MERGE_C R2, R55, R54, RZ ;  /* 0x000000363702723e */ /* 0x001fe400048070ff */
[----:B------:R-:W-:-:S05]  /*982c0*/  F2FP.SATFINITE.E4M3.F32.PACK_AB_MERGE_C R15, R53, R52, RZ ;  /* 0x00000034350f723e */ /* 0x000fca00048070ff */
[----:B------:R-:W-:Y:S01]  /*982d0*/  STL [R1+0x38c8], R15 ;  /* 0x0038c80f01007387 */ /* 0x000fe20000100800 */
[----:B---3--:R-:W-:-:S03]  /*982e0*/  F2FP.SATFINITE.E4M3.F32.PACK_AB_MERGE_C R4, R40, R3, RZ ;  /* 0x000000032804723e */ /* 0x008fc600048070ff */
[----:B------:R0:W-:Y:S04]  /*982f0*/  STL [R1+0x13e0], R2 ;  /* 0x0013e00201007387 */ /* 0x0001e80000100800 */
[----:B------:R-:W-:Y:S01]  /*98300*/  STL [R1+0x1344], R4 ;  /* 0x0013440401007387 */ /* 0x000fe20000100800 */
[----:B0-----:R-:W-:Y:S02]  /*98310*/  F2FP.SATFINITE.E4M3.F32.PACK_AB_MERGE_C R2, R58, R60, RZ ;  /* 0x0000003c3a02723e */ /* 0x001fe400048070ff */
[----:B------:R-:W-:-:S05]  /*98320*/  F2FP.SATFINITE.E4M3.F32.PACK_AB_MERGE_C R3, R0, R59, RZ ;  /* 0x0000003b0003723e */ /* 0x000fca00048070ff */
[----:B------:R-:W-:Y:S04]  /*98330*/  STL [R1+0x38b8], R3 ;  /* 0x0038b80301007387 */ /* 0x000fe80000100800 */
[----:B------:R0:W-:Y:S01]  /*98340*/  STL [R1+0x1c4], R2 ;  /* 0x0001c40201007387 */ /* 0x0001e20000100800 */
[----:B------:R-:W-:Y:S02]  /*98350*/  F2FP.SATFINITE.E4M3.F32.PACK_AB_MERGE_C R0, R45, R46, RZ ;  /* 0x0000002e2d00723e */ /* 0x000fe400048070ff */
[----:B0-----:R-:W-:Y:S02]  /*98360*/  F2FP.SATFINITE.E4M3.F32.PACK_AB_MERGE_C R2, R47, R61, RZ ;  /* 0x0000003d2f02723e */ /* 0x001fe400048070ff */
[----:B------:R-:W-:-:S03]  /*98370*/  F2FP.SATFINITE.E4M3.F32.PACK_AB_MERGE_C R3, R43, R44, RZ ;  /* 0x0000002c2b03723e */ /* 0x000fc600048070ff */
[----:B------:R0:W-:Y:S04]  /*98380*/  STL [R1+0x1a0], R2 ;  /* 0x0001a00201007387 */ /* 0x0001e80000100800 */
[----:B------:R2:W-:Y:S01]  /*98390*/  STL [R1+0x23c], R0 ;  /* 0x00023c0001007387 */ /* 0x0005e20000100800 */
[----:B0-----:R-:W-:-:S03]  /*983a0*/  F2FP.SATFINITE.E4M3.F32.PACK_AB_MERGE_C R2, R41, R42, RZ ;  /* 0x0000002a2902723e */ /* 0x001fc600048070ff */
[----:B------:R0:W-:Y:S01]  /*983b0*/  STL [R1+0x164], R3 ;  /* 0x0001640301007387 */ /* 0x0001e20000100800 */
[----:B--2---:R-:W-:-:S03]  /*983c0*/  F2FP.SATFINITE.E4M3.F32.PACK_AB_MERGE_C R0, R38, R39, RZ ;  /* 0x000000272600723e */ /* 0x004fc600048070ff */
[----:B------:R2:W-:Y:S04]  /*983d0*/  STL [R1+0x254], R2 ;  /* 0x0002540201007387 */ /* 0x0005e80000100800 */
        /* <DEDUP_REMOVED lines=20> */
[----:B0-----:R-:W-:-:S03]  /*98520*/  F2FP.SATFINITE.E4M3.F32.PACK_AB_MERGE_C R2, R10, R11, RZ ;  /* 0x0000000b0a02723e */ /* 0x001fc600048070ff */
[----:B------:R0:W-:Y:S04]  /*98530*/  STL [R1+0x1cc], R0 ;  /* 0x0001cc0001007387 */ /* 0x0001e80000100800 */
[----:B------:R-:W2:Y:S01]  /*98540*/  LDL.LU R14, [R1+0x928] ;  /* 0x00092800010e7983 */ /* 0x000ea20000300800 */
[----:B0-----:R-:W-:-:S03]  /*98550*/  F2FP.SATFINITE.E4M3.F32.PACK_AB_MERGE_C R0, R8, R9, RZ ;  /* 0x000000090800723e */ /* 0x001fc600048070ff */
[----:B------:R-:W-:Y:S04]  /*98560*/  STL [R1+0x240], R2 ;  /* 0x0002400201007387 */ /* 0x000fe80000100800 */
[----:B------:R-:W2:Y:S04]  /*98570*/  LDL.LU R56, [R1+0x92c] ;  /* 0x00092c0001387983 */ /* 0x000ea80000300800 */
[----:B------:R0:W-:Y:S04]  /*98580*/  STL [R1+0x10c], R0 ;  /* 0x00010c0001007387 */ /* 0x0001e80000100800 */
        /* <DEDUP_REMOVED lines=52> */
[----:B--2---:R-:W-:-:S05]  /*988d0*/  F2FP.SATFINITE.E4M3.F32.PACK_AB_MERGE_C R2, R56, R14, RZ ;  /* 0x0000000e3802723e */ /* 0x004fca00048070ff */
[----:B------:R0:W-:Y:S01]  /*988e0*/  STL [R1+0xf4], R2 ;  /* 0x0000f40201007387 */ /* 0x0001e20000100800 */
[----:B---3--:R-:W-:Y:S02]  /*988f0*/  F2FP.SATFINITE.E4M3.F32.PACK_AB_MERGE_C R14, R50, R57, RZ ;  /* 0x00000039320e723e */ /* 0x008fe400048070ff */
[----:B----4-:R-:W-:-:S03]  /*98900*/  F2FP.SATFINITE.E4M3.F32.PACK_AB_MERGE_C R3, R49, R48, RZ ;  /* 0x000000303103723e */ /* 0x010fc600048070ff */
[----:B------:R-:W-:Y:S01]  /*98910*/  STL [R1+0x144], R14 ;  /* 0x0001440e01007387 */ /* 0x000fe20000100800 */
[----:B0-----:R-:W-:-:S03]  /*98920*/  F2FP.SATFINITE.E4M3.F32.PACK_AB_MERGE_C R2, R7, R6, RZ ;  /* 0x000000060702723e */ /* 0x001fc600048070ff */
[----:B------:R0:W-:Y:S04]  /*98930*/  STL [R1+0x168], R3 ;  /* 0x0001680301007387 */ /* 0x0001e80000100800 */
[----:B------:R2:W-:Y:S01]  /*98940*/  STL [R1+0x184], R2 ;  /* 0x0001840201007387 */ /* 0x0005e20000100800 */
[----:B------:R-:W-:Y:S02]  /*98950*/  F2FP.SATFINITE.E4M3.F32.PACK_AB_MERGE_C R4, R5, R4, RZ ;  /* 0x000000040504723e */ /* 0x000fe400048070ff */
[----:B0-----:R-:W-:-:S03]  /*98960*/  F2FP.SATFINITE.E4M3.F32.PACK_AB_MERGE_C R3, R13, R12, RZ ;  /* 0x0000000c0d03723e */ /* 0x001fc600048070ff */
[----:B------:R0:W-:Y:S01]  /*98970*/  STL [R1+0x180], R4 ;  /* 0x0001800401007387 */ /* 0x0001e20000100800 */
[----:B--2---:R-:W-:-:S03]  /*98980*/  F2FP.SATFINITE.E4M3.F32.PACK_AB_MERGE_C R2, R55, R54, RZ ;  /* 0x000000363702723e */ /* 0x004fc600048070ff */
[----:B------:R2:W-:Y:S04]  /*98990*/  STL [R1+0x1324], R3 ;  /* 0x0013240301007387 */ /* 0x0005e80000100800 */
[----:B------:R3:W-:Y:S01]  /*989a0*/  STL [R1+0x1318], R2 ;  /* 0x0013180201007387 */ /* 0x0007e20000100800 */
[----:B0-----:R-:W-:Y:S02]  /*989b0*/  F2FP.SATFINITE.E4M3.F32.PACK_AB_MERGE_C R4, R53, R52, RZ ;  /* 0x000000343504723e */ /* 0x001fe400048070ff */
[----:B--2---:R-:W-:-:S03]  /*989c0*/  F2FP.SATFINITE.E4M3.F32.PACK_AB_MERGE_C R3, R60, R40, RZ ;  /* 0x000000283c03723e */ /* 0x004fc600048070ff */
[----:B------:R-:W-:Y:S01]  /*989d0*/  STL [R1+0x13c4], R4 ;  /* 0x0013c40401007387 */ /* 0x000fe20000100800 */
[----:B---3--:R-:W-:-:S03]  /*989e0*/  F2FP.SATFINITE.E4M3.F32.PACK_AB_MERGE_C R2, R59, R58, RZ ;  /* 0x0000003a3b02723e */ /* 0x008fc600048070ff */
[----:B------:R-:W-:Y:S04]  /*989f0*/  STL [R1+0x13bc], R3 ;  /* 0x0013bc0301007387 */ /* 0x000fe80000100800 */
[----:B------:R-:W-:Y:S01]  /*98a00*/  STL [R1+0x135c], R2 ;  /* 0x00135c0201007387 */ /* 0x000fe20000100800 */
[----:B------:R-:W-:Y:S02]  /*98a10*/  F2FP.SATFINITE.E4M3.F32.PACK_AB_MERGE_C R0, R61, R0, RZ ;  /* 0x000000003d00723e */ /* 0x000fe400048070ff */
[----:B------:R-:W-:-:S05]  /*98a20*/  F2FP.SATFINITE.E4M3.F32.PACK_AB_MERGE_C R50, R46, R47, RZ ;  /* 0x0000002f2e32723e */ /* 0x000fca00048070ff */
[----:B------:R-:W-:Y:S01]  /*98a30*/  STL [R1+0x38cc], R50 ;  /* 0x0038cc3201007387 */ /* 0x000fe20000100800 */
[----:B------:R-:W-:-:S03]  /*98a40*/  F2FP.SATFINITE.E4M3.F32.PACK_AB_MERGE_C R54, R44, R45, RZ ;  /* 0x0000002d2c36723e */ /* 0x000fc600048070ff */
[----:B------:R-:W-:Y:S04]  /*98a50*/  STL [R1+0x136c], R0 ;  /* 0x00136c0001007387 */ /* 0x000fe80000100800 */
[----:B------:R0:W-:Y:S01]  /*98a60*/  STL [R1+0x38d0], R54 ;  /* 0x0038d03601007387 */ /* 0x0001e20000100800 */
[----:B------:R-:W-:Y:S02]  /*98a70*/  F2FP.SATFINITE.E4M3.F32.PACK_AB_MERGE_C R40, R42, R43, RZ ;  /* 0x0000002b2a28723e */ /* 0x000fe400048070ff */
[----:B0-----:R-:W-:-:S03]  /*98a80*/  F2FP.SATFINITE.E4M3.F32.PACK_AB_MERGE_C R54, R39, R41, RZ ;  /* 0x000000292736723e */ /* 0x001fc600048070ff */
[----:B------:R-:W-:Y:S01]  /*98a90*/  STL [R1+0x3920], R40 ;  /* 0x0039202801007387 */ /* 0x000fe20000100800 */
[----:B------:R-:W-:-:S03]  /*98aa0*/  F2FP.SATFINITE.E4M3.F32.PACK_AB_MERGE_C R3, R37, R38, RZ ;  /* 0x000000262503723e */ /* 0x000fc600048070ff */
[----:B------:R-:W-:Y:S04]  /*98ab0*/  STL [R1+0x3924], R54 ;  /* 0x0039243601007387 */ /* 0x000fe80000100800 */
[----:B------:R0:W-:Y:S01]  /*98ac0*/  STL [R1+0x160], R3 ;  /* 0x0001600301007387 */ /* 0x0001e20000100800 */
[----:B------:R-:W-:-:S05]  /*98ad0*/  F2FP.SATFINITE.E4M3.F32.PACK_AB_MERGE_C R2, R34, R36, RZ ;  /* 0x000000242202723e */ /* 0x000fca00048070ff */
[----:B------:R2:W-:Y:S01]  /*98ae0*/  STL [R1+0x170], R2 ;  /* 0x0001700201007387 */ /* 0x0005e20000100800 */
[----:B------:R-:W-:-:S05]  /*98af0*/  F2FP.SATFINITE.E4M3.F32.PACK_AB_MERGE_C R0, R32, R33, RZ ;  /* 0x000000212000723e */ /* 0x000fca00048070ff */
        /* <DEDUP_REMOVED lines=17> */
[----:B------:R-:W-:Y:S01]  /*98c10*/  STL [R1+0x2c], R2 ;  /* 0x00002c0201007387 */ /* 0x000fe20000100800 */
[----:B---3--:R-:W-:-:S03]  /*98c20*/  F2FP.SATFINITE.E4M3.F32.PACK_AB_MERGE_C R0, R8, R9, RZ ;  /* 0x000000090800723e */ /* 0x008fc600048070ff */
        /* <DEDUP_REMOVED lines=55> */
[----:B----4-:R-:W-:-:S05]  /*98fa0*/  F2FP.SATFINITE.E4M3.F32.PACK_AB_MERGE_C R37, R37, R48, RZ ;  /* 0x000000302525723e */ /* 0x010fca00048070ff */
[----:B------:R-:W-:Y:S01]  /*98fb0*/  STL [R1+0x394c], R37 ;  /* 0x00394c2501007387 */ /* 0x000fe20000100800 */
[----:B------:R-:W-:-:S03]  /*98fc0*/  F2FP.SATFINITE.E4M3.F32.PACK_AB_MERGE_C R20, R20, R49, RZ ;  /* 0x000000311414723e */ /* 0x000fc600048070ff */
[----:B------:R2:W-:Y:S01]  /*98fd0*/  STL [R1+0x8], R2 ;  /* 0x0000080201007387 */ /* 0x0005e20000100800 */
[----:B0-----:R-:W-:-:S03]  /*98fe0*/  F2FP.SATFINITE.E4M3.F32.PACK_AB_MERGE_C R3, R7, R6, RZ ;  /* 0x000000060703723e */ /* 0x001fc600048070ff */
[----:B------:R-:W-:Y:S01]  /*98ff0*/  STL [R1+0x3950], R20 ;  /* 0x0039501401007387 */ /* 0x000fe20000100800 */
[----:B--2---:R-:W-:-:S03]  /*99000*/  F2FP.SATFINITE.E4M3.F32.PACK_AB_MERGE_C R2, R5, R4, RZ ;  /* 0x000000040502723e */ /* 0x004fc600048070ff */
        /* <DEDUP_REMOVED lines=20> */
[----:B---3--:R-:W-:Y:S02]  /*99150*/  F2FP.SATFINITE.E4M3.F32.PACK_AB_MERGE_C R0, R36, R38, RZ ;  /* 0x000000262400723e */ /* 0x008fe400048070ff */
[----:B------:R-:W-:-:S05]  /*99160*/  F2FP.SATFINITE.E4M3.F32.PACK_AB_MERGE_C R56, R33, R34, RZ ;  /* 0x000000222138723e */ /* 0x000fca00048070ff */
[----:B------:R-:W-:Y:S01]  /*99170*/  STL [R1+0x38d4], R56 ;  /* 0x0038d43801007387 */ /* 0x000fe20000100800 */
[----:B0-----:R-:W-:-:S03]  /*99180*/  F2FP.SATFINITE.E4M3.F32.PACK_AB_MERGE_C R3, R31, R32, RZ ;  /* 0x000000201f03723e */ /* 0x001fc600048070ff */
[----:B------:R0:W-:Y:S01]  /*99190*/  STL [R1+0x1350], R0 ;  /* 0x0013500001007387 */ /* 0x0001e20000100800 */
[----:B--2---:R-:W-:-:S03]  /*991a0*/  F2FP.SATFINITE.E4M3.F32.PACK_AB_MERGE_C R2, R29, R30, RZ ;  /* 0x0000001e1d02723e */ /* 0x004fc600048070ff */
[----:B------:R-:W-:Y:S04]  /*991b0*/  STL [R1+0x129c], R3 ;  /* 0x00129c0301007387 */ /* 0x000fe80000100800 */
[----:B------:R2:W-:Y:S01]  /*991c0*/  STL [R1+0x134], R2 ;  /* 0x0001340201007387 */ /* 0x0005e20000100800 */
[----:B0-----:R-:W-:Y:S02]  /*991d0*/  F2FP.SATFINITE.E4M3.F32.PACK_AB_MERGE_C R0, R27, R28, RZ ;  /* 0x0000001c1b00723e */ /* 0x001fe400048070ff */
[----:B------:R-:W-:-:S05]  /*991e0*/  F2FP.SATFINITE.E4M3.F32.PACK_AB_MERGE_C R54, R24, R25, RZ ;  /* 0x000000191836723e */ /* 0x000fca00048070ff */
[----:B------:R-:W-:Y:S01]  /*991f0*/  STL [R1+0x3928], R54 ;  /* 0x0039283601007387 */ /* 0x000fe20000100800 */
[----:B--2---:R-:W-:-:S03]  /*99200*/  F2FP.SATFINITE.E4M3.F32.PACK_AB_MERGE_C R2, R22, R23, RZ ;  /* 0x000000171602723e */ /* 0x004fc600048070ff */
[----:B------:R0:W-:Y:S04]  /*99210*/  STL [R1+0x1258], R0 ;  /* 0x0012580001007387 */ /* 0x0001e80000100800 */
[----:B------:R2:W-:Y:S01]  /*99220*/  STL [R1+0x210], R2 ;  /* 0x0002100201007387 */ /* 0x0005e20000100800 */
[----:B0-----:R-:W-:Y:S02]  /*99230*/  F2FP.SATFINITE.E4M3.F32.PACK_AB_MERGE_C R0, R18, R19, RZ ;  /* 0x000000131200723e */ /* 0x001fe400048070ff */
[----:B------:R-:W-:-:S05]  /*99240*/  F2FP.SATFINITE.E4M3.F32.PACK_AB_MERGE_C R50, R16, R17, RZ ;  /* 0x000000111032723e */ /* 0x000fca00048070ff */
[----:B------:R-:W-:Y:S01]  /*99250*/  STL [R1+0x38d8], R50 ;  /* 0x0038d83201007387 */ /* 0x000fe20000100800 */
[----:B--2---:R-:W-:-:S03]  /*99260*/  F2FP.SATFINITE.E4M3.F32.PACK_AB_MERGE_C R2, R10, R11, RZ ;  /* 0x0000000b0a02723e */ /* 0x004fc600048070ff */
        /* <DEDUP_REMOVED lines=44> */
[----:B------:R-:W-:Y:S04]  /*99530*/  STL [R1+0x38dc], R51 ;  /* 0x0038dc3301007387 */ /* 0x000fe80000100800 */
[----:B------:R-:W-:Y:S01]  /*99540*/  STL [R1+0x3954], R2 ;  /* 0x0039540201007387 */ /* 0x000fe20000100800 */
[----:B------:R-:W-:Y:S02]  /*99550*/  F2FP.SATFINITE.E4M3.F32.PACK_AB_MERGE_C R0, R46, R47, RZ ;  /* 0x0000002f2e00723e */ /* 0x000fe400048070ff */
[----:B------:R-:W-:-:S05]  /*99560*/  F2FP.SATFINITE.E4M3.F32.PACK_AB_MERGE_C R61, R44, R45, RZ ;  /* 0x0000002d2c3d723e */ /* 0x000fca00048070ff */
[----:B------:R-:W-:Y:S01]  /*99570*/  STL [R1+0x3958], R61 ;  /* 0x0039583d01007387 */ /* 0x000fe20000100800 */
[----:B------:R-:W-:-:S03]  /*99580*/  F2FP.SATFINITE.E4M3.F32.PACK_AB_MERGE_C R15, R42, R43, RZ ;  /* 0x0000002b2a0f723e */ /* 0x000fc600048070ff */
[----:B------:R0:W-:Y:S01]  /*99590*/  STL [R1+0x18c], R0 ;  /* 0x00018c0001007387 */ /* 0x0001e20000100800 */
[----:B------:R-:W-:-:S03]  /*995a0*/  F2FP.SATFINITE.E4M3.F32.PACK_AB_MERGE_C R45, R39, R41, RZ ;  /* 0x00000029272d723e */ /* 0x000fc600048070ff */
[----:B------:R-:W-:Y:S04]  /*995b0*/  STL [R1+0x38e0], R15 ;  /* 0x0038e00f01007387 */ /* 0x000fe80000100800 */
[----:B------:R-:W-:Y:S01]  /*995c0*/  STL [R1+0x395c], R45 ;  /* 0x00395c2d01007387 */ /* 0x000fe20000100800 */
[----:B0-----:R-:W-:Y:S02]  /*995d0*/  F2FP.SATFINITE.E4M3.F32.PACK_AB_MERGE_C R0, R36, R38, RZ ;  /* 0x000000262400723e */ /* 0x001fe400048070ff */
[----:B------:R-:W-:-:S05]  /*995e0*/  F2FP.SATFINITE.E4M3.F32.PACK_AB_MERGE_C R27, R27, R34, RZ ;  /* 0x000000221b1b723e */ /* 0x000fca00048070ff */
[----:B------:R-:W-:Y:S01]  /*995f0*/  STL [R1+0x3960], R27 ;  /* 0x0039601b01007387 */ /* 0x000fe20000100800 */
[----:B------:R-:W-:-:S03]  /*99600*/  F2FP.SATFINITE.E4M3.F32.PACK_AB_MERGE_C R50, R32, R33, RZ ;  /* 0x000000212032723e */ /* 0x000fc600048070ff */
[----:B------:R0:W-:Y:S04]  /*99610*/  STL [R1+0x15c], R0 ;  /* 0x00015c0001007387 */ /* 0x0001e80000100800 */
[----:B------:R2:W-:Y:S01]  /*99620*/  STL [R1+0x38e4], R50 ;  /* 0x0038e43201007387 */ /* 0x0005e20000100800 */
[----:B0-----:R-:W-:Y:S02]  /*99630*/  F2FP.SATFINITE.E4M3.F32.PACK_AB_MERGE_C R0, R30, R31, RZ ;  /* 0x0000001f1e00723e */ /* 0x001fe400048070ff */
[----:B------:R-:W-:-:S05]  /*99640*/  F2FP.SATFINITE.E4M3.F32.PACK_AB_MERGE_C R60, R28, R29, RZ ;  /* 0x0000001d1c3c723e */ /* 0x000fca00048070ff */
[----:B------:R-:W-:Y:S01]  /*99650*/  STL [R1+0x3964], R60 ;  /* 0x0039643c01007387 */ /* 0x000fe20000100800 */
[----:B------:R-:W-:-:S03]  /*99660*/  F2FP.SATFINITE.E4M3.F32.PACK_AB_MERGE_C R56, R24, R25, RZ ;  /* 0x000000191838723e */ /* 0x000fc600048070ff */
[----:B------:R0:W-:Y:S01]  /*99670*/  STL [R1+0x70], R0 ;  /* 0x0000700001007387 */ /* 0x0001e20000100800 */
[----:B------:R-:W-:-:S03]  /*99680*/  F2FP.SATFINITE.E4M3.F32.PACK_AB_MERGE_C R54, R22, R23, RZ ;  /* 0x000000171636723e */ /* 0x000fc600048070ff */
[----:B------:R-:W-:Y:S01]  /*99690*/  STL [R1+0x3968], R56 ;  /* 0x0039683801007387 */ /* 0x000fe20000100800 */
[----:B--2---:R-:W-:-:S03]  /*996a0*/  F2FP.SATFINITE.E4M3.F32.PACK_AB_MERGE_C R50, R18, R19, RZ ;  /* 0x000000131232723e */ /* 0x004fc600048070ff */
[----:B------:R-:W-:Y:S01]  /*996b0*/  STL [R1+0x396c], R54 ;  /* 0x00396c3601007387 */ /* 0x000fe20000100800 */
[----:B------:R-:W-:-:S03]  /*996c0*/  F2FP.SATFINITE.E4M3.F32.PACK_AB_MERGE_C R15, R16, R17, RZ ;  /* 0x00000011100f723e */ /* 0x000fc600048070ff */
[----:B------:R-:W-:Y:S04]  /*996d0*/  STL [R1+0x3970], R50 ;  /* 0x0039703201007387 */ /* 0x000fe80000100800 */
[----:B------:R-:W-:Y:S01]  /*996e0*/  STL [R1+0x3974], R15 ;  /* 0x0039740f01007387 */ /* 0x000fe20000100800 */
[----:B------:R-:W-:-:S03]  /*996f0*/  F2FP.SATFINITE.E4M3.F32.PACK_AB_MERGE_C R2, R10, R11, RZ ;  /* 0x0000000b0a02723e */ /* 0x000fc600048070ff */
[----:B------:R-:W2:Y:S04]  /*99700*/  LDL.LU R12, [R1+0x400] ;  /* 0x00040000010c7983 */ /* 0x000ea80000300800 */
[----:B------:R-:W-:Y:S01]  /*99710*/  STL [R1+0x1264], R2 ;  /* 0x0012640201007387 */ /* 0x000fe20000100800 */
[----:B0-----:R-:W-:-:S03]  /*99720*/  F2FP.SATFINITE.E4M3.F32.PACK_AB_MERGE_C R0, R8, R9, RZ ;  /* 0x000000090800723e */ /* 0x001fc600048070ff */
[----:B------:R-:W2:Y:S04]  /*99730*/  LDL.LU R13, [R1+0x404] ;  /* 0x00040400010d7983 */ /* 0x000ea80000300800 */
[----:B------:R0:W-:Y:S04]  /*99740*/  STL [R1+0x125c], R0 ;  /* 0x00125c0001007387 */ /* 0x0001e80000100800 */
[----:B------:R-:W3:Y:S04]  /*99750*/  LDL.LU R55, [R1+0x408] ;  /* 0x0004080001377983 */ /* 0x000ee80000300800 */
[----:B------:R-:W3:Y:S04]  /*99760*/  LDL.LU R52, [R1+0x40c] ;  /* 0x00040c0001347983 */ /* 0x000ee80000300800 */
        /* <DEDUP_REMOVED lines=33> */
[----:B------:R-:W-:Y:S01]  /*99980*/  STL [R1+0x1314], R4 ;  /* 0x0013140401007387 */ /* 0x000fe20000100800 */
[----:B---3--:R-:W-:Y:S02]  /*99990*/  F2FP.SATFINITE.E4M3.F32.PACK_AB_MERGE_C R3, R52, R55, RZ ;  /* 0x000000373403723e */ /* 0x008fe400048070ff */
[----:B----4-:R-:W-:-:S03]  /*999a0*/  F2FP.SATFINITE.E4M3.F32.PACK_AB_MERGE_C R2, R58, R53, RZ ;  /* 0x000000353a02723e */ /* 0x010fc600048070ff */
[----:B------:R-:W-:Y:S04]  /*999b0*/  STL [R1+0x1310], R3 ;  /* 0x0013100301007387 */ /* 0x000fe80000100800 */
[----:B------:R0:W-:Y:S01]  /*999c0*/  STL [R1+0x12ac], R2 ;  /* 0x0012ac0201007387 */ /* 0x0001e20000100800 */
[----:B------:R-:W-:Y:S02]  /*999d0*/  F2FP.SATFINITE.E4M3.F32.PACK_AB_MERGE_C R0, R0, R59, RZ ;  /* 0x0000003b0000723e */ /* 0x000fe400048070ff */
[----:B------:R-:W-:-:S05]  /*999e0*/  F2FP.SATFINITE.E4M3.F32.PACK_AB_MERGE_C R12, R46, R47, RZ ;  /* 0x0000002f2e0c723e */ /* 0x000fca00048070ff */
[----:B------:R-:W-:Y:S01]  /*999f0*/  STL [R1+0x38e8], R12 ;  /* 0x0038e80c01007387 */ /* 0x000fe20000100800 */
[----:B------:R-:W-:-:S03]  /*99a00*/  F2FP.SATFINITE.E4M3.F32.PACK_AB_MERGE_C R57, R43, R44, RZ ;  /* 0x0000002c2b39723e */ /* 0x000fc600048070ff */
[----:B------:R2:W-:Y:S01]  /*99a10*/  STL [R1+0x12c0], R0 ;  /* 0x0012c00001007387 */ /* 0x0005e20000100800 */
[----:B------:R-:W-:-:S03]  /*99a20*/  F2FP.SATFINITE.E4M3.F32.PACK_AB_MERGE_C R55, R41, R42, RZ ;  /* 0x0000002a2937723e */ /* 0x000fc600048070ff */
[----:B------:R-:W-:Y:S01]  /*99a30*/  STL [R1+0x38ec], R57 ;  /* 0x0038ec3901007387 */ /* 0x000fe20000100800 */
        /* <DEDUP_REMOVED lines=19> */
[----:B------:R-:W-:Y:S04]  /*99b70*/  STL [R1+0x399c], R32 ;  /* 0x00399c2001007387 */ /* 0x000fe80000100800 */
[----:B------:R-:W-:Y:S04]  /*99b80*/  STL [R1+0x39a0], R25 ;  /* 0x0039a01901007387 */ /* 0x000fe80000100800 */
        /* <DEDUP_REMOVED lines=37> */
[----:B------:R-:W2:Y:S01]  /*99de0*/  LDL.LU R22, [R1+0x524] ;  /* 0x0005240001167983 */ /* 0x000ea20000300800 */
[----:B------:R-:W-:-:S03]  /*99df0*/  F2FP.SATFINITE.E4M3.F32.PACK_AB_MERGE_C R28, R8, R9, RZ ;  /* 0x00000009081c723e */ /* 0x000fc600048070ff */
[----:B------:R-:W2:Y:S04]  /*99e00*/  LDL.LU R19, [R1+0x528] ;  /* 0x0005280001137983 */ /* 0x000ea80000300800 */
[----:B------:R-:W2:Y:S04]  /*99e10*/  LDL.LU R18, [R1+0x52c] ;  /* 0x00052c0001127983 */ /* 0x000ea80000300800 */
[----:B------:R-:W2:Y:S04]  /*99e20*/  LDL.LU R11, [R1+0x530] ;  /* 0x00053000010b7983 */ /* 0x000ea80000300800 */
[----:B------:R-:W2:Y:S04]  /*99e30*/  LDL.LU R10, [R1+0x534] ;  /* 0x00053400010a7983 */ /* 0x000ea80000300800 */
[----:B------:R-:W2:Y:S04]  /*99e40*/  LDL.LU R9, [R1+0x538] ;  /* 0x0005380001097983 */ /* 0x000ea80000300800 */
[----:B------:R-:W2:Y:S04]  /*99e50*/  LDL.LU R8, [R1+0x53c] ;  /* 0x00053c0001087983 */ /* 0x000ea80000300800 */
[----:B------:R-:W-:Y:S01]  /*99e60*/  STL [R1+0x39a4], R28 ;  /* 0x0039a41c01007387 */ /* 0x000fe20000100800 */
[----:B---3--:R-:W-:-:S02]  /*99e70*/  F2FP.SATFINITE.E4M3.F32.PACK_AB_MERGE_C R24, R24, R56, RZ ;  /* 0x000000381818723e */ /* 0x008fc400048070ff */
[----:B----4-:R-:W-:-:S03]  /*99e80*/  F2FP.SATFINITE.E4M3.F32.PACK_AB_MERGE_C R23, R23, R60, RZ ;  /* 0x0000003c1717723e */ /* 0x010fc600048070ff */
        /* <DEDUP_REMOVED lines=19> */
[----:B------:R0:W-:Y:S01]  /*99fc0*/  STL [R1+0x48], R2 ;  /* 0x0000480201007387 */ /* 0x0001e20000100800 */
[----:B------:R-:W-:Y:S02]  /*99fd0*/  F2FP.SATFINITE.E4M3.F32.PACK_AB_MERGE_C R12, R48, R14, RZ ;  /* 0x0000000e300c723e */ /* 0x000fe400048070ff */
[----:B------:R-:W-:-:S03]  /*99fe0*/  F2FP.SATFINITE.E4M3.F32.PACK_AB_MERGE_C R3, R6, R49, RZ ;  /* 0x000000310603723e */ /* 0x000fc600048070ff */
[----:B------:R-:W-:Y:S04]  /*99ff0*/  STL [R1+0x44], R12 ;  /* 0x0000440c01007387 */ /* 0x000fe80000100800 */
[----:B------:R3:W-:Y:S01]  /*9a000*/  STL [R1+0x122c], R3 ;  /* 0x00122c0301007387 */ /* 0x0007e20000100800 */
[----:B0-----:R-:W-:-:S05]  /*9a010*/  F2FP.SATFINITE.E4M3.F32.PACK_AB_MERGE_C R2, R4, R7, RZ ;  /* 0x000000070402723e */ /* 0x001fca00048070ff */
[----:B------:R2:W-:Y:S01]  /*9a020*/  STL [R1+0x1228], R2 ;  /* 0x0012280201007387 */ /* 0x0005e20000100800 */
[----:B------:R-:W-:Y:S02]  /*9a030*/  F2FP.SATFINITE.E4M3.F32.PACK_AB_MERGE_C R4, R13, R5, RZ ;  /* 0x000000050d04723e */ /* 0x000fe400048070ff */
[----:B---3--:R-:W-:-:S03]  /*9a040*/  F2FP.SATFINITE.E4M3.F32.PACK_AB_MERGE_C R3, R58, R53, RZ ;  /* 0x000000353a03723e */ /* 0x008fc600048070ff */
[----:B------:R-:W-:Y:S04]  /*9a050*/  STL [R1+0x12ec], R4 ;  /* 0x0012ec0401007387 */ /* 0x000fe80000100800 */
[----:B------:R0:W-:Y:S01]  /*9a060*/  STL [R1+0x12e8], R3 ;  /* 0x0012e80301007387 */ /* 0x0001e20000100800 */
[----:B--2---:R-:W-:-:S05]  /*9a070*/  F2FP.SATFINITE.E4M3.F32.PACK_AB_MERGE_C R2, R0, R59, RZ ;  /* 0x0000003b0002723e */ /* 0x004fca00048070ff */
[----:B------:R2:W-:Y:S01]  /*9a080*/  STL [R1+0x1284], R2 ;  /* 0x0012840201007387 */ /* 0x0005e20000100800 */
[----:B------:R-:W-:Y:S02]  /*9a090*/  F2FP.SATFINITE.E4M3.F32.PACK_AB_MERGE_C R0, R36, R39, RZ ;  /* 0x000000272400723e */ /* 0x000fe400048070ff */
[----:B------:R-:W-:-:S05]  /*9a0a0*/  F2FP.SATFINITE.E4M3.F32.PACK_AB_MERGE_C R14, R22, R29, RZ ;  /* 0x0000001d160e723e */ /* 0x000fca00048070ff */
[----:B------:R-:W-:Y:S01]  /*9a0b0*/  STL [R1+0x38f0], R14 ;  /* 0x0038f00e01007387 */ /* 0x000fe20000100800 */
[----:B0-----:R-:W-:-:S03]  /*9a0c0*/  F2FP.SATFINITE.E4M3.F32.PACK_AB_MERGE_C R3, R18, R19, RZ ;  /* 0x000000131203723e */ /* 0x001fc600048070ff */
[----:B------:R0:W-:Y:S04]  /*9a0d0*/  STL [R1+0x1298], R0 ;  /* 0x0012980001007387 */ /* 0x0001e80000100800 */
[----:B------:R-:W-:Y:S01]  /*9a0e0*/  STL [R1+0x1220], R3 ;  /* 0x0012200301007387 */ /* 0x000fe20000100800 */
[----:B--2---:R-:W-:-:S03]  /*9a0f0*/  F2FP.SATFINITE.E4M3.F32.PACK_AB_MERGE_C R2, R10, R11, RZ ;  /* 0x0000000b0a02723e */ /* 0x004fc600048070ff */
        /* <DEDUP_REMOVED lines=49> */
[----:B---3--:R-:W-:-:S05]  /*9a410*/  F2FP.SATFINITE.E4M3.F32.PACK_AB_MERGE_C R5, R5, R47, RZ ;  /* 0x0000002f0505723e */ /* 0x008fca00048070ff */
[----:B------:R0:W-:Y:S01]  /*9a420*/  STL [R1+0x3904], R5 ;  /* 0x0039040501007387 */ /* 0x0001e20000100800 */
[----:B----4-:R-:W-:-:S05]  /*9a430*/  F2FP.SATFINITE.E4M3.F32.PACK_AB_MERGE_C R29, R29, R40, RZ ;  /* 0x000000281d1d723e */ /* 0x010fca00048070ff */
[----:B------:R-:W-:Y:S01]  /*9a440*/  STL [R1+0x39d4], R29 ;  /* 0x0039d41d01007387 */ /* 0x000fe20000100800 */
[----:B0-----:R-:W-:Y:S02]  /*9a450*/  F2FP.SATFINITE.E4M3.F32.PACK_AB_MERGE_C R5, R52, R51, RZ ;  /* 0x000000333405723e */ /* 0x001fe400048070ff */
        /* <DEDUP_REMOVED lines=11> */
[----:B------:R-:W-:Y:S04]  /*9a510*/  STL [R1+0x1190], R5 ;  /* 0x0011900501007387 */ /* 0x000fe80000100800 */
[----:B------:R0:W-:Y:S02]  /*9a520*/  STL [R1+0x3910], R4 ;  /* 0x0039100401007387 */ /* 0x0001e40000100800 */
[----:B0-----:R-:W-:-:S05]  /*9a530*/  F2FP.SATFINITE.E4M3.F32.PACK_AB_MERGE_C R4, R45, R27, RZ ;  /* 0x0000001b2d04723e */ /* 0x001fca00048070ff */
[----:B------:R0:W-:Y:S01]  /*9a540*/  STL [R1+0x118c], R4 ;  /* 0x00118c0401007387 */ /* 0x0001e20000100800 */
[----:B------:R-:W-:-:S05]  /*9a550*/  F2FP.SATFINITE.E4M3.F32.PACK_AB_MERGE_C R49, R49, R2, RZ ;  /* 0x000000023131723e */ /* 0x000fca00048070ff */
[----:B------:R-:W-:Y:S01]  /*9a560*/  STL [R1+0x3918], R49 ;  /* 0x0039183101007387 */ /* 0x000fe20000100800 */
[----:B0-----:R-:W-:Y:S02]  /*9a570*/  F2FP.SATFINITE.E4M3.F32.PACK_AB_MERGE_C R4, R26, R37, RZ ;  /* 0x000000251a04723e */ /* 0x001fe400048070ff */
[----:B------:R-:W-:-:S03]  /*9a580*/  F2FP.SATFINITE.E4M3.F32.PACK_AB_MERGE_C R3, R21, R3, RZ ;  /* 0x000000031503723e */ /* 0x000fc600048070ff */
[----:B------:R0:W-:Y:S04]  /*9a590*/  STL [R1+0x11b4], R4 ;  /* 0x0011b40401007387 */ /* 0x0001e80000100800 */
[----:B------:R2:W-:Y:S01]  /*9a5a0*/  STL [R1+0x1f4], R3 ;  /* 0x0001f40301007387 */ /* 0x0005e20000100800 */
[----:B------:R-:W-:-:S05]  /*9a5b0*/  F2FP.SATFINITE.E4M3.F32.PACK_AB_MERGE_C R2, R48, R35, RZ ;  /* 0x000000233002723e */ /* 0x000fca00048070ff */
[----:B------:R3:W-:Y:S01]  /*9a5c0*/  STL [R1+0x1f0], R2 ;  /* 0x0001f00201007387 */ /* 0x0007e20000100800 */
[----:B0-----:R-:W-:Y:S02]  /*9a5d0*/  F2FP.SATFINITE.E4M3.F32.PACK_AB_MERGE_C R4, R7, R6, RZ ;  /* 0x000000060704723e */ /* 0x001fe400048070ff */
[----:B--2---:R-:W-:-:S03]  /*9a5e0*/  F2FP.SATFINITE.E4M3.F32.PACK_AB_MERGE_C R3, R58, R13, RZ ;  /* 0x0000000d3a03723e */ /* 0x004fc600048070ff */
[----:B------:R0:W-:Y:S04]  /*9a5f0*/  STL [R1+0x20c], R4 ;  /* 0x00020c0401007387 */ /* 0x0001e80000100800 */
[----:B------:R-:W-:Y:S01]  /*9a600*/  STL [R1+0x208], R3 ;  /* 0x0002080301007387 */ /* 0x000fe20000100800 */
[----:B---3--:R-:W-:-:S03]  /*9a610*/  F2FP.SATFINITE.E4M3.F32.PACK_AB_MERGE_C R2, R22, R59, RZ ;  /* 0x0000003b1602723e */ /* 0x008fc600048070ff */
[----:B------:R-:W2:Y:S04]  /*9a620*/  LDL.LU R9, [R1+0x5f0] ;  /* 0x0005f00001097983 */ /* 0x000ea80000300800 */
[----:B------:R3:W-:Y:S04]  /*9a630*/  STL [R1+0x21c], R2 ;  /* 0x00021c0201007387 */ /* 0x0007e80000100800 */
[----:B------:R-:W4:Y:S04]  /*9a640*/  LDL.LU R49, [R1+0x5f8] ;  /* 0x0005f80001317983 */ /* 0x000f280000300800 */
[----:B0-----:R-:W4:Y:S04]  /*9a650*/  LDL.LU R4, [R1+0x5fc] ;  /* 0x0005fc0001047983 */ /* 0x001f280000300800 */
[----:B------:R-:W4:Y:S04]  /*9a660*/  LDL.LU R10, [R1+0x600] ;  /* 0x00060000010a7983 */ /* 0x000f280000300800 */
[----:B------:R-:W4:Y:S04]  /*9a670*/  LDL.LU R53, [R1+0x604] ;  /* 0x0006040001357983 */ /* 0x000f280000300800 */
        /* <DEDUP_REMOVED lines=29> */
[----:B------:R-:W-:-:S03]  /*9a850*/  F2FP.SATFINITE.E4M3.F32.PACK_AB_MERGE_C R8, R8, R60, RZ ;  /* 0x0000003c0808723e */ /* 0x000fc600048070ff */
[----:B------:R-:W4:Y:S04]  /*9a860*/  LDL.LU R15, [R1+0x7bc] ;  /* 0x0007bc00010f7983 */ /* 0x000f280000300800 */
[----:B------:R-:W4:Y:S04]  /*9a870*/  LDL.LU R50, [R1+0xbe0] ;  /* 0x000be00001327983 */ /* 0x000f280000300800 */
[----:B------:R-:W4:Y:S01]  /*9a880*/  LDL.LU R54, [R1+0xbe4] ;  /* 0x000be40001367983 */ /* 0x000f220000300800 */
[----:B------:R-:W-:-:S03]  /*9a890*/  F2FP.SATFINITE.E4M3.F32.PACK_AB_MERGE_C R0, R0, R61, RZ ;  /* 0x0000003d0000723e */ /* 0x000fc600048070ff */
[----:B------:R-:W4:Y:S04]  /*9a8a0*/  LDL.LU R56, [R1+0xbe8] ;  /* 0x000be80001387983 */ /* 0x000f280000300800 */
[----:B------:R-:W4:Y:S01]  /*9a8b0*/  LDL.LU R60, [R1+0xbec] ;  /* 0x000bec00013c7983 */ /* 0x000f220000300800 */
[----:B------:R-:W-:-:S03]  /*9a8c0*/  F2FP.SATFINITE.E4M3.F32.PACK_AB_MERGE_C R36, R36, R20, RZ ;  /* 0x000000142424723e */ /* 0x000fc600048070ff */
        /* <DEDUP_REMOVED lines=9> */
[----:B------:R-:W3:Y:S01]  /*9a960*/  LDL.LU R35, [R1+0x7a4] ;  /* 0x0007a40001237983 */ /* 0x000ee20000300800 */
[----:B------:R-:W-:-:S03]  /*9a970*/  F2FP.SATFINITE.E4M3.F32.PACK_AB_MERGE_C R48, R18, R19, RZ ;  /* 0x000000131230723e */ /* 0x000fc600048070ff */
        /* <DEDUP_REMOVED lines=8> */
[----:B------:R0:W-:Y:S04]  /*9aa00*/  STL [R1+0x38bc], R48 ;  /* 0x0038bc3001007387 */ /* 0x0001e80000100800 */
[----:B0-----:R-:W4:Y:S01]  /*9aa10*/  LDL.LU R48, [R1+0x5f4] ;  /* 0x0005f40001307983 */ /* 0x001f220000300800 */
[----:B--2---:R-:W-:Y:S01]  /*9aa20*/  F2FP.SATFINITE.E4M3.F32.PACK_AB_MERGE_C R11, R29, R11, RZ ;  /* 0x0000000b1d0b723e */ /* 0x004fe200048070ff */
[----:B------:R-:W-:Y:S01]  /*9aa30*/  BAR.SYNC.DEFER_BLOCKING 0x0 ;  /* 0x0000000000007b1d */ /* 0x000fe20000010000 */
[----:B----4-:R-:W-:-:S05]  /*9aa40*/  F2FP.SATFINITE.E4M3.F32.PACK_AB_MERGE_C R48, R48, R9, RZ ;  /* 0x000000093030723e */ /* 0x010fca00048070ff */
[----:B------:R-:W2:Y:S04]  /*9aa50*/  LDL.LU R9, [R1+0x39e0] ;  /* 0x0039e00001097983 */ /* 0x000ea80000300800 */
[----:B------:R0:W-:Y:S02]  /*9aa60*/  STL [R1+0x1300], R48 ;  /* 0x0013003001007387 */ /* 0x0001e40000100800 */
[----:B0-----:R-:W-:Y:S02]  /*9aa70*/  F2FP.SATFINITE.E4M3.F32.PACK_AB_MERGE_C R48, R4, R49, RZ ;  /* 0x000000310430723e */ /* 0x001fe400048070ff */
[----:B------:R-:W-:Y:S02]  /*9aa80*/  F2FP.SATFINITE.E4M3.F32.PACK_AB_MERGE_C R4, R53, R10, RZ ;  /* 0x0000000a3504723e */ /* 0x000fe400048070ff */
[----:B------:R-:W-:Y:S01]  /*9aa90*/  F2FP.SATFINITE.E4M3.F32.PACK_AB_MERGE_C R10, R39, R5, RZ ;  /* 0x00000005270a723e */ /* 0x000fe200048070ff */
[----:B------:R-:W-:Y:S01]  /*9aaa0*/  STL [R1+0x12fc], R48 ;  /* 0x0012fc3001007387 */ /* 0x000fe20000100800 */
[----:B------:R-:W-:-:S03]  /*9aab0*/  F2FP.SATFINITE.E4M3.F32.PACK_AB_MERGE_C R5, R30, R44, RZ ;  /* 0x0000002c1e05723e */ /* 0x000fc600048070ff */
[----:B------:R0:W-:Y:S04]  /*9aac0*/  STL [R1+0x1320], R4 ;  /* 0x0013200401007387 */ /* 0x0001e80000100800 */
[----:B------:R-:W-:Y:S01]  /*9aad0*/  STL [R1+0x131c], R11 ;  /* 0x00131c0b01007387 */ /* 0x000fe20000100800 */
[----:B0-----:R-:W-:-:S03]  /*9aae0*/  F2FP.SATFINITE.E4M3.F32.PACK_AB_MERGE_C R4, R43, R14, RZ ;  /* 0x0000000e2b04723e */ /* 0x001fc600048070ff */
[----:B------:R0:W-:Y:S04]  /*9aaf0*/  STL [R1+0x1334], R10 ;  /* 0x0013340a01007387 */ /* 0x0001e80000100800 */
[----:B------:R4:W-:Y:S04]  /*9ab00*/  STL [R1+0x1330], R4 ;  /* 0x0013300401007387 */ /* 0x0009e80000100800 */
[----:B------:R1:W-:Y:S01]  /*9ab10*/  STL [R1+0x134c], R5 ;  /* 0x00134c0501007387 */ /* 0x0003e20000100800 */
[----:B0-----:R-:W-:Y:S02]  /*9ab20*/  F2FP.SATFINITE.E4M3.F32.PACK_AB_MERGE_C R10, R16, R31, RZ ;  /* 0x0000001f100a723e */ /* 0x001fe400048070ff */
[----:B----4-:R-:W-:-:S03]  /*9ab30*/  F2FP.SATFINITE.E4M3.F32.PACK_AB_MERGE_C R4, R33, R34, RZ ;  /* 0x000000222104723e */ /* 0x010fc600048070ff */
[----:B------:R0:W-:Y:S01]  /*9ab40*/  STL [R1+0x1348], R10 ;  /* 0x0013480a01007387 */ /* 0x0001e20000100800 */
[----:B-1----:R-:W-:-:S03]  /*9ab50*/  F2FP.SATFINITE.E4M3.F32.PACK_AB_MERGE_C R5, R23, R17, RZ ;  /* 0x000000111705723e */ /* 0x002fc600048070ff */
[----:B------:R1:W-:Y:S04]  /*9ab60*/  STL [R1+0x12e0], R4 ;  /* 0x0012e00401007387 */ /* 0x0003e80000100800 */
[----:B------:R4:W-:Y:S01]  /*9ab70*/  STL [R1+0x12e4], R5 ;  /* 0x0012e40501007387 */ /* 0x0009e20000100800 */
[----:B0-----:R-:W-:Y:S02]  /*9ab80*/  F2FP.SATFINITE.E4M3.F32.PACK_AB_MERGE_C R10, R28, R24, RZ ;  /* 0x000000181c0a723e */ /* 0x001fe400048070ff */
[----:B-1----:R-:W-:-:S03]  /*9ab90*/  F2FP.SATFINITE.E4M3.F32.PACK_AB_MERGE_C R4, R32, R25, RZ ;  /* 0x000000192004723e */ /* 0x002fc600048070ff */
[----:B------:R0:W-:Y:S01]  /*9aba0*/  STL [R1+0x12d0], R10 ;  /* 0x0012d00a01007387 */ /* 0x0001e20000100800 */
[----:B----4-:R-:W-:-:S03]  /*9abb0*/  F2FP.SATFINITE.E4M3.F32.PACK_AB_MERGE_C R5, R41, R38, RZ ;  /* 0x000000262905723e */ /* 0x010fc600048070ff */
        /* <DEDUP_REMOVED lines=16> */
[----:B------:R-:W-:Y:S01]  /*9acc0*/  STL [R1+0x13b4], R10 ;  /* 0x0013b40a01007387 */ /* 0x000fe20000100800 */
[----:B---3--:R-:W-:Y:S02]  /*9acd0*/  F2FP.SATFINITE.E4M3.F32.PACK_AB_MERGE_C R5, R2, R61, RZ ;  /* 0x0000003d0205723e */ /* 0x008fe400048070ff */
[----:B------:R-:W-:Y:S01]  /*9ace0*/  F2FP.SATFINITE.E4M3.F32.PACK_AB_MERGE_C R2, R37, R20, RZ ;  /* 0x000000142502723e */ /* 0x000fe200048070ff */
[----:B------:R0:W-:Y:S04]  /*9acf0*/  STL [R1+0x13d0], R4 ;  /* 0x0013d00401007387 */ /* 0x0001e80000100800 */
[----:B------:R-:W-:Y:S04]  /*9ad00*/  STL [R1+0x13cc], R5 ;  /* 0x0013cc0501007387 */ /* 0x000fe80000100800 */
[----:B------:R1:W-:Y:S01]  /*9ad10*/  STL [R1+0x13dc], R2 ;  /* 0x0013dc0201007387 */ /* 0x0003e20000100800 */
[----:B0-----:R-:W-:-:S02]  /*9ad20*/  F2FP.SATFINITE.E4M3.F32.PACK_AB_MERGE_C R4, R3, R26, RZ ;  /* 0x0000001a0304723e */ /* 0x001fc400048070ff */
[----:B------:R-:W-:Y:S02]  /*9ad30*/  F2FP.SATFINITE.E4M3.F32.PACK_AB_MERGE_C R3, R35, R21, RZ ;  /* 0x000000152303723e */ /* 0x000fe400048070ff */
[----:B-1----:R-:W-:Y:S02]  /*9ad40*/  F2FP.SATFINITE.E4M3.F32.PACK_AB_MERGE_C R2, R7, R6, RZ ;  /* 0x000000060702723e */ /* 0x002fe400048070ff */
[----:B------:R-:W-:Y:S01]  /*9ad50*/  F2FP.SATFINITE.E4M3.F32.PACK_AB_MERGE_C R7, R58, R13, RZ ;  /* 0x0000000d3a07723e */ /* 0x000fe200048070ff */
[----:B------:R-:W-:Y:S01]  /*9ad60*/  STL [R1+0x13d8], R4 ;  /* 0x0013d80401007387 */ /* 0x000fe20000100800 */
[----:B------:R-:W-:-:S03]  /*9ad70*/  F2FP.SATFINITE.E4M3.F32.PACK_AB_MERGE_C R6, R22, R59, RZ ;  /* 0x0000003b1606723e */ /* 0x000fc600048070ff */
[----:B------:R-:W-:Y:S04]  /*9ad80*/  STL [R1+0x13e8], R3 ;  /* 0x0013e80301007387 */ /* 0x000fe80000100800 */
[----:B------:R-:W-:Y:S04]  /*9ad90*/  STL [R1+0x38f4], R7 ;  /* 0x0038f40701007387 */ /* 0x000fe80000100800 */
[----:B------:R0:W-:Y:S04]  /*9ada0*/  STL [R1+0x13e4], R2 ;  /* 0x0013e40201007387 */ /* 0x0001e80000100800 */
[----:B------:R-:W-:Y:S04]  /*9adb0*/  STL [R1+0x38f8], R6 ;  /* 0x0038f80601007387 */ /* 0x000fe80000100800 */
[----:B------:R-:W3:Y:S01]  /*9adc0*/  LDL.LU R10, [R1+0x788] ;  /* 0x00078800010a7983 */ /* 0x000ee20000300800 */
[----:B0-----:R-:W-:-:S03]  /*9add0*/  F2FP.SATFINITE.E4M3.F32.PACK_AB_MERGE_C R2, R18, R19, RZ ;  /* 0x000000131202723e */ /* 0x001fc600048070ff */
[----:B------:R-:W3:Y:S04]  /*9ade0*/  LDL.LU R11, [R1+0x78c] ;  /* 0x00078c00010b7983 */ /* 0x000ee80000300800 */
[----:B------:R0:W-:Y:S04]  /*9adf0*/  STL [R1+0x1dc], R2 ;  /* 0x0001dc0201007387 */ /* 0x0001e80000100800 */
        /* <DEDUP_REMOVED lines=55> */
[----:B---3--:R-:W-:-:S03]  /*9b170*/  F2FP.SATFINITE.E4M3.F32.PACK_AB_MERGE_C R11, R11, R10, RZ ;  /* 0x0000000a0b0b723e */ /* 0x008fc600048070ff */
[----:B------:R-:W3:Y:S04]  /*9b180*/  LDL.LU R10, [R1+0x39dc] ;  /* 0x0039dc00010a7983 */ /* 0x000ee80000300800 */
[----:B------:R0:W-:Y:S01]  /*9b190*/  STL [R1+0x1d8], R11 ;  /* 0x0001d80b01007387 */ /* 0x0001e20000100800 */
[----:B----4-:R-:W-:-:S03]  /*9b1a0*/  F2FP.SATFINITE.E4M3.F32.PACK_AB_MERGE_C R39, R39, R29, RZ ;  /* 0x0000001d2727723e */ /* 0x010fc600048070ff */
[----:B0-----:R-:W4:Y:S01]  /*9b1b0*/  LDL.LU R11, [R1+0x39d8] ;  /* 0x0039d800010b7983 */ /* 0x001f220000300800 */
[----:B--2---:R-:W-:-:S03]  /*9b1c0*/  F2FP.SATFINITE.E4M3.F32.PACK_AB_MERGE_C R3, R3, R43, RZ ;  /* 0x0000002b0303723e */ /* 0x004fc600048070ff */
[----:B------:R-:W2:Y:S04]  /*9b1d0*/  LDL.LU R29, [R1+0x39d4] ;  /* 0x0039d400011d7983 */ /* 0x000ea80000300800 */
[----:B------:R0:W-:Y:S04]  /*9b1e0*/  STL [R1+0x1fc], R39 ;  /* 0x0001fc2701007387 */ /* 0x0001e80000100800 */
[----:B0-----:R-:W2:Y:S04]  /*9b1f0*/  LDL.LU R39, [R1+0x39d0] ;  /* 0x0039d00001277983 */ /* 0x001ea80000300800 */
[----:B------:R-:W2:Y:S04]  /*9b200*/  LDL.LU R43, [R1+0x39cc] ;  /* 0x0039cc00012b7983 */ /* 0x000ea80000300800 */
[----:B------:R0:W-:Y:S04]  /*9b210*/  STL [R1+0x38c0], R3 ;  /* 0x0038c00301007387 */ /* 0x0001e80000100800 */
[----:B0-----:R-:W3:Y:S01]  /*9b220*/  LDL.LU R3, [R1+0x648] ;  /* 0x0006480001037983 */ /* 0x001ee20000300800 */
[----:B------:R-:W-:-:S02]  /*9b230*/  F2FP.SATFINITE.E4M3.F32.PACK_AB_MERGE_C R30, R30, R44, RZ ;  /* 0x0000002c1e1e723e */ /* 0x000fc400048070ff */
[----:B------:R-:W-:Y:S01]  /*9b240*/  F2FP.SATFINITE.E4M3.F32.PACK_AB_MERGE_C R16, R16, R31, RZ ;  /* 0x0000001f1010723e */ /* 0x000fe200048070ff */
[----:B------:R-:W2:Y:S01]  /*9b250*/  LDL.LU R44, [R1+0x39c8] ;  /* 0x0039c800012c7983 */ /* 0x000ea20000300800 */
[----:B------:R-:W-:-:S03]  /*9b260*/  F2FP.SATFINITE.E4M3.F32.PACK_AB_MERGE_C R33, R33, R34, RZ ;  /* 0x000000222121723e */ /* 0x000fc600048070ff */
[----:B------:R0:W-:Y:S01]  /*9b270*/  STL [R1+0x12b4], R30 ;  /* 0x0012b41e01007387 */ /* 0x0001e20000100800 */
[----:B------:R-:W-:Y:S02]  /*9b280*/  F2FP.SATFINITE.E4M3.F32.PACK_AB_MERGE_C R23, R23, R17, RZ ;  /* 0x000000111717723e */ /* 0x000fe400048070ff */
[----:B------:R-:W-:Y:S01]  /*9b290*/  F2FP.SATFINITE.E4M3.F32.PACK_AB_MERGE_C R28, R28, R24, RZ ;  /* 0x000000181c1c723e */ /* 0x000fe200048070ff */
[----:B0-----:R-:W2:Y:S04]  /*9b2a0*/  LDL.LU R30, [R1+0x39c4] ;  /* 0x0039c400011e7983 */ /* 0x001ea80000300800 */
[----:B------:R-:W2:Y:S04]  /*9b2b0*/  LDL.LU R31, [R1+0x39c0] ;  /* 0x0039c000011f7983 */ /* 0x000ea80000300800 */
[----:B------:R0:W-:Y:S01]  /*9b2c0*/  STL [R1+0x12b0], R16 ;  /* 0x0012b01001007387 */ /* 0x0001e20000100800 */
[----:B------:R-:W-:-:S03]  /*9b2d0*/  F2FP.SATFINITE.E4M3.F32.PACK_AB_MERGE_C R32, R32, R25, RZ ;  /* 0x000000192020723e */ /* 0x000fc600048070ff */
[----:B0-----:R-:W4:Y:S04]  /*9b2e0*/  LDL.LU R16, [R1+0x39bc] ;  /* 0x0039bc0001107983 */ /* 0x001f280000300800 */
[----:B------:R-:W2:Y:S04]  /*9b2f0*/  LDL.LU R34, [R1+0x39b8] ;  /* 0x0039b80001227983 */ /* 0x000ea80000300800 */
[----:B------:R0:W-:Y:S01]  /*9b300*/  STL [R1+0x12c8], R33 ;  /* 0x0012c82101007387 */ /* 0x0001e20000100800 */
[----:B------:R-:W-:-:S03]  /*9b310*/  F2FP.SATFINITE.E4M3.F32.PACK_AB_MERGE_C R41, R41, R38, RZ ;  /* 0x000000262929723e */ /* 0x000fc600048070ff */
[----:B0-----:R-:W4:Y:S04]  /*9b320*/  LDL.LU R33, [R1+0x39b4] ;  /* 0x0039b40001217983 */ /* 0x001f280000300800 */
[----:B------:R-:W4:Y:S04]  /*9b330*/  LDL.LU R17, [R1+0x39b0] ;  /* 0x0039b00001117983 */ /* 0x000f280000300800 */
        /* <DEDUP_REMOVED lines=48> */
[----:B------:R0:W-:Y:S04]  /*9b640*/  STL [R1+0x133c], R20 ;  /* 0x00133c1401007387 */ /* 0x0001e80000100800 */
[----:B0-----:R-:W4:Y:S04]  /*9b650*/  LDL.LU R20, [R1+0x3950] ;  /* 0x0039500001147983 */ /* 0x001f280000300800 */
[----:B------:R-:W4:Y:S04]  /*9b660*/  LDL.LU R37, [R1+0x394c] ;  /* 0x00394c0001257983 */ /* 0x000f280000300800 */
[----:B------:R0:W-:Y:S04]  /*9b670*/  STL [R1+0x1358], R26 ;  /* 0x0013581a01007387 */ /* 0x0001e80000100800 */
[----:B0-----:R-:W4:Y:S04]  /*9b680*/  LDL.LU R26, [R1+0x3948] ;  /* 0x00394800011a7983 */ /* 0x001f280000300800 */
[----:B------:R-:W4:Y:S04]  /*9b690*/  LDL.LU R21, [R1+0x3944] ;  /* 0x0039440001157983 */ /* 0x000f280000300800 */
[----:B------:R0:W-:Y:S01]  /*9b6a0*/  STL [R1+0x1354], R35 ;  /* 0x0013542301007387 */ /* 0x0001e20000100800 */
[----:B---3--:R-:W-:-:S03]  /*9b6b0*/  F2FP.SATFINITE.E4M3.F32.PACK_AB_MERGE_C R3, R6, R3, RZ ;  /* 0x000000030603723e */ /* 0x008fc600048070ff */
[----:B0-----:R-:W3:Y:S04]  /*9b6c0*/  LDL.LU R35, [R1+0x3940] ;  /* 0x0039400001237983 */ /* 0x001ee80000300800 */
[----:B------:R-:W3:Y:S01]  /*9b6d0*/  LDL.LU R59, [R1+0x393c] ;  /* 0x00393c00013b7983 */ /* 0x000ee20000300800 */
[----:B------:R-:W-:Y:S02]  /*9b6e0*/  F2FP.SATFINITE.E4M3.F32.PACK_AB_MERGE_C R6, R48, R7, RZ ;  /* 0x000000073006723e */ /* 0x000fe400048070ff */
[----:B------:R-:W-:Y:S01]  /*9b6f0*/  F2FP.SATFINITE.E4M3.F32.PACK_AB_MERGE_C R4, R4, R49, RZ ;  /* 0x000000310404723e */ /* 0x000fe200048070ff */
[----:B------:R0:W-:Y:S04]  /*9b700*/  STL [R1+0x1368], R58 ;  /* 0x0013683a01007387 */ /* 0x0001e80000100800 */
[----:B0-----:R-:W3:Y:S04]  /*9b710*/  LDL.LU R58, [R1+0x3938] ;  /* 0x00393800013a7983 */ /* 0x001ee80000300800 */
[----:B------:R0:W-:Y:S04]  /*9b720*/  STL [R1+0x1364], R3 ;  /* 0x0013640301007387 */ /* 0x0001e80000100800 */
[----:B------:R-:W-:Y:S01]  /*9b730*/  STL [R1+0x1380], R6 ;  /* 0x0013800601007387 */ /* 0x000fe20000100800 */
[----:B0-----:R-:W-:-:S03]  /*9b740*/  F2FP.SATFINITE.E4M3.F32.PACK_AB_MERGE_C R3, R5, R53, RZ ;  /* 0x000000350503723e */ /* 0x001fc600048070ff */
[----:B------:R0:W-:Y:S01]  /*9b750*/  STL [R1+0x1378], R4 ;  /* 0x0013780401007387 */ /* 0x0001e20000100800 */
[----:B------:R-:W-:-:S03]  /*9b760*/  F2FP.SATFINITE.E4M3.F32.PACK_AB_MERGE_C R5, R57, R14, RZ ;  /* 0x0000000e3905723e */ /* 0x000fc600048070ff */
[----:B------:R1:W-:Y:S01]  /*9b770*/  STL [R1+0x1394], R3 ;  /* 0x0013940301007387 */ /* 0x0003e20000100800 */
[----:B0-----:R-:W-:-:S03]  /*9b780*/  F2FP.SATFINITE.E4M3.F32.PACK_AB_MERGE_C R4, R22, R12, RZ ;  /* 0x0000000c1604723e */ /* 0x001fc600048070ff */
[----:B------:R-:W-:Y:S01]  /*9b790*/  STL [R1+0x1390], R5 ;  /* 0x0013900501007387 */ /* 0x000fe20000100800 */
[----:B-1----:R-:W-:-:S03]  /*9b7a0*/  F2FP.SATFINITE.E4M3.F32.PACK_AB_MERGE_C R3, R18, R19, RZ ;  /* 0x000000131203723e */ /* 0x002fc600048070ff */
[----:B------:R-:W3:Y:S04]  /*9b7b0*/  LDL.LU R49, [R1+0x1c] ;  /* 0x00001c0001317983 */ /* 0x000ee80000300800 */
[----:B------:R0:W-:Y:S04]  /*9b7c0*/  STL [R1+0x13ac], R4 ;  /* 0x0013ac0401007387 */ /* 0x0001e80000100800 */
[----:B0-----:R-:W3:Y:S04]  /*9b7d0*/  LDL.LU R4, [R1+0x18] ;  /* 0x0000180001047983 */ /* 0x001ee80000300800 */
[----:B------:R0:W-:Y:S04]  /*9b7e0*/  STL [R1+0x13a8], R3 ;  /* 0x0013a80301007387 */ /* 0x0001e80000100800 */
[----:B------:R-:W3:Y:S04]  /*9b7f0*/  LDL.LU R14, [R1+0x24] ;  /* 0x00002400010e7983 */ /* 0x000ee80000300800 */
[----:B------:R-:W3:Y:S04]  /*9b800*/  LDL.LU R57, [R1+0x14] ;  /* 0x0000140001397983 */ /* 0x000ee80000300800 */
[----:B------:R-:W3:Y:S01]  /*9b810*/  LDL.LU R12, [R1+0x8] ;  /* 0x00000800010c7983 */ /* 0x000ee20000300800 */
[----:B--2---:R-:W-:-:S02]  /*9b820*/  LOP3.LUT R34, R34, 0xffff, RZ, 0xc0, !PT ;  /* 0x0000ffff22227812 */ /* 0x004fc400078ec0ff */
[----:B----4-:R-:W-:Y:S02]  /*9b830*/  LOP3.LUT R6, R16, 0xffff, RZ, 0xc0, !PT ;  /* 0x0000ffff10067812 */ /* 0x010fe400078ec0ff */
[----:B------:R-:W-:Y:S01]  /*9b840*/  PRMT R16, R34, 0x3340, R1 ;  /* 0x0000334022107816 */ /* 0x000fe20000000001 */
[----:B------:R-:W-:-:S05]  /*9b850*/  VIADD R19, R13, 0x4 ;  /* 0x000000040d137836 */ /* 0x000fca0000000000 */
[----:B------:R-:W-:Y:S01]  /*9b860*/  ISETP.GE.AND P0, PT, R19, UR11, PT ;  /* 0x0000000b13007c0c */ /* 0x000fe2000bf06270 */
[C---:B------:R-:W-:Y:S01]  /*9b870*/  VIADD R19, R13.reuse, 0x78 ;  /* 0x000000780d137836 */ /* 0x040fe20000000000 */
[----:B------:R-:W-:Y:S01]  /*9b880*/  STL [R1+0x38fc], R13 ;  /* 0x0038fc0d01007387 */ /* 0x000fe20000100800 */
[----:B------:R-:W-:Y:S01]  /*9b890*/  VIADD R18, R13, 0x7f ;  /* 0x0000007f0d127836 */ /* 0x000fe20000000000 */
[----:B------:R-:W-:Y:S01]  /*9b8a0*/  LOP3.LUT R5, R20, 0xffff, RZ, 0xc0, !PT ;  /* 0x0000ffff14057812 */ /* 0x000fe200078ec0ff */
[----:B------:R-:W-:Y:S01]  /*9b8b0*/  ULDC UR11, c[0x0][0x248] ;  /* 0x00009200000b7ab9 */ /* 0x000fe20000000800 */
[----:B------:R-:W-:Y:S02]  /*9b8c0*/  LOP3.LUT R37, R37, 0xffff, RZ, 0xc0, !PT ;  /* 0x0000ffff25257812 */ /* 0x000fe400078ec0ff */
[----:B------:R-:W-:Y:S02]  /*9b8d0*/  PRMT R20, R6, 0x3340, R1 ;  /* 0x0000334006147816 */ /* 0x000fe40000000001 */
[----:B0-----:R-:W-:-:S05]  /*9b8e0*/  LOP3.LUT R3, R21, 0xffff, RZ, 0xc0, !PT ;  /* 0x0000ffff15037812 */ /* 0x001fca00078ec0ff */
[----:B------:R0:W-:Y:S01]  /*9b8f0*/  STL [R1+0x10], R3 ;  /* 0x0000100301007387 */ /* 0x0001e20000100800 */
[----:B------:R-:W-:Y:S02]  /*9b900*/  PRMT R22, R3, 0x3340, R5 ;  /* 0x0000334003167816 */ /* 0x000fe40000000005 */
[----:B---3--:R-:W-:Y:S02]  /*9b910*/  LOP3.LUT R59, R59, 0xffefffff, RZ, 0xc0, !PT ;  /* 0xffefffff3b3b7812 */ /* 0x008fe400078ec0ff */
[----:B------:R-:W-:Y:S02]  /*9b920*/  LOP3.LUT R35, R35, 0xffff, RZ, 0xc0, !PT ;  /* 0x0000ffff23237812 */ /* 0x000fe400078ec0ff */
[----:B------:R-:W-:Y:S02]  /*9b930*/  @P0 LOP3.LUT R59, R59, 0x100000, RZ, 0xfc, !PT ;  /* 0x001000003b3b0812 */ /* 0x000fe400078efcff */
[----:B------:R-:W-:Y:S01]  /*9b940*/  ISETP.GE.AND P0, PT, R19, UR9, PT ;  /* 0x0000000913007c0c */ /* 0x000fe2000bf06270 */
[----:B------:R-:W-:Y:S01]  /*9b950*/  STL [R1+0x4], R6 ;  /* 0x0000040601007387 */ /* 0x000fe20000100800 */
[----:B------:R-:W-:Y:S01]  /*9b960*/  PRMT R21, R35, 0x3340, R37 ;  /* 0x0000334023157816 */ /* 0x000fe20000000025 */
[----:B------:R-:W-:-:S02]  /*9b970*/  ULDC UR9, c[0x0][0x248] ;  /* 0x0000920000097ab9 */ /* 0x000fc40000000800 */
[----:B------:R1:W-:Y:S01]  /*9b980*/  STL [R1+0xc], R5 ;  /* 0x00000c0501007387 */ /* 0x0003e20000100800 */
[----:B0-----:R-:W-:Y:S02]  /*9b990*/  PRMT R3, R22, 0x5410, R20 ;  /* 0x0000541016037816 */ /* 0x001fe40000000014 */
[----:B------:R-:W-:Y:S01]  /*9b9a0*/  LOP3.LUT R58, R58, 0xffffdfff, RZ, 0xc0, !PT ;  /* 0xffffdfff3a3a7812 */ /* 0x000fe200078ec0ff */
[----:B------:R-:W2:Y:S01]  /*9b9b0*/  LDL.LU R53, [R1+0x60] ;  /* 0x0000600001357983 */ /* 0x000ea20000300800 */
[----:B-1----:R-:W-:-:S03]  /*9b9c0*/  PRMT R5, R21, 0x5410, R16 ;  /* 0x0000541015057816 */ /* 0x002fc60000000010 */
[----:B------:R-:W-:Y:S02]  /*9b9d0*/  @P0 LOP3.LUT R58, R58, 0x2000, RZ, 0xfc, !PT ;  /* 0x000020003a3a0812 */ /* 0x000fe400078efcff */
[----:B------:R0:W-:Y:S04]  /*9b9e0*/  STL [R1+0x1484], R5 ;  /* 0x0014840501007387 */ /* 0x0001e80000100800 */
[----:B0-----:R-:W3:Y:S04]  /*9b9f0*/  LDL.LU R5, [R1+0x38] ;  /* 0x0000380001057983 */ /* 0x001ee80000300800 */
[----:B------:R0:W-:Y:S01]  /*9ba00*/  STL [R1+0x1480], R3 ;  /* 0x0014800301007387 */ /* 0x0001e20000100800 */
[----:B------:R-:W-:-:S03]  /*9ba10*/  LOP3.LUT R21, R49, 0xffff, RZ, 0xc0, !PT ;  /* 0x0000ffff31157812 */ /* 0x000fc600078ec0ff */
[----:B------:R-:W-:Y:S01]  /*9ba20*/  STL.64 [R1+0x37e0], R58 ;  /* 0x0037e03a01007387 */ /* 0x000fe20000100a00 */
[----:B------:R-:W-:Y:S02]  /*9ba30*/  LOP3.LUT R7, R4, 0xffff, RZ, 0xc0, !PT ;  /* 0x0000ffff04077812 */ /* 0x000fe400078ec0ff */
[----:B0-----:R-:W-:Y:S02]  /*9ba40*/  LOP3.LUT R3, R14, 0xffff, RZ, 0xc0, !PT ;  /* 0x0000ffff0e037812 */ /* 0x001fe400078ec0ff */
[----:B------:R-:W4:Y:S04]  /*9ba50*/  LDL.LU R14, [R1+0x50] ;  /* 0x00005000010e7983 */ /* 0x000f280000300800 */
[----:B------:R0:W-:Y:S04]  /*9ba60*/  STL [R1+0x1c], R21 ;  /* 0x00001c1501007387 */ /* 0x0001e80000100800 */
[----:B------:R-:W-:Y:S04]  /*9ba70*/  STL [R1+0x18], R7 ;  /* 0x0000180701007387 */ /* 0x000fe80000100800 */
[----:B------:R-:W-:Y:S04]  /*9ba80*/  STL [R1+0x58], R3 ;  /* 0x0000580301007387 */ /* 0x000fe80000100800 */
[----:B------:R-:W4:Y:S01]  /*9ba90*/  LDL.LU R48, [R1+0x3c] ;  /* 0x00003c0001307983 */ /* 0x000f220000300800 */
[----:B------:R-:W-:-:S03]  /*9baa0*/  LOP3.LUT R49, R57, 0xffff, RZ, 0xc0, !PT ;  /* 0x0000ffff39317812 */ /* 0x000fc600078ec0ff */
[----:B------:R-:W4:Y:S04]  /*9bab0*/  LDL.LU R4, [R1+0x30] ;  /* 0x0000300001047983 */ /* 0x000f280000300800 */
[----:B------:R-:W4:Y:S01]  /*9bac0*/  LDL.LU R57, [R1+0x2c] ;  /* 0x00002c0001397983 */ /* 0x000f220000300800 */
[----:B------:R-:W-:Y:S01]  /*9bad0*/  ISETP.GE.AND P1, PT, R18, UR7, PT ;  /* 0x0000000712007c0c */ /* 0x000fe2000bf26270 */
[----:B------:R-:W-:Y:S01]  /*9bae0*/  VIADD R18, R13, 0x1 ;  /* 0x000000010d127836 */ /* 0x000fe20000000000 */
[----:B------:R-:W-:Y:S01]  /*9baf0*/  LOP3.LUT R13, R12, 0xffff, RZ, 0xc0, !PT ;  /* 0x0000ffff0c0d7812 */ /* 0x000fe200078ec0ff */
[----:B------:R-:W-:Y:S01]  /*9bb00*/  ULDC UR7, c[0x0][0x248] ;  /* 0x0000920000077ab9 */ /* 0x000fe20000000800 */
[----:B------:R-:W4:Y:S01]  /*9bb10*/  LDL.LU R12, [R1+0x20] ;  /* 0x00002000010c7983 */ /* 0x000f220000300800 */
[----:B------:R-:W-:-:S02]  /*9bb20*/  LOP3.LUT R26, R26, 0xffff, RZ, 0xc0, !PT ;  /* 0x0000ffff1a1a7812 */ /* 0x000fc400078ec0ff */
[----:B------:R-:W-:Y:S02]  /*9bb30*/  LOP3.LUT R6, R45, 0xffff, RZ, 0xc0, !PT ;  /* 0x0000ffff2d067812 */ /* 0x000fe400078ec0ff */
[----:B------:R-:W-:Y:S02]  /*9bb40*/  LOP3.LUT R27, R27, 0xffff, RZ, 0xc0, !PT ;  /* 0x0000ffff1b1b7812 */ /* 0x000fe400078ec0ff */
[----:B------:R-:W-:Y:S02]  /*9bb50*/  LOP3.LUT R36, R36, 0xffff, RZ, 0xc0, !PT ;  /* 0x0000ffff24247812 */ /* 0x000fe400078ec0ff */
[----:B------:R-:W-:Y:S02]  /*9bb60*/  LOP3.LUT R16, R17, 0xffff, RZ, 0xc0, !PT ;  /* 0x0000ffff11107812 */ /* 0x000fe400078ec0ff */
[----:B------:R-:W-:Y:S01]  /*9bb70*/  ISETP.GE.AND P2, PT, R18, UR13, PT ;  /* 0x0000000d12007c0c */ /* 0x000fe2000bf46270 */
[----:B------:R-:W-:Y:S01]  /*9bb80*/  STL [R1+0x14], R13 ;  /* 0x0000140d01007387 */ /* 0x000fe20000100800 */
[----:B------:R-:W-:Y:S01]  /*9bb90*/  LOP3.LUT R18, R0, 0xffff, RZ, 0xc0, !PT ;  /* 0x0000ffff00127812 */ /* 0x000fe200078ec0ff */
[----:B------:R-:W-:Y:S01]  /*9bba0*/  ULEA UR4, UR5, UR4, 0x18 ;  /* 0x0000000405047291 */ /* 0x000fe2000f8ec03f */
[----:B------:R-:W-:Y:S01]  /*9bbb0*/  PRMT R0, R36, 0x3340, R1 ;  /* 0x0000334024007816 */ /* 0x000fe20000000001 */
[----:B------:R-:W-:Y:S01]  /*9bbc0*/  STL [R1+0x54], R6 ;  /* 0x0000540601007387 */ /* 0x000fe20000100800 */
[----:B------:R-:W-:Y:S01]  /*9bbd0*/  PRMT R19, R26, 0x3340, R27 ;  /* 0x000033401a137816 */ /* 0x000fe2000000001b */
[----:B------:R-:W-:Y:S01]  /*9bbe0*/  ULDC UR13, c[0x0][0x248] ;  /* 0x00009200000d7ab9 */ /* 0x000fe20000000800 */
[----:B------:R-:W-:Y:S01]  /*9bbf0*/  LOP3.LUT R33, R33, 0xffff, RZ, 0xc0, !PT ;  /* 0x0000ffff21217812 */ /* 0x000fe200078ec0ff */
[----:B------:R1:W-:Y:S01]  /*9bc00*/  STL [R1+0x8], R16 ;  /* 0x0000081001007387 */ /* 0x0003e20000100800 */
[----:B------:R-:W-:Y:S01]  /*9bc10*/  PRMT R20, R21, 0x3340, R49 ;  /* 0x0000334015147816 */ /* 0x000fe20000000031 */
[----:B------:R-:W-:Y:S01]  /*9bc20*/  ULDC UR5, c[0x0][0x248] ;  /* 0x0000920000057ab9 */ /* 0x000fe20000000800 */
[----:B------:R-:W-:Y:S01]  /*9bc30*/  PRMT R0, R19, 0x5410, R0 ;  /* 0x0000541013007816 */ /* 0x000fe20000000000 */
[----:B------:R1:W-:Y:S01]  /*9bc40*/  STL [R1+0x28], R18 ;  /* 0x0000281201007387 */ /* 0x0003e20000100800 */
[----:B------:R-:W-:-:S02]  /*9bc50*/  PRMT R17, R33, 0x3340, R1 ;  /* 0x0000334021117816 */ /* 0x000fc40000000001 */
[----:B0-----:R-:W-:Y:S02]  /*9bc60*/  PRMT R21, R7, 0x3340, R13 ;  /* 0x0000334007157816 */ /* 0x001fe4000000000d */
[--C-:B-1----:R-:W-:Y:S02]  /*9bc70*/  PRMT R16, R16, 0x3340, R1.reuse ;  /* 0x0000334010107816 */ /* 0x102fe40000000001 */
[----:B------:R-:W-:Y:S02]  /*9bc80*/  PRMT R22, R3, 0x3340, R6 ;  /* 0x0000334003167816 */ /* 0x000fe40000000006 */
[----:B------:R-:W-:Y:S02]  /*9bc90*/  PRMT R18, R18, 0x3340, R1 ;  /* 0x0000334012127816 */ /* 0x000fe40000000001 */
[----:B------:R-:W-:Y:S01]  /*9bca0*/  PRMT R3, R20, 0x5410, R16 ;  /* 0x0000541014037816 */ /* 0x000fe20000000010 */
[----:B------:R0:W-:Y:S01]  /*9bcb0*/  STL [R1+0x147c], R0 ;  /* 0x00147c0001007387 */ /* 0x0001e20000100800 */
[----:B------:R-:W-:-:S03]  /*9bcc0*/  PRMT R6, R21, 0x5410, R17 ;  /* 0x0000541015067816 */ /* 0x000fc60000000011 */
[----:B------:R2:W-:Y:S01]  /*9bcd0*/  STL [R1+0x1478], R3 ;  /* 0x0014780301007387 */ /* 0x0005e20000100800 */
[----:B0-----:R-:W-:-:S03]  /*9bce0*/  PRMT R0, R22, 0x5410, R18 ;  /* 0x0000541016007816 */ /* 0x001fc60000000012 */
[----:B------:R0:W-:Y:S04]  /*9bcf0*/  STL [R1+0x1474], R6 ;  /* 0x0014740601007387 */ /* 0x0001e80000100800 */
[----:B------:R1:W-:Y:S01]  /*9bd00*/  STL [R1+0x1470], R0 ;  /* 0x0014700001007387 */ /* 0x0003e20000100800 */
[----:B--2---:R-:W-:-:S03]  /*9bd10*/  LOP3.LUT R3, R53, 0xffff, RZ, 0xc0, !PT ;  /* 0x0000ffff35037812 */ /* 0x004fc600078ec0ff */
[----:B------:R-:W2:Y:S01]  /*9bd20*/  LDL.LU R53, [R1+0xcc] ;  /* 0x0000cc0001357983 */ /* 0x000ea20000300800 */
[----:B---3--:R-:W-:-:S03]  /*9bd30*/  LOP3.LUT R18, R5, 0xffff, RZ, 0xc0, !PT ;  /* 0x0000ffff05127812 */ /* 0x008fc600078ec0ff */
[----:B------:R-:W3:Y:S04]  /*9bd40*/  LDL.LU R5, [R1+0xd4] ;  /* 0x0000d40001057983 */ /* 0x000ee80000300800 */
[----:B------:R-:W-:Y:S04]  /*9bd50*/  STL [R1+0xbc], R3 ;  /* 0x0000bc0301007387 */ /* 0x000fe80000100800 */
[----:B------:R1:W-:Y:S01]  /*9bd60*/  STL [R1+0x38], R18 ;  /* 0x0000381201007387 */ /* 0x0003e20000100800 */
[----:B----4-:R-:W-:-:S03]  /*9bd70*/  LOP3.LUT R19, R14, 0xffff, RZ, 0xc0, !PT ;  /* 0x0000ffff0e137812 */ /* 0x010fc600078ec0ff */
[----:B------:R-:W4:Y:S04]  /*9bd80*/  LDL.LU R14, [R1+0xa4] ;  /* 0x0000a400010e7983 */ /* 0x000f280000300800 */
[----:B------:R1:W-:Y:S01]  /*9bd90*/  STL [R1+0x7c], R19 ;  /* 0x00007c1301007387 */ /* 0x0003e20000100800 */
[----:B0-----:R-:W-:-:S05]  /*9bda0*/  LOP3.LUT R6, R48, 0xffff, RZ, 0xc0, !PT ;  /* 0x0000ffff30067812 */ /* 0x001fca00078ec0ff */
[----:B------:R-:W-:Y:S01]  /*9bdb0*/  STL [R1+0x6c], R6 ;  /* 0x00006c0601007387 */ /* 0x000fe20000100800 */
[----:B------:R-:W-:-:S03]  /*9bdc0*/  LOP3.LUT R21, R57, 0xffff, RZ, 0xc0, !PT ;  /* 0x0000ffff39157812 */ /* 0x000fc600078ec0ff */
[----:B------:R-:W4:Y:S01]  /*9bdd0*/  LDL.LU R57, [R1+0x90] ;  /* 0x0000900001397983 */ /* 0x000f220000300800 */
[----:B------:R-:W-:-:S03]  /*9bde0*/  LOP3.LUT R20, R12, 0xffff, RZ, 0xc0, !PT ;  /* 0x0000ffff0c147812 */ /* 0x000fc600078ec0ff */
[----:B------:R-:W-:Y:S04]  /*9bdf0*/  STL [R1+0x3c], R21 ;  /* 0x00003c1501007387 */ /* 0x000fe80000100800 */
[----:B------:R-:W4:Y:S04]  /*9be00*/  LDL.LU R59, [R1+0x84] ;  /* 0x00008400013b7983 */ /* 0x000f280000300800 */
[----:B------:R-:W-:Y:S04]  /*9be10*/  STL [R1+0x80], R20 ;  /* 0x0000801401007387 */ /* 0x000fe80000100800 */
[----:B------:R-:W4:Y:S04]  /*9be20*/  LDL.LU R7, [R1+0x74] ;  /* 0x0000740001077983 */ /* 0x000f280000300800 */
[----:B------:R-:W4:Y:S01]  /*9be30*/  LDL.LU R12, [R1+0x4c] ;  /* 0x00004c00010c7983 */ /* 0x000f220000300800 */
[----:B------:R-:W-:-:S02]  /*9be40*/  LOP3.LUT R13, R61, 0xffff, RZ, 0xc0, !PT ;  /* 0x0000ffff3d0d7812 */ /* 0x000fc400078ec0ff */
[----:B-1----:R-:W-:Y:S02]  /*9be50*/  LOP3.LUT R0, R24, 0xffff, RZ, 0xc0, !PT ;  /* 0x0000ffff18007812 */ /* 0x002fe400078ec0ff */
[----:B------:R-:W-:Y:S01]  /*9be60*/  LOP3.LUT R22, R23, 0xffff, RZ, 0xc0, !PT ;  /* 0x0000ffff17167812 */ /* 0x000fe200078ec0ff */
[----:B------:R-:W-:Y:S01]  /*9be70*/  STL [R1+0x64], R13 ;  /* 0x0000640d01007387 */ /* 0x000fe20000100800 */
[----:B------:R-:W-:Y:S02]  /*9be80*/  LOP3.LUT R16, R8, 0xffff, RZ, 0xc0, !PT ;  /* 0x0000ffff08107812 */ /* 0x000fe400078ec0ff */
[----:B------:R-:W-:Y:S01]  /*9be90*/  LOP3.LUT R17, R25, 0xffff, RZ, 0xc0, !PT ;  /* 0x0000ffff19117812 */ /* 0x000fe200078ec0ff */
[----:B------:R0:W-:Y:S01]  /*9bea0*/  STL [R1+0x20], R0 ;  /* 0x0000200001007387 */ /* 0x0001e20000100800 */
[----:B------:R-:W-:Y:S02]  /*9beb0*/  LOP3.LUT R4, R4, 0xffff, RZ, 0xc0, !PT ;  /* 0x0000ffff04047812 */ /* 0x000fe400078ec0ff */
[----:B------:R-:W-:Y:S01]  /*9bec0*/  PRMT R18, R18, 0x3340, R21 ;  /* 0x0000334012127816 */ /* 0x000fe20000000015 */
[----:B------:R-:W-:Y:S01]  /*9bed0*/  STL [R1+0x60], R22 ;  /* 0x0000601601007387 */ /* 0x000fe20000100800 */
[----:B------:R-:W-:-:S02]  /*9bee0*/  PRMT R8, R22, 0x3340, R1 ;  /* 0x0000334016087816 */ /* 0x000fc40000000001 */
[----:B------:R-:W-:Y:S02]  /*9bef0*/  PRMT R19, R19, 0x3340, R20 ;  /* 0x0000334013137816 */ /* 0x000fe40000000014 */
[----:B0-----:R-:W-:Y:S01]  /*9bf00*/  PRMT R0, R0, 0x3340, R1 ;  /* 0x0000334000007816 */ /* 0x001fe20000000001 */
[----:B------:R0:W-:Y:S01]  /*9bf10*/  STL [R1+0x30], R16 ;  /* 0x0000301001007387 */ /* 0x0001e20000100800 */
[----:B------:R-:W-:Y:S02]  /*9bf20*/  PRMT R20, R6, 0x3340, R13 ;  /* 0x0000334006147816 */ /* 0x000fe4000000000d */
[----:B------:R-:W-:Y:S01]  /*9bf30*/  PRMT R0, R18, 0x5410, R0 ;  /* 0x0000541012007816 */ /* 0x000fe20000000000 */
[----:B------:R1:W-:Y:S01]  /*9bf40*/  STL [R1+0x94], R17 ;  /* 0x0000941101007387 */ /* 0x0003e20000100800 */
[----:B------:R-:W-:-:S03]  /*9bf50*/  PRMT R21, R3, 0x3340, R4 ;  /* 0x0000334003157816 */ /* 0x000fc60000000004 */
[----:B------:R1:W-:Y:S01]  /*9bf60*/  STL [R1+0x3914], R4 ;  /* 0x0039140401007387 */ /* 0x0003e20000100800 */
[--C-:B0-----:R-:W-:Y:S02]  /*9bf70*/  PRMT R16, R16, 0x3340, R1.reuse ;  /* 0x0000334010107816 */ /* 0x101fe40000000001 */
[----:B-1----:R-:W-:Y:S01]  /*9bf80*/  PRMT R17, R17, 0x3340, R1 ;  /* 0x0000334011117816 */ /* 0x002fe20000000001 */
[----:B------:R0:W-:Y:S01]  /*9bf90*/  STL [R1+0x146c], R0 ;  /* 0x00146c0001007387 */ /* 0x0001e20000100800 */
[----:B------:R-:W-:Y:S02]  /*9bfa0*/  PRMT R3, R20, 0x5410, R16 ;  /* 0x0000541014037816 */ /* 0x000fe40000000010 */
[----:B------:R-:W-:-:S05]  /*9bfb0*/  PRMT R4, R19, 0x5410, R8 ;  /* 0x0000541013047816 */ /* 0x000fca0000000008 */
[----:B------:R-:W-:Y:S01]  /*9bfc0*/  STL [R1+0x1468], R4 ;  /* 0x0014680401007387 */ /* 0x000fe20000100800 */
[----:B0-----:R-:W-:-:S03]  /*9bfd0*/  PRMT R0, R21, 0x5410, R17 ;  /* 0x0000541015007816 */ /* 0x001fc60000000011 */
[----:B------:R-:W4:Y:S04]  /*9bfe0*/  LDL.LU R48, [R1+0xec] ;  /* 0x0000ec0001307983 */ /* 0x000f280000300800 */
[----:B------:R3:W-:Y:S04]  /*9bff0*/  STL [R1+0x1464], R3 ;  /* 0x0014640301007387 */ /* 0x0007e80000100800 */
[----:B------:R0:W-:Y:S04]  /*9c000*/  STL [R1+0x1460], R0 ;  /* 0x0014600001007387 */ /* 0x0001e80000100800 */
[----:B------:R-:W4:Y:S01]  /*9c010*/  LDL.LU R6, [R1+0xe0] ;  /* 0x0000e00001067983 */ /* 0x000f220000300800 */
[----:B------:R-:W-:-:S02]  /*9c020*/  LOP3.LUT R20, R2, 0xffff, RZ, 0xc0, !PT ;  /* 0x0000ffff02147812 */ /* 0x000fc400078ec0ff */
[----:B--2---:R-:W-:-:S05]  /*9c030*/  LOP3.LUT R13, R53, 0xffff, RZ, 0xc0, !PT ;  /* 0x0000ffff350d7812 */ /* 0x004fca00078ec0ff */
[----:B------:R-:W-:Y:S04]  /*9c040*/  STL [R1+0xcc], R13 ;  /* 0x0000cc0d01007387 */ /* 0x000fe80000100800 */
[----:B------:R-:W2:Y:S01]  /*9c050*/  LDL.LU R53, [R1+0xe4] ;  /* 0x0000e40001357983 */ /* 0x000ea20000300800 */
[----:B---3--:R-:W-:-:S05]  /*9c060*/  LOP3.LUT R3, R5, 0xffff, RZ, 0xc0, !PT ;  /* 0x0000ffff05037812 */ /* 0x008fca00078ec0ff */
[----:B------:R-:W-:Y:S01]  /*9c070*/  STL [R1+0xfc], R3 ;  /* 0x0000fc0301007387 */ /* 0x000fe20000100800 */
[----:B----4-:R-:W-:-:S05]  /*9c080*/  LOP3.LUT R17, R14, 0xffff, RZ, 0xc0, !PT ;  /* 0x0000ffff0e117812 */ /* 0x010fca00078ec0ff */
[----:B------:R1:W-:Y:S04]  /*9c090*/  STL [R1+0x50], R17 ;  /* 0x0000501101007387 */ /* 0x0003e80000100800 */
[----:B------:R-:W3:Y:S04]  /*9c0a0*/  LDL.LU R5, [R1+0x9c] ;  /* 0x00009c0001057983 */ /* 0x000ee80000300800 */
[----:B------:R-:W4:Y:S01]  /*9c0b0*/  LDL.LU R14, [R1+0xdc] ;  /* 0x0000dc00010e7983 */ /* 0x000f220000300800 */
[----:B------:R-:W-:-:S03]  /*9c0c0*/  LOP3.LUT R18, R57, 0xffff, RZ, 0xc0, !PT ;  /* 0x0000ffff39127812 */ /* 0x000fc600078ec0ff */
[----:B------:R-:W4:Y:S04]  /*9c0d0*/  LDL.LU R57, [R1+0xd8] ;  /* 0x0000d80001397983 */ /* 0x000f280000300800 */
[----:B------:R1:W-:Y:S01]  /*9c0e0*/  STL [R1+0x90], R18 ;  /* 0x0000901201007387 */ /* 0x0003e20000100800 */
[----:B------:R-:W-:-:S03]  /*9c0f0*/  LOP3.LUT R19, R59, 0xffff, RZ, 0xc0, !PT ;  /* 0x0000ffff3b137812 */ /* 0x000fc600078ec0ff */
[----:B------:R-:W4:Y:S04]  /*9c100*/  LDL.LU R2, [R1+0x3934] ;  /* 0x0039340001027983 */ /* 0x000f280000300800 */
[----:B------:R1:W-:Y:S01]  /*9c110*/  STL [R1+0xd4], R19 ;  /* 0x0000d41301007387 */ /* 0x0003e20000100800 */
[----:B------:R-:W-:-:S03]  /*9c120*/  LOP3.LUT R21, R12, 0xffff, RZ, 0xc0, !PT ;  /* 0x0000ffff0c157812 */ /* 0x000fc600078ec0ff */
[----:B------:R-:W4:Y:S01]  /*9c130*/  LDL.LU R12, [R1+0x98] ;  /* 0x00009800010c7983 */ /* 0x000f220000300800 */
[----:B------:R-:W-:Y:S02]  /*9c140*/  LOP3.LUT R7, R7, 0xffff, RZ, 0xc0, !PT ;  /* 0x0000ffff07077812 */ /* 0x000fe400078ec0ff */
[----:B------:R-:W-:Y:S02]  /*9c150*/  LOP3.LUT R4, R28, 0xffff, RZ, 0xc0, !PT ;  /* 0x0000ffff1c047812 */ /* 0x000fe400078ec0ff */
[----:B------:R-:W-:Y:S01]  /*9c160*/  LOP3.LUT R8, R9, 0xffff, RZ, 0xc0, !PT ;  /* 0x0000ffff09087812 */ /* 0x000fe200078ec0ff */
[----:B------:R-:W-:Y:S01]  /*9c170*/  STL [R1+0x4c], R21 ;  /* 0x00004c1501007387 */ /* 0x000fe20000100800 */
[----:B------:R-:W-:Y:S02]  /*9c180*/  LOP3.LUT R22, R38, 0xffff, RZ, 0xc0, !PT ;  /* 0x0000ffff26167812 */ /* 0x000fe400078ec0ff */
[----:B------:R-:W-:Y:S01]  /*9c190*/  LOP3.LUT R16, R32, 0xffff, RZ, 0xc0, !PT ;  /* 0x0000ffff20107812 */ /* 0x000fe200078ec0ff */
[----:B------:R-:W-:Y:S01]  /*9c1a0*/  STL [R1+0xf8], R7 ;  /* 0x0000f80701007387 */ /* 0x000fe20000100800 */
[----:B0-----:R-:W-:-:S02]  /*9c1b0*/  PRMT R0, R4, 0x3340, R1 ;  /* 0x0000334004007816 */ /* 0x001fc40000000001 */
[----:B-1----:R-:W-:Y:S01]  /*9c1c0*/  PRMT R17, R17, 0x3340, R21 ;  /* 0x0000334011117816 */ /* 0x002fe20000000015 */
[----:B------:R0:W-:Y:S01]  /*9c1d0*/  STL [R1+0x84], R20 ;  /* 0x0000841401007387 */ /* 0x0001e20000100800 */
[----:B------:R-:W-:-:S03]  /*9c1e0*/  PRMT R18, R18, 0x3340, R20 ;  /* 0x0000334012127816 */ /* 0x000fc60000000014 */
[----:B------:R1:W-:Y:S01]  /*9c1f0*/  STL [R1+0x74], R8 ;  /* 0x0000740801007387 */ /* 0x0003e20000100800 */
[----:B------:R-:W-:Y:S02]  /*9c200*/  PRMT R9, R22, 0x3340, R1 ;  /* 0x0000334016097816 */ /* 0x000fe40000000001 */
[----:B------:R-:W-:Y:S01]  /*9c210*/  PRMT R19, R13, 0x3340, R19 ;  /* 0x000033400d137816 */ /* 0x000fe20000000013 */
[----:B------:R-:W-:Y:S01]  /*9c220*/  STL [R1+0xa4], R22 ;  /* 0x0000a41601007387 */ /* 0x000fe20000100800 */
[----:B------:R-:W-:Y:S02]  /*9c230*/  PRMT R0, R17, 0x5410, R0 ;  /* 0x0000541011007816 */ /* 0x000fe40000000000 */
[----:B0-----:R-:W-:Y:S01]  /*9c240*/  PRMT R20, R3, 0x3340, R7 ;  /* 0x0000334003147816 */ /* 0x001fe20000000007 */
[----:B------:R0:W-:Y:S01]  /*9c250*/  STL [R1+0xe8], R16 ;  /* 0x0000e81001007387 */ /* 0x0001e20000100800 */
[----:B-1----:R-:W-:Y:S02]  /*9c260*/  PRMT R8, R8, 0x3340, R1 ;  /* 0x0000334008087816 */ /* 0x002fe40000000001 */
[----:B------:R-:W-:-:S02]  /*9c270*/  PRMT R3, R19, 0x5410, R9 ;  /* 0x0000541013037816 */ /* 0x000fc40000000009 */
[----:B------:R-:W-:Y:S01]  /*9c280*/  PRMT R7, R18, 0x5410, R8 ;  /* 0x0000541012077816 */ /* 0x000fe20000000008 */
[----:B------:R1:W-:Y:S01]  /*9c290*/  STL [R1+0x145c], R0 ;  /* 0x00145c0001007387 */ /* 0x0003e20000100800 */
[----:B0-----:R-:W-:-:S03]  /*9c2a0*/  PRMT R16, R16, 0x3340, R1 ;  /* 0x0000334010107816 */ /* 0x001fc60000000001 */
[----:B------:R0:W-:Y:S01]  /*9c2b0*/  STL [R1+0x1458], R7 ;  /* 0x0014580701007387 */ /* 0x0001e20000100800 */
[----:B-1----:R-:W-:-:S03]  /*9c2c0*/  PRMT R0, R20, 0x5410, R16 ;  /* 0x0000541014007816 */ /* 0x002fc60000000010 */
[----:B------:R2:W-:Y:S01]  /*9c2d0*/  STL [R1+0x1454], R3 ;  /* 0x0014540301007387 */ /* 0x0005e20000100800 */
[----:B------:R-:W-:-:S03]  /*9c2e0*/  LOP3.LUT R19, R48, 0xffff, RZ, 0xc0, !PT ;  /* 0x0000ffff30137812 */ /* 0x000fc600078ec0ff */
[----:B0-----:R-:W4:Y:S04]  /*9c2f0*/  LDL.LU R7, [R1+0x118] ;  /* 0x0001180001077983 */ /* 0x001f280000300800 */
[----:B------:R0:W-:Y:S04]  /*9c300*/  STL [R1+0x1450], R0 ;  /* 0x0014500001007387 */ /* 0x0001e80000100800 */
[----:B------:R-:W4:Y:S01]  /*9c310*/  LDL.LU R48, [R1+0x114] ;  /* 0x0001140001307983 */ /* 0x000f220000300800 */
[----:B------:R-:W-:-:S03]  /*9c320*/  LOP3.LUT R17, R6, 0xffff, RZ, 0xc0, !PT ;  /* 0x0000ffff06117812 */ /* 0x000fc600078ec0ff */
[----:B------:R-:W-:Y:S04]  /*9c330*/  STL [R1+0xec], R19 ;  /* 0x0000ec1301007387 */ /* 0x000fe80000100800 */
[----:B------:R-:W-:Y:S01]  /*9c340*/  STL [R1+0xe0], R17 ;  /* 0x0000e01101007387 */ /* 0x000fe20000100800 */
[----:B--2---:R-:W-:Y:S02]  /*9c350*/  LOP3.LUT R3, R53, 0xffff, RZ, 0xc0, !PT ;  /* 0x0000ffff35037812 */ /* 0x004fe400078ec0ff */
[----:B---3--:R-:W-:Y:S02]  /*9c360*/  LOP3.LUT R20, R5, 0xffff, RZ, 0xc0, !PT ;  /* 0x0000ffff05147812 */ /* 0x008fe400078ec0ff */
[----:B----4-:R-:W-:-:S03]  /*9c370*/  LOP3.LUT R16, R14, 0xffff, RZ, 0xc0, !PT ;  /* 0x0000ffff0e107812 */ /* 0x010fc600078ec0ff */
[----:B------:R-:W-:Y:S04]  /*9c380*/  STL [R1+0x9c], R20 ;  /* 0x00009c1401007387 */ /* 0x000fe80000100800 */
[----:B------:R-:W-:Y:S04]  /*9c390*/  STL [R1+0x104], R3 ;  /* 0x0001040301007387 */ /* 0x000fe80000100800 */
[----:B------:R1:W-:Y:S01]  /*9c3a0*/  STL [R1+0xf0], R16 ;  /* 0x0000f01001007387 */ /* 0x0003e20000100800 */
[----:B------:R-:W-:-:S03]  /*9c3b0*/  LOP3.LUT R18, R57, 0xffff, RZ, 0xc0, !PT ;  /* 0x0000ffff39127812 */ /* 0x000fc600078ec0ff */
[----:B------:R-:W2:Y:S04]  /*9c3c0*/  LDL.LU R6, [R1+0x110] ;  /* 0x0001100001067983 */ /* 0x000ea80000300800 */
[----:B------:R-:W-:Y:S01]  /*9c3d0*/  STL [R1+0xe4], R18 ;  /* 0x0000e41201007387 */ /* 0x000fe20000100800 */
[----:B------:R-:W-:-:S03]  /*9c3e0*/  LOP3.LUT R21, R2, 0xffff, RZ, 0xc0, !PT ;  /* 0x0000ffff02157812 */ /* 0x000fc600078ec0ff */
[----:B------:R-:W3:Y:S04]  /*9c3f0*/  LDL.LU R5, [R1+0x10c] ;  /* 0x00010c0001057983 */ /* 0x000ee80000300800 */
[----:B------:R-:W4:Y:S04]  /*9c400*/  LDL.LU R14, [R1+0xf4] ;  /* 0x0000f400010e7983 */ /* 0x000f280000300800 */
[----:B------:R-:W4:Y:S01]  /*9c410*/  LDL.LU R2, [R1+0x3930] ;  /* 0x0039300001027983 */ /* 0x000f220000300800 */
[----:B------:R-:W-:-:S05]  /*9c420*/  LOP3.LUT R13, R12, 0xffff, RZ, 0xc0, !PT ;  /* 0x0000ffff0c0d7812 */ /* 0x000fca00078ec0ff */
[----:B------:R-:W-:Y:S04]  /*9c430*/  STL [R1+0x100], R13 ;  /* 0x0001000d01007387 */ /* 0x000fe80000100800 */
[----:B------:R-:W4:Y:S04]  /*9c440*/  LDL.LU R57, [R1+0xb4] ;  /* 0x0000b40001397983 */ /* 0x000f280000300800 */
[----:B------:R-:W4:Y:S01]  /*9c450*/  LDL.LU R12, [R1+0xa8] ;  /* 0x0000a800010c7983 */ /* 0x000f220000300800 */
[----:B0-----:R-:W-:Y:S02]  /*9c460*/  LOP3.LUT R0, R10, 0xffff, RZ, 0xc0, !PT ;  /* 0x0000ffff0a007812 */ /* 0x001fe400078ec0ff */
[----:B------:R-:W-:Y:S01]  /*9c470*/  LOP3.LUT R8, R42, 0xffff, RZ, 0xc0, !PT ;  /* 0x0000ffff2a087812 */ /* 0x000fe200078ec0ff */
[----:B------:R-:W-:Y:S01]  /*9c480*/  STL [R1+0x8c], R21 ;  /* 0x00008c1501007387 */ /* 0x000fe20000100800 */
[----:B------:R-:W-:-:S02]  /*9c490*/  LOP3.LUT R9, R41, 0xffff, RZ, 0xc0, !PT ;  /* 0x0000ffff29097812 */ /* 0x000fc400078ec0ff */
[----:B------:R-:W-:Y:S01]  /*9c4a0*/  LOP3.LUT R53, R11, 0xffff, RZ, 0xc0, !PT ;  /* 0x0000ffff0b357812 */ /* 0x000fe200078ec0ff */
[----:B------:R0:W-:Y:S01]  /*9c4b0*/  STL [R1], R0 ;  /* 0x0000000001007387 */ /* 0x0001e20000100800 */
[----:B------:R-:W-:Y:S02]  /*9c4c0*/  PRMT R11, R20, 0x3340, R21 ;  /* 0x00003340140b7816 */ /* 0x000fe40000000015 */
[----:B-1----:R-:W-:Y:S01]  /*9c4d0*/  PRMT R16, R19, 0x3340, R16 ;  /* 0x0000334013107816 */ /* 0x002fe20000000010 */
[----:B------:R1:W-:Y:S01]  /*9c4e0*/  STL [R1+0xd8], R8 ;  /* 0x0000d80801007387 */ /* 0x0003e20000100800 */
[----:B------:R-:W-:Y:S02]  /*9c4f0*/  PRMT R17, R17, 0x3340, R18 ;  /* 0x0000334011117816 */ /* 0x000fe40000000012 */
[--C-:B0-----:R-:W-:Y:S01]  /*9c500*/  PRMT R0, R0, 0x3340, R1.reuse ;  /* 0x0000334000007816 */ /* 0x101fe20000000001 */
[----:B------:R0:W-:Y:S01]  /*9c510*/  STL [R1+0x98], R9 ;  /* 0x0000980901007387 */ /* 0x0001e20000100800 */
[----:B------:R-:W-:-:S02]  /*9c520*/  PRMT R10, R53, 0x3340, R1 ;  /* 0x00003340350a7816 */ /* 0x000fc40000000001 */
[----:B-1----:R-:W-:Y:S01]  /*9c530*/  PRMT R8, R8, 0x3340, R1 ;  /* 0x0000334008087816 */ /* 0x002fe20000000001 */
[----:B------:R-:W4:Y:S01]  /*9c540*/  LDL.LU R59, [R1+0x70] ;  /* 0x00007000013b7983 */ /* 0x000f220000300800 */
[----:B------:R-:W-:Y:S02]  /*9c550*/  PRMT R0, R11, 0x5410, R0 ;  /* 0x000054100b007816 */ /* 0x000fe40000000000 */
[----:B------:R-:W-:Y:S02]  /*9c560*/  PRMT R18, R3, 0x3340, R13 ;  /* 0x0000334003127816 */ /* 0x000fe4000000000d */
[----:B0-----:R-:W-:Y:S01]  /*9c570*/  PRMT R9, R9, 0x3340, R1 ;  /* 0x0000334009097816 */ /* 0x001fe20000000001 */
[----:B------:R0:W-:Y:S01]  /*9c580*/  STL [R1+0x144c], R0 ;  /* 0x00144c0001007387 */ /* 0x0001e20000100800 */
[----:B------:R-:W-:Y:S02]  /*9c590*/  PRMT R8, R16, 0x5410, R8 ;  /* 0x0000541010087816 */ /* 0x000fe40000000008 */
[----:B------:R-:W-:-:S02]  /*9c5a0*/  PRMT R3, R17, 0x5410, R9 ;  /* 0x0000541011037816 */ /* 0x000fc40000000009 */
[----:B------:R-:W-:Y:S01]  /*9c5b0*/  LOP3.LUT R11, R7, 0xffff, RZ, 0xc0, !PT ;  /* 0x0000ffff070b7812 */ /* 0x000fe200078ec0ff */
[----:B------:R-:W-:Y:S01]  /*9c5c0*/  STL [R1+0x1448], R8 ;  /* 0x0014480801007387 */ /* 0x000fe20000100800 */
[----:B0-----:R-:W-:-:S03]  /*9c5d0*/  PRMT R0, R18, 0x5410, R10 ;  /* 0x0000541012007816 */ /* 0x001fc6000000000a */
[----:B------:R-:W-:Y:S01]  /*9c5e0*/  STL [R1+0x1444], R3 ;  /* 0x0014440301007387 */ /* 0x000fe20000100800 */
[----:B------:R-:W-:-:S03]  /*9c5f0*/  LOP3.LUT R10, R48, 0xffff, RZ, 0xc0, !PT ;  /* 0x0000ffff300a7812 */ /* 0x000fc600078ec0ff */
[----:B------:R0:W-:Y:S04]  /*9c600*/  STL [R1+0x1440], R0 ;  /* 0x0014400001007387 */ /* 0x0001e80000100800 */
[----:B------:R-:W4:Y:S04]  /*9c610*/  LDL.LU R7, [R1+0x13c] ;  /* 0x00013c0001077983 */ /* 0x000f280000300800 */
[----:B------:R-:W-:Y:S04]  /*9c620*/  STL [R1+0x118], R11 ;  /* 0x0001180b01007387 */ /* 0x000fe80000100800 */
[----:B------:R-:W-:Y:S04]  /*9c630*/  STL [R1+0x114], R10 ;  /* 0x0001140a01007387 */ /* 0x000fe80000100800 */
[----:B------:R-:W4:Y:S01]  /*9c640*/  LDL.LU R48, [R1+0x1a4] ;  /* 0x0001a40001307983 */ /* 0x000f220000300800 */
[----:B0-----:R-:W-:-:S02]  /*9c650*/  LOP3.LUT R0, R60, 0xffff, RZ, 0xc0, !PT ;  /* 0x0000ffff3c007812 */ /* 0x001fc400078ec0ff */
[----:B--2---:R-:W-:Y:S02]  /*9c660*/  LOP3.LUT R6, R6, 0xffff, RZ, 0xc0, !PT ;  /* 0x0000ffff06067812 */ /* 0x004fe400078ec0ff */
[----:B---3--:R-:W-:Y:S02]  /*9c670*/  LOP3.LUT R16, R5, 0xffff, RZ, 0xc0, !PT ;  /* 0x0000ffff05107812 */ /* 0x008fe400078ec0ff */
[----:B----4-:R-:W-:Y:S02]  /*9c680*/  LOP3.LUT R17, R14, 0xffff, RZ, 0xc0, !PT ;  /* 0x0000ffff0e117812 */ /* 0x010fe400078ec0ff */
[----:B------:R-:W-:-:S05]  /*9c690*/  LOP3.LUT R2, R2, 0xffff, RZ, 0xc0, !PT ;  /* 0x0000ffff02027812 */ /* 0x000fca00078ec0ff */
[----:B------:R-:W-:Y:S04]  /*9c6a0*/  STL [R1+0x158], R2 ;  /* 0x0001580201007387 */ /* 0x000fe80000100800 */
[----:B------:R-:W-:Y:S04]  /*9c6b0*/  STL [R1+0x150], R6 ;  /* 0x0001500601007387 */ /* 0x000fe80000100800 */
[----:B------:R-:W-:Y:S04]  /*9c6c0*/  STL [R1+0x110], R16 ;  /* 0x0001101001007387 */ /* 0x000fe80000100800 */
[----:B------:R-:W-:Y:S04]  /*9c6d0*/  STL [R1+0x10c], R17 ;  /* 0x00010c1101007387 */ /* 0x000fe80000100800 */
[----:B------:R-:W2:Y:S01]  /*9c6e0*/  LDL.LU R60, [R1+0x392c] ;  /* 0x00392c00013c7983 */ /* 0x000ea20000300800 */
[----:B------:R-:W-:-:S02]  /*9c6f0*/  LOP3.LUT R3, R57, 0xffff, RZ, 0xc0, !PT ;  /* 0x0000ffff39037812 */ /* 0x000fc400078ec0ff */
[----:B------:R-:W-:Y:S01]  /*9c700*/  LOP3.LUT R13, R12, 0xffff, RZ, 0xc0, !PT ;  /* 0x0000ffff0c0d7812 */ /* 0x000fe200078ec0ff */
[----:B------:R-:W3:Y:S04]  /*9c710*/  LDL.LU R5, [R1+0x19c] ;  /* 0x00019c0001057983 */ /* 0x000ee80000300800 */
[----:B------:R-:W-:Y:S04]  /*9c720*/  STL [R1+0x154], R3 ;  /* 0x0001540301007387 */ /* 0x000fe80000100800 */
[----:B------:R-:W-:Y:S04]  /*9c730*/  STL [R1+0x140], R13 ;  /* 0x0001400d01007387 */ /* 0x000fe80000100800 */
[----:B------:R0:W-:Y:S04]  /*9c740*/  STL [R1+0x130], R0 ;  /* 0x0001300001007387 */ /* 0x0001e80000100800 */
[----:B------:R-:W4:Y:S04]  /*9c750*/  LDL.LU R14, [R1+0x164] ;  /* 0x00016400010e7983 */ /* 0x000f280000300800 */
[----:B------:R-:W4:Y:S04]  /*9c760*/  LDL.LU R57, [R1+0x144] ;  /* 0x0001440001397983 */ /* 0x000f280000300800 */
[----:B------:R-:W4:Y:S01]  /*9c770*/  LDL.LU R12, [R1+0x12c] ;  /* 0x00012c00010c7983 */ /* 0x000f220000300800 */
[----:B------:R-:W-:-:S02]  /*9c780*/  LOP3.LUT R8, R59, 0xffff, RZ, 0xc0, !PT ;  /* 0x0000ffff3b087812 */ /* 0x000fc400078ec0ff */
[----:B------:R-:W-:Y:S02]  /*9c790*/  LOP3.LUT R9, R30, 0xffff, RZ, 0xc0, !PT ;  /* 0x0000ffff1e097812 */ /* 0x000fe400078ec0ff */
[----:B------:R-:W-:Y:S01]  /*9c7a0*/  LOP3.LUT R18, R31, 0xffff, RZ, 0xc0, !PT ;  /* 0x0000ffff1f127812 */ /* 0x000fe200078ec0ff */
[----:B------:R1:W-:Y:S01]  /*9c7b0*/  STL [R1+0xf4], R8 ;  /* 0x0000f40801007387 */ /* 0x0003e20000100800 */
[----:B0-----:R-:W-:Y:S02]  /*9c7c0*/  PRMT R0, R0, 0x3340, R1 ;  /* 0x0000334000007816 */ /* 0x001fe40000000001 */
[----:B------:R-:W-:Y:S01]  /*9c7d0*/  PRMT R10, R10, 0x3340, R17 ;  /* 0x000033400a0a7816 */ /* 0x000fe20000000011 */
[----:B------:R0:W-:Y:S01]  /*9c7e0*/  STL [R1+0x16c], R9 ;  /* 0x00016c0901007387 */ /* 0x0001e20000100800 */
[----:B------:R-:W-:Y:S02]  /*9c7f0*/  PRMT R11, R11, 0x3340, R16 ;  /* 0x000033400b0b7816 */ /* 0x000fe40000000010 */
[----:B------:R-:W-:-:S02]  /*9c800*/  PRMT R16, R6, 0x3340, R13 ;  /* 0x0000334006107816 */ /* 0x000fc4000000000d */
[----:B------:R-:W-:Y:S02]  /*9c810*/  PRMT R17, R2, 0x3340, R3 ;  /* 0x0000334002117816 */ /* 0x000fe40000000003 */
[--C-:B-1----:R-:W-:Y:S02]  /*9c820*/  PRMT R8, R8, 0x3340, R1.reuse ;  /* 0x0000334008087816 */ /* 0x102fe40000000001 */
[----:B0-----:R-:W-:Y:S01]  /*9c830*/  PRMT R9, R9, 0x3340, R1 ;  /* 0x0000334009097816 */ /* 0x001fe20000000001 */
[----:B------:R-:W-:Y:S01]  /*9c840*/  STL [R1+0x138], R18 ;  /* 0x0001381201007387 */ /* 0x000fe20000100800 */
[----:B------:R-:W-:Y:S02]  /*9c850*/  PRMT R3, R10, 0x5410, R0 ;  /* 0x000054100a037816 */ /* 0x000fe40000000000 */
[----:B------:R-:W-:Y:S01]  /*9c860*/  PRMT R2, R16, 0x5410, R9 ;  /* 0x0000541010027816 */ /* 0x000fe20000000009 */
[----:B------:R-:W4:Y:S01]  /*9c870*/  LDL.LU R58, [R1+0x128] ;  /* 0x00012800013a7983 */ /* 0x000f220000300800 */
[----:B------:R-:W-:-:S03]  /*9c880*/  PRMT R0, R11, 0x5410, R8 ;  /* 0x000054100b007816 */ /* 0x000fc60000000008 */
[----:B------:R-:W4:Y:S01]  /*9c890*/  LDL.LU R59, [R1+0xd0] ;  /* 0x0000d000013b7983 */ /* 0x000f220000300800 */
[----:B------:R-:W-:-:S03]  /*9c8a0*/  LOP3.LUT R13, R7, 0xffff, RZ, 0xc0, !PT ;  /* 0x0000ffff070d7812 */ /* 0x000fc600078ec0ff */
[----:B------:R0:W-:Y:S01]  /*9c8b0*/  STL [R1+0x198], R3 ;  /* 0x0001980301007387 */ /* 0x0001e20000100800 */
[----:B------:R-:W-:-:S03]  /*9c8c0*/  LOP3.LUT R11, R48, 0xffff, RZ, 0xc0, !PT ;  /* 0x0000ffff300b7812 */ /* 0x000fc600078ec0ff */
[----:B------:R1:W-:Y:S04]  /*9c8d0*/  STL [R1+0x3900], R2 ;  /* 0x0039000201007387 */ /* 0x0003e80000100800 */
[----:B------:R1:W-:Y:S01]  /*9c8e0*/  STL [R1+0x190], R0 ;  /* 0x0001900001007387 */ /* 0x0003e20000100800 */
[----:B--2---:R-:W-:-:S04]  /*9c8f0*/  PRMT R60, R18, 0x3340, R60 ;  /* 0x00003340123c7816 */ /* 0x004fc8000000003c */
[----:B------:R-:W-:Y:S02]  /*9c900*/  PRMT R60, R17, 0x5410, R60 ;  /* 0x00005410113c7816 */ /* 0x000fe4000000003c */
[----:B---3--:R-:W-:-:S03]  /*9c910*/  LOP3.LUT R16, R5, 0xffff, RZ, 0xc0, !PT ;  /* 0x0000ffff05107812 */ /* 0x008fc600078ec0ff */
[----:B------:R-:W-:Y:S04]  /*9c920*/  STL [R1+0x3908], R60 ;  /* 0x0039083c01007387 */ /* 0x000fe80000100800 */
[----:B0-----:R-:W2:Y:S04]  /*9c930*/  LDL.LU R3, [R1+0x1d4] ;  /* 0x0001d40001037983 */ /* 0x001ea80000300800 */
[----:B------:R-:W3:Y:S01]  /*9c940*/  LDL.LU R6, [R1+0x1a8] ;  /* 0x0001a80001067983 */ /* 0x000ee20000300800 */
[----:B----4-:R-:W-:-:S03]  /*9c950*/  LOP3.LUT R17, R14, 0xffff, RZ, 0xc0, !PT ;  /* 0x0000ffff0e117812 */ /* 0x010fc600078ec0ff */
[----:B------:R-:W-:Y:S04]  /*9c960*/  STL [R1+0x13c], R13 ;  /* 0x00013c0d01007387 */ /* 0x000fe80000100800 */
[----:B------:R0:W-:Y:S01]  /*9c970*/  STL [R1+0xb4], R11 ;  /* 0x0000b40b01007387 */ /* 0x0001e20000100800 */
[----:B-1----:R-:W-:Y:S02]  /*9c980*/  LOP3.LUT R2, R57, 0xffff, RZ, 0xc0, !PT ;  /* 0x0000ffff39027812 */ /* 0x002fe400078ec0ff */
[----:B------:R-:W-:Y:S01]  /*9c990*/  LOP3.LUT R18, R12, 0xffff, RZ, 0xc0, !PT ;  /* 0x0000ffff0c127812 */ /* 0x000fe200078ec0ff */
[----:B------:R-:W4:Y:S04]  /*9c9a0*/  LDL.LU R7, [R1+0x188] ;  /* 0x0001880001077983 */ /* 0x000f280000300800 */
[----:B------:R-:W3:Y:S04]  /*9c9b0*/  LDL.LU R48, [R1+0x174] ;  /* 0x0001740001307983 */ /* 0x000ee80000300800 */
[----:B------:R1:W-:Y:S04]  /*9c9c0*/  STL [R1+0xa8], R16 ;  /* 0x0000a81001007387 */ /* 0x0003e80000100800 */
[----:B------:R-:W3:Y:S04]  /*9c9d0*/  LDL.LU R5, [R1+0x168] ;  /* 0x0001680001057983 */ /* 0x000ee80000300800 */
[----:B------:R1:W-:Y:S04]  /*9c9e0*/  STL [R1+0x70], R17 ;  /* 0x0000701101007387 */ /* 0x0003e80000100800 */
[----:B------:R1:W-:Y:S04]  /*9c9f0*/  STL [R1+0x68], R18 ;  /* 0x0000681201007387 */ /* 0x0003e80000100800 */
[----:B------:R-:W3:Y:S04]  /*9ca00*/  LDL.LU R14, [R1+0x160] ;  /* 0x00016000010e7983 */ /* 0x000ee80000300800 */
[----:B------:R-:W-:Y:S04]  /*9ca10*/  STL [R1+0x144], R2 ;  /* 0x0001440201007387 */ /* 0x000fe80000100800 */
[----:B------:R-:W3:Y:S04]  /*9ca20*/  LDL.LU R57, [R1+0x120] ;  /* 0x0001200001397983 */ /* 0x000ee80000300800 */
[----:B------:R-:W3:Y:S01]  /*9ca30*/  LDL.LU R12, [R1+0x11c] ;  /* 0x00011c00010c7983 */ /* 0x000ee20000300800 */
[----:B------:R-:W-:-:S02]  /*9ca40*/  LOP3.LUT R32, R47, 0xffff, RZ, 0xc0, !PT ;  /* 0x0000ffff2f207812 */ /* 0x000fc400078ec0ff */
[----:B------:R-:W-:Y:S02]  /*9ca50*/  LOP3.LUT R30, R58, 0xffff, RZ, 0xc0, !PT ;  /* 0x0000ffff3a1e7812 */ /* 0x000fe400078ec0ff */
[----:B------:R-:W-:Y:S02]  /*9ca60*/  LOP3.LUT R31, R46, 0xffff, RZ, 0xc0, !PT ;  /* 0x0000ffff2e1f7812 */ /* 0x000fe400078ec0ff */
[----:B------:R-:W-:Y:S02]  /*9ca70*/  LOP3.LUT R10, R56, 0xffff, RZ, 0xc0, !PT ;  /* 0x0000ffff380a7812 */ /* 0x000fe400078ec0ff */
[----:B------:R-:W-:Y:S02]  /*9ca80*/  PRMT R0, R32, 0x3340, R1 ;  /* 0x0000334020007816 */ /* 0x000fe40000000001 */
[----:B0-----:R-:W-:Y:S02]  /*9ca90*/  PRMT R11, R11, 0x3340, R18 ;  /* 0x000033400b0b7816 */ /* 0x001fe40000000012 */
[----:B------:R-:W-:-:S02]  /*9caa0*/  LOP3.LUT R28, R59, 0xffff, RZ, 0xc0, !PT ;  /* 0x0000ffff3b1c7812 */ /* 0x000fc400078ec0ff */
[----:B------:R-:W-:Y:S02]  /*9cab0*/  LOP3.LUT R29, R29, 0xffff, RZ, 0xc0, !PT ;  /* 0x0000ffff1d1d7812 */ /* 0x000fe400078ec0ff */
[--C-:B------:R-:W-:Y:S02]  /*9cac0*/  PRMT R8, R31, 0x3340, R1.reuse ;  /* 0x000033401f087816 */ /* 0x100fe40000000001 */
[----:B-1----:R-:W-:Y:S01]  /*9cad0*/  PRMT R16, R16, 0x3340, R30 ;  /* 0x0000334010107816 */ /* 0x002fe2000000001e */
[----:B------:R0:W-:Y:S01]  /*9cae0*/  STL [R1+0x12c], R10 ;  /* 0x00012c0a01007387 */ /* 0x0001e20000100800 */
[----:B------:R-:W-:Y:S02]  /*9caf0*/  PRMT R0, R11, 0x5410, R0 ;  /* 0x000054100b007816 */ /* 0x000fe40000000000 */
[----:B------:R-:W-:Y:S02]  /*9cb00*/  PRMT R9, R29, 0x3340, R1 ;  /* 0x000033401d097816 */ /* 0x000fe40000000001 */
[----:B------:R-:W-:-:S02]  /*9cb10*/  PRMT R17, R17, 0x3340, R28 ;  /* 0x0000334011117816 */ /* 0x000fc4000000001c */
[----:B------:R-:W-:Y:S02]  /*9cb20*/  PRMT R18, R13, 0x3340, R2 ;  /* 0x000033400d127816 */ /* 0x000fe40000000002 */
[----:B------:R-:W-:Y:S02]  /*9cb30*/  PRMT R8, R16, 0x5410, R8 ;  /* 0x0000541010087816 */ /* 0x000fe40000000008 */
[----:B0-----:R-:W-:Y:S01]  /*9cb40*/  PRMT R10, R10, 0x3340, R1 ;  /* 0x000033400a0a7816 */ /* 0x001fe20000000001 */
[----:B------:R0:W-:Y:S01]  /*9cb50*/  STL [R1+0x1438], R0 ;  /* 0x0014380001007387 */ /* 0x0001e20000100800 */
[----:B------:R-:W-:-:S03]  /*9cb60*/  PRMT R2, R17, 0x5410, R9 ;  /* 0x0000541011027816 */ /* 0x000fc60000000009 */
[----:B------:R-:W-:Y:S04]  /*9cb70*/  STL [R1+0x1434], R8 ;  /* 0x0014340801007387 */ /* 0x000fe80000100800 */
[----:B------:R-:W3:Y:S01]  /*9cb80*/  LDL.LU R56, [R1+0x1e4] ;  /* 0x0001e40001387983 */ /* 0x000ee20000300800 */
[----:B0-----:R-:W-:-:S03]  /*9cb90*/  PRMT R0, R18, 0x5410, R10 ;  /* 0x0000541012007816 */ /* 0x001fc6000000000a */
[----:B------:R-:W-:Y:S04]  /*9cba0*/  STL [R1+0x1430], R2 ;  /* 0x0014300201007387 */ /* 0x000fe80000100800 */
[----:B------:R0:W-:Y:S01]  /*9cbb0*/  STL [R1+0x1b0], R0 ;  /* 0x0001b00001007387 */ /* 0x0001e20000100800 */
[----:B------:R-:W-:Y:S02]  /*9cbc0*/  LOP3.LUT R60, R54, 0xffff, RZ, 0xc0, !PT ;  /* 0x0000ffff363c7812 */ /* 0x000fe400078ec0ff */
[----:B--2---:R-:W-:-:S05]  /*9cbd0*/  LOP3.LUT R11, R3, 0xffff, RZ, 0xc0, !PT ;  /* 0x0000ffff030b7812 */ /* 0x004fca00078ec0ff */
[----:B------:R1:W-:Y:S01]  /*9cbe0*/  STL [R1+0x164], R11 ;  /* 0x0001640b01007387 */ /* 0x0003e20000100800 */
[----:B----4-:R-:W-:-:S03]  /*9cbf0*/  LOP3.LUT R3, R7, 0xffff, RZ, 0xc0, !PT ;  /* 0x0000ffff07037812 */ /* 0x010fc600078ec0ff */
[----:B------:R-:W2:Y:S04]  /*9cc00*/  LDL.LU R7, [R1+0x1e0] ;  /* 0x0001e00001077983 */ /* 0x000ea80000300800 */
[----:B------:R-:W4:Y:S01]  /*9cc10*/  LDL.LU R45, [R1+0x1d0] ;  /* 0x0001d000012d7983 */ /* 0x000f220000300800 */
[----:B---3--:R-:W-:-:S03]  /*9cc20*/  LOP3.LUT R17, R5, 0xffff, RZ, 0xc0, !PT ;  /* 0x0000ffff05117812 */ /* 0x008fc600078ec0ff */
[----:B------:R-:W-:Y:S04]  /*9cc30*/  STL [R1+0x128], R3 ;  /* 0x0001280301007387 */ /* 0x000fe80000100800 */
[----:B------:R-:W-:Y:S04]  /*9cc40*/  STL [R1+0x168], R17 ;  /* 0x0001681101007387 */ /* 0x000fe80000100800 */
[----:B------:R-:W3:Y:S01]  /*9cc50*/  LDL.LU R58, [R1+0x1a0] ;  /* 0x0001a000013a7983 */ /* 0x000ee20000300800 */
[----:B------:R-:W-:Y:S02]  /*9cc60*/  LOP3.LUT R24, R14, 0xffff, RZ, 0xc0, !PT ;  /* 0x0000ffff0e187812 */ /* 0x000fe400078ec0ff */
[----:B------:R-:W-:-:S02]  /*9cc70*/  LOP3.LUT R16, R57, 0xffff, RZ, 0xc0, !PT ;  /* 0x0000ffff39107812 */ /* 0x000fc400078ec0ff */
[----:B------:R-:W-:Y:S02]  /*9cc80*/  LOP3.LUT R13, R12, 0xffff, RZ, 0xc0, !PT ;  /* 0x0000ffff0c0d7812 */ /* 0x000fe400078ec0ff */
[----:B------:R-:W3:Y:S04]  /*9cc90*/  LDL.LU R12, [R1+0x184] ;  /* 0x00018400010c7983 */ /* 0x000ee80000300800 */
[----:B------:R-:W-:Y:S04]  /*9cca0*/  STL [R1+0xd0], R16 ;  /* 0x0000d01001007387 */ /* 0x000fe80000100800 */
[----:B------:R-:W3:Y:S04]  /*9ccb0*/  LDL.LU R14, [R1+0x180] ;  /* 0x00018000010e7983 */ /* 0x000ee80000300800 */
[----:B------:R-:W2:Y:S04]  /*9ccc0*/  LDL.LU R59, [R1+0x170] ;  /* 0x00017000013b7983 */ /* 0x000ea80000300800 */
[----:B------:R-:W3:Y:S01]  /*9ccd0*/  LDL.LU R54, [R1+0x3928] ;  /* 0x0039280001367983 */ /* 0x000ee20000300800 */
[----:B0-----:R-:W-:-:S02]  /*9cce0*/  PRMT R0, R60, 0x3340, R1 ;  /* 0x000033403c007816 */ /* 0x001fc40000000001 */
[----:B-1----:R-:W-:Y:S02]  /*9ccf0*/  PRMT R11, R11, 0x3340, R17 ;  /* 0x000033400b0b7816 */ /* 0x002fe40000000011 */
[----:B------:R-:W-:Y:S02]  /*9cd00*/  LOP3.LUT R18, R6, 0xffff, RZ, 0xc0, !PT ;  /* 0x0000ffff06127812 */ /* 0x000fe400078ec0ff */
[----:B------:R-:W-:Y:S02]  /*9cd10*/  LOP3.LUT R25, R51, 0xffff, RZ, 0xc0, !PT ;  /* 0x0000ffff33197812 */ /* 0x000fe400078ec0ff */
[----:B------:R-:W-:Y:S02]  /*9cd20*/  PRMT R0, R11, 0x5410, R0 ;  /* 0x000054100b007816 */ /* 0x000fe40000000000 */
[----:B------:R-:W-:Y:S02]  /*9cd30*/  PRMT R10, R25, 0x3340, R1 ;  /* 0x00003340190a7816 */ /* 0x000fe40000000001 */
[----:B------:R-:W-:Y:S01]  /*9cd40*/  PRMT R19, R18, 0x3340, R24 ;  /* 0x0000334012137816 */ /* 0x000fe20000000018 */
[----:B------:R0:W-:Y:S04]  /*9cd50*/  STL [R1+0x1a8], R0 ;  /* 0x0001a80001007387 */ /* 0x0001e80000100800 */
[----:B------:R-:W2:Y:S01]  /*9cd60*/  LDL.LU R46, [R1+0x1ec] ;  /* 0x0001ec00012e7983 */ /* 0x000ea20000300800 */
[----:B0-----:R-:W-:-:S02]  /*9cd70*/  PRMT R0, R19, 0x5410, R10 ;  /* 0x0000541013007816 */ /* 0x001fc4000000000a */
[----:B------:R-:W-:-:S03]  /*9cd80*/  LOP3.LUT R57, R56, 0xffff, RZ, 0xc0, !PT ;  /* 0x0000ffff38397812 */ /* 0x000fc600078ec0ff */
[----:B------:R0:W-:Y:S04]  /*9cd90*/  STL [R1+0x1418], R0 ;  /* 0x0014180001007387 */ /* 0x0001e80000100800 */
[----:B------:R-:W2:Y:S04]  /*9cda0*/  LDL.LU R56, [R1+0x1e8] ;  /* 0x0001e80001387983 */ /* 0x000ea80000300800 */
[----:B------:R-:W2:Y:S04]  /*9cdb0*/  LDL.LU R51, [R1+0x1c8] ;  /* 0x0001c80001337983 */ /* 0x000ea80000300800 */
[----:B------:R-:W2:Y:S04]  /*9cdc0*/  LDL.LU R47, [R1+0x1c0] ;  /* 0x0001c000012f7983 */ /* 0x000ea80000300800 */
[----:B------:R-:W2:Y:S04]  /*9cdd0*/  LDL.LU R61, [R1+0x14c] ;  /* 0x00014c00013d7983 */ /* 0x000ea80000300800 */
[----:B------:R-:W2:Y:S01]  /*9cde0*/  LDL.LU R41, [R1+0x148] ;  /* 0x0001480001297983 */ /* 0x000ea20000300800 */
[----:B------:R-:W-:-:S03]  /*9cdf0*/  LOP3.LUT R23, R40, 0xffff, RZ, 0xc0, !PT ;  /* 0x0000ffff28177812 */ /* 0x000fc600078ec0ff */
[----:B------:R-:W2:Y:S01]  /*9ce00*/  LDL.LU R42, [R1+0x48] ;  /* 0x00004800012a7983 */ /* 0x000ea20000300800 */
[----:B----4-:R-:W-:-:S03]  /*9ce10*/  LOP3.LUT R20, R45, 0xffff, RZ, 0xc0, !PT ;  /* 0x0000ffff2d147812 */ /* 0x010fc600078ec0ff */
[----:B------:R-:W4:Y:S01]  /*9ce20*/  LDL.LU R45, [R1+0x44] ;  /* 0x00004400012d7983 */ /* 0x000f220000300800 */
[----:B---3--:R-:W-:-:S03]  /*9ce30*/  LOP3.LUT R21, R54, 0xffff, RZ, 0xc0, !PT ;  /* 0x0000ffff36157812 */ /* 0x008fc600078ec0ff */
[----:B------:R-:W3:Y:S04]  /*9ce40*/  LDL.LU R54, [R1+0x3924] ;  /* 0x0039240001367983 */ /* 0x000ee80000300800 */
[----:B------:R-:W3:Y:S01]  /*9ce50*/  LDL.LU R40, [R1+0x3920] ;  /* 0x0039200001287983 */ /* 0x000ee20000300800 */
[----:B------:R-:W-:Y:S02]  /*9ce60*/  LOP3.LUT R2, R48, 0xffff, RZ, 0xc0, !PT ;  /* 0x0000ffff30027812 */ /* 0x000fe400078ec0ff */
[----:B------:R-:W-:Y:S02]  /*9ce70*/  LOP3.LUT R6, R43, 0xffff, RZ, 0xc0, !PT ;  /* 0x0000ffff2b067812 */ /* 0x000fe400078ec0ff */
[----:B------:R-:W-:Y:S02]  /*9ce80*/  LOP3.LUT R5, R44, 0xffff, RZ, 0xc0, !PT ;  /* 0x0000ffff2c057812 */ /* 0x000fe400078ec0ff */
[----:B------:R-:W-:-:S02]  /*9ce90*/  PRMT R9, R6, 0x3340, R1 ;  /* 0x0000334006097816 */ /* 0x000fc40000000001 */
[----:B------:R-:W-:Y:S02]  /*9cea0*/  PRMT R17, R2, 0x3340, R13 ;  /* 0x0000334002117816 */ /* 0x000fe4000000000d */
[----:B------:R-:W-:Y:S02]  /*9ceb0*/  PRMT R8, R5, 0x3340, R1 ;  /* 0x0000334005087816 */ /* 0x000fe40000000001 */
[----:B------:R-:W-:Y:S02]  /*9cec0*/  PRMT R16, R3, 0x3340, R16 ;  /* 0x0000334003107816 */ /* 0x000fe40000000010 */
[----:B------:R-:W-:Y:S02]  /*9ced0*/  PRMT R48, R17, 0x5410, R9 ;  /* 0x0000541011307816 */ /* 0x000fe40000000009 */
[----:B--2---:R-:W-:Y:S02]  /*9cee0*/  LOP3.LUT R22, R59, 0xffff, RZ, 0xc0, !PT ;  /* 0x0000ffff3b167812 */ /* 0x004fe400078ec0ff */
[----:B------:R-:W-:-:S02]  /*9cef0*/  LOP3.LUT R7, R7, 0xffff, RZ, 0xc0, !PT ;  /* 0x0000ffff07077812 */ /* 0x000fc400078ec0ff */
[----:B------:R-:W-:Y:S02]  /*9cf00*/  LOP3.LUT R17, R58, 0xffff, RZ, 0xc0, !PT ;  /* 0x0000ffff3a117812 */ /* 0x000fe400078ec0ff */
[----:B------:R-:W-:Y:S02]  /*9cf10*/  LOP3.LUT R14, R14, 0xffff, RZ, 0xc0, !PT ;  /* 0x0000ffff0e0e7812 */ /* 0x000fe400078ec0ff */
[----:B------:R-:W-:Y:S02]  /*9cf20*/  LOP3.LUT R19, R39, 0xffff, RZ, 0xc0, !PT ;  /* 0x0000ffff27137812 */ /* 0x000fe400078ec0ff */
[----:B------:R-:W-:Y:S02]  /*9cf30*/  LOP3.LUT R15, R15, 0xffff, RZ, 0xc0, !PT ;  /* 0x0000ffff0f0f7812 */ /* 0x000fe400078ec0ff */
[----:B------:R-:W-:Y:S02]  /*9cf40*/  PRMT R3, R16, 0x5410, R8 ;  /* 0x0000541010037816 */ /* 0x000fe40000000008 */
[----:B------:R-:W-:-:S02]  /*9cf50*/  LOP3.LUT R12, R12, 0xffff, RZ, 0xc0, !PT ;  /* 0x0000ffff0c0c7812 */ /* 0x000fc400078ec0ff */
[----:B------:R-:W-:Y:S02]  /*9cf60*/  LOP3.LUT R50, R50, 0xffff, RZ, 0xc0, !PT ;  /* 0x0000ffff32327812 */ /* 0x000fe400078ec0ff */
[--C-:B0-----:R-:W-:Y:S02]  /*9cf70*/  PRMT R0, R23, 0x3340, R1.reuse ;  /* 0x0000334017007816 */ /* 0x101fe40000000001 */
[----:B------:R-:W-:Y:S02]  /*9cf80*/  PRMT R11, R20, 0x3340, R22 ;  /* 0x00003340140b7816 */ /* 0x000fe40000000016 */
[--C-:B------:R-:W-:Y:S02]  /*9cf90*/  PRMT R8, R19, 0x3340, R1.reuse ;  /* 0x0000334013087816 */ /* 0x100fe40000000001 */
[----:B------:R-:W-:Y:S02]  /*9cfa0*/  PRMT R10, R15, 0x3340, R1 ;  /* 0x000033400f0a7816 */ /* 0x000fe40000000001 */
[----:B------:R-:W-:-:S02]  /*9cfb0*/  PRMT R16, R17, 0x3340, R21 ;  /* 0x0000334011107816 */ /* 0x000fc40000000015 */
[----:B------:R-:W-:Y:S02]  /*9cfc0*/  PRMT R39, R7, 0x3340, R14 ;  /* 0x0000334007277816 */ /* 0x000fe4000000000e */
[----:B------:R-:W-:Y:S02]  /*9cfd0*/  PRMT R9, R50, 0x3340, R1 ;  /* 0x0000334032097816 */ /* 0x000fe40000000001 */
[----:B------:R-:W-:Y:S02]  /*9cfe0*/  PRMT R38, R57, 0x3340, R12 ;  /* 0x0000334039267816 */ /* 0x000fe4000000000c */
[----:B------:R-:W-:Y:S02]  /*9cff0*/  PRMT R11, R11, 0x5410, R0 ;  /* 0x000054100b0b7816 */ /* 0x000fe40000000000 */
[----:B------:R-:W-:Y:S02]  /*9d000*/  PRMT R0, R16, 0x5410, R8 ;  /* 0x0000541010007816 */ /* 0x000fe40000000008 */
[----:B------:R-:W-:-:S02]  /*9d010*/  PRMT R58, R39, 0x5410, R10 ;  /* 0x00005410273a7816 */ /* 0x000fc4000000000a */
[----:B------:R-:W-:Y:S02]  /*9d020*/  LOP3.LUT R10, R46, 0xffff, RZ, 0xc0, !PT ;  /* 0x0000ffff2e0a7812 */ /* 0x000fe400078ec0ff */
[----:B------:R-:W-:Y:S01]  /*9d030*/  LOP3.LUT R46, R42, 0xffff, RZ, 0xc0, !PT ;  /* 0x0000ffff2a2e7812 */ /* 0x000fe200078ec0ff */
[----:B------:R-:W-:Y:S01]  /*9d040*/  STL [R1+0x1428], R11 ;  /* 0x0014280b01007387 */ /* 0x000fe20000100800 */
[----:B------:R-:W-:Y:S02]  /*9d050*/  PRMT R59, R38, 0x5410, R9 ;  /* 0x00005410263b7816 */ /* 0x000fe40000000009 */
[----:B------:R-:W-:Y:S02]  /*9d060*/  LOP3.LUT R51, R51, 0xffff, RZ, 0xc0, !PT ;  /* 0x0000ffff33337812 */ /* 0x000fe400078ec0ff */
[----:B------:R-:W-:Y:S01]  /*9d070*/  LOP3.LUT R61, R61, 0xffff, RZ, 0xc0, !PT ;  /* 0x0000ffff3d3d7812 */ /* 0x000fe200078ec0ff */
[----:B------:R0:W-:Y:S01]  /*9d080*/  STL [R1+0x1424], R0 ;  /* 0x0014240001007387 */ /* 0x0001e20000100800 */
[----:B------:R-:W-:-:S02]  /*9d090*/  LOP3.LUT R8, R47, 0xffff, RZ, 0xc0, !PT ;  /* 0x0000ffff2f087812 */ /* 0x000fc400078ec0ff */
[----:B------:R-:W-:Y:S02]  /*9d0a0*/  LOP3.LUT R9, R41, 0xffff, RZ, 0xc0, !PT ;  /* 0x0000ffff29097812 */ /* 0x000fe400078ec0ff */
[----:B------:R-:W-:Y:S02]  /*9d0b0*/  PRMT R41, R51, 0x3340, R61 ;  /* 0x0000334033297816 */ /* 0x000fe4000000003d */
[----:B------:R-:W-:Y:S02]  /*9d0c0*/  PRMT R42, R8, 0x3340, R9 ;  /* 0x00003340082a7816 */ /* 0x000fe40000000009 */
[----:B0-----:R-:W-:Y:S02]  /*9d0d0*/  PRMT R0, R46, 0x3340, R1 ;  /* 0x000033402e007816 */ /* 0x001fe40000000001 */
[----:B------:R-:W-:Y:S02]  /*9d0e0*/  LOP3.LUT R16, R55, 0xffff, RZ, 0xc0, !PT ;  /* 0x0000ffff37107812 */ /* 0x000fe400078ec0ff */
[----:B------:R-:W-:-:S02]  /*9d0f0*/  PRMT R55, R41, 0x5410, R0 ;  /* 0x0000541029377816 */ /* 0x000fc40000000000 */
[----:B------:R-:W-:Y:S02]  /*9d100*/  LOP3.LUT R47, R52, 0xffff, RZ, 0xc0, !PT ;  /* 0x0000ffff342f7812 */ /* 0x000fe400078ec0ff */
[----:B----4-:R-:W-:-:S04]  /*9d110*/  LOP3.LUT R45, R45, 0xffff, RZ, 0xc0, !PT ;  /* 0x0000ffff2d2d7812 */ /* 0x010fc800078ec0ff */
[----:B------:R-:W-:-:S04]  /*9d120*/  PRMT R38, R45, 0x3340, R1 ;  /* 0x000033402d267816 */ /* 0x000fc80000000001 */
[----:B------:R-:W-:Y:S02]  /*9d130*/  PRMT R52, R42, 0x5410, R38 ;  /* 0x000054102a347816 */ /* 0x000fe40000000026 */
[----:B---3--:R-:W-:Y:S02]  /*9d140*/  LOP3.LUT R11, R40, 0xffff, RZ, 0xc0, !PT ;  /* 0x0000ffff280b7812 */ /* 0x008fe400078ec0ff */
[----:B------:R-:W2:Y:S04]  /*9d150*/  LDL.LU R40, [R1+0x391c] ;  /* 0x00391c0001287983 */ /* 0x000ea80000300800 */
[----:B------:R-:W3:Y:S04]  /*9d160*/  LDL.LU R0, [R1+0x34] ;  /* 0x0000340001007983 */ /* 0x000ee80000300800 */
[----:B------:R-:W4:Y:S04]  /*9d170*/  LDL.LU R41, [R1+0xc] ;  /* 0x00000c0001297983 */ /* 0x000f280000300800 */
[----:B------:R-:W4:Y:S04]  /*9d180*/  LDL.LU R42, [R1+0x1c4] ;  /* 0x0001c400012a7983 */ /* 0x000f280000300800 */
[----:B------:R-:W4:Y:S01]  /*9d190*/  LDL.LU R38, [R1+0x134] ;  /* 0x0001340001267983 */ /* 0x000f220000300800 */
[----:B------:R-:W-:-:S02]  /*9d1a0*/  LOP3.LUT R56, R56, 0xffff, RZ, 0xc0, !PT ;  /* 0x0000ffff38387812 */ /* 0x000fc400078ec0ff */
[----:B------:R-:W-:Y:S02]  /*9d1b0*/  LOP3.LUT R54, R54, 0xffff, RZ, 0xc0, !PT ;  /* 0x0000ffff36367812 */ /* 0x000fe400078ec0ff */
[----:B------:R-:W-:Y:S02]  /*9d1c0*/  PRMT R39, R16, 0x3340, R1 ;  /* 0x0000334010277816 */ /* 0x000fe40000000001 */
[----:B------:R-:W-:Y:S02]  /*9d1d0*/  PRMT R43, R10, 0x3340, R11 ;  /* 0x000033400a2b7816 */ /* 0x000fe4000000000b */
[----:B------:R-:W-:Y:S02]  /*9d1e0*/  PRMT R44, R56, 0x3340, R54 ;  /* 0x00003340382c7816 */ /* 0x000fe40000000036 */
[----:B------:R-:W-:Y:S02]  /*9d1f0*/  PRMT R43, R43, 0x5410, R39 ;  /* 0x000054102b2b7816 */ /* 0x000fe40000000027 */
[----:B------:R-:W-:-:S04]  /*9d200*/  SHF.R.U32.HI R34, RZ, 0x8, R34 ;  /* 0x00000008ff227819 */ /* 0x000fc80000011622 */
[----:B------:R-:W-:Y:S02]  /*9d210*/  LOP3.LUT R34, R34, 0xffff, RZ, 0xc0, !PT ;  /* 0x0000ffff22227812 */ /* 0x000fe400078ec0ff */
[----:B--2---:R-:W-:-:S04]  /*9d220*/  PRMT R40, R47, 0x3340, R40 ;  /* 0x000033402f287816 */ /* 0x004fc80000000028 */
[----:B------:R-:W-:Y:S02]  /*9d230*/  PRMT R39, R44, 0x5410, R40 ;  /* 0x000054102c277816 */ /* 0x000fe40000000028 */
[----:B------:R-:W2:Y:S01]  /*9d240*/  LDL.LU R40, [R1+0x10] ;  /* 0x0000100001287983 */ /* 0x000ea20000300800 */
[----:B---3--:R-:W-:-:S03]  /*9d250*/  LOP3.LUT R0, R0, 0xffff, RZ, 0xc0, !PT ;  /* 0x0000ffff00007812 */ /* 0x008fc600078ec0ff */
[----:B------:R0:W-:Y:S01]  /*9d260*/  STL [R1+0x1410], R43 ;  /* 0x0014102b01007387 */ /* 0x0001e20000100800 */
[----:B----4-:R-:W-:-:S03]  /*9d270*/  LOP3.LUT R44, R42, 0xffff, RZ, 0xc0, !PT ;  /* 0x0000ffff2a2c7812 */ /* 0x010fc600078ec0ff */
[----:B------:R1:W-:Y:S01]  /*9d280*/  STL [R1+0x140c], R39 ;  /* 0x00140c2701007387 */ /* 0x0003e20000100800 */
[----:B0-----:R-:W-:Y:S02]  /*9d290*/  LOP3.LUT R43, R38, 0xffff, RZ, 0xc0, !PT ;  /* 0x0000ffff262b7812 */ /* 0x001fe400078ec0ff */
[----:B-1----:R-:W-:Y:S02]  /*9d2a0*/  SHF.R.U32.HI R39, RZ, 0x8, R36 ;  /* 0x00000008ff277819 */ /* 0x002fe40000011624 */
[----:B------:R-:W-:Y:S02]  /*9d2b0*/  PRMT R36, R0, 0x3340, R1 ;  /* 0x0000334000247816 */ /* 0x000fe40000000001 */
[----:B------:R-:W-:-:S04]  /*9d2c0*/  PRMT R38, R44, 0x3340, R43 ;  /* 0x000033402c267816 */ /* 0x000fc8000000002b */
[----:B------:R-:W-:Y:S02]  /*9d2d0*/  PRMT R36, R38, 0x5410, R36 ;  /* 0x0000541026247816 */ /* 0x000fe40000000024 */
[----:B------:R-:W3:Y:S01]  /*9d2e0*/  LDL.LU R38, [R1+0x1c] ;  /* 0x00001c0001267983 */ /* 0x000ee20000300800 */
[----:B------:R-:W-:-:S03]  /*9d2f0*/  PRMT R42, R34, 0x3340, R1 ;  /* 0x00003340222a7816 */ /* 0x000fc60000000001 */
[----:B------:R0:W-:Y:S04]  /*9d300*/  STL [R1+0x1408], R36 ;  /* 0x0014082401007387 */ /* 0x0001e80000100800 */
[----:B------:R-:W4:Y:S01]  /*9d310*/  LDL.LU R34, [R1+0x4] ;  /* 0x0000040001227983 */ /* 0x000f220000300800 */
[----:B------:R-:W-:Y:S02]  /*9d320*/  SHF.R.U32.HI R35, RZ, 0x8, R35 ;  /* 0x00000008ff237819 */ /* 0x000fe40000011623 */
[----:B------:R-:W-:Y:S02]  /*9d330*/  SHF.R.U32.HI R37, RZ, 0x8, R37 ;  /* 0x00000008ff257819 */ /* 0x000fe40000011625 */
[----:B------:R-:W-:Y:S02]  /*9d340*/  LOP3.LUT R35, R35, 0xffff, RZ, 0xc0, !PT ;  /* 0x0000ffff23237812 */ /* 0x000fe400078ec0ff */
[----:B------:R-:W-:-:S02]  /*9d350*/  LOP3.LUT R37, R37, 0xffff, RZ, 0xc0, !PT ;  /* 0x0000ffff25257812 */ /* 0x000fc400078ec0ff */
[----:B------:R-:W-:Y:S02]  /*9d360*/  LOP3.LUT R39, R39, 0xffff, RZ, 0xc0, !PT ;  /* 0x0000ffff27277812 */ /* 0x000fe400078ec0ff */
[----:B0-----:R-:W-:Y:S02]  /*9d370*/  PRMT R36, R35, 0x3340, R37 ;  /* 0x0000334023247816 */ /* 0x001fe40000000025 */
[----:B------:R-:W-:Y:S02]  /*9d380*/  SHF.R.U32.HI R26, RZ, 0x8, R26 ;  /* 0x00000008ff1a7819 */ /* 0x000fe4000001161a */
[----:B------:R-:W-:Y:S02]  /*9d390*/  SHF.R.U32.HI R37, RZ, 0x8, R27 ;  /* 0x00000008ff257819 */ /* 0x000fe4000001161b */
[----:B------:R-:W-:Y:S02]  /*9d3a0*/  PRMT R35, R39, 0x3340, R1 ;  /* 0x0000334027237816 */ /* 0x000fe40000000001 */
[----:B------:R-:W-:Y:S01]  /*9d3b0*/  LOP3.LUT R26, R26, 0xffff, RZ, 0xc0, !PT ;  /* 0x0000ffff1a1a7812 */ /* 0x000fe200078ec0ff */
[----:B------:R-:W3:Y:S01]  /*9d3c0*/  LDL.LU R39, [R1+0x8] ;  /* 0x0000080001277983 */ /* 0x000ee20000300800 */
[----:B------:R-:W-:-:S03]  /*9d3d0*/  LOP3.LUT R37, R37, 0xffff, RZ, 0xc0, !PT ;  /* 0x0000ffff25257812 */ /* 0x000fc600078ec0ff */
[----:B------:R2:W-:Y:S01]  /*9d3e0*/  STL [R1+0x1104], R35 ;  /* 0x0011042301007387 */ /* 0x0005e20000100800 */
[----:B------:R-:W-:Y:S02]  /*9d3f0*/  PRMT R37, R26, 0x3340, R37 ;  /* 0x000033401a257816 */ /* 0x000fe40000000025 */
[----:B--2---:R-:W-:Y:S02]  /*9d400*/  SHF.R.U32.HI R35, RZ, 0x8, R40 ;  /* 0x00000008ff237819 */ /* 0x004fe40000011628 */
[----:B------:R-:W2:Y:S01]  /*9d410*/  LDL.LU R40, [R1+0x58] ;  /* 0x0000580001287983 */ /* 0x000ea20000300800 */
[----:B----4-:R-:W-:Y:S02]  /*9d420*/  SHF.R.U32.HI R27, RZ, 0x8, R34 ;  /* 0x00000008ff1b7819 */ /* 0x010fe40000011622 */
[----:B------:R-:W-:Y:S02]  /*9d430*/  SHF.R.U32.HI R34, RZ, 0x8, R41 ;  /* 0x00000008ff227819 */ /* 0x000fe40000011629 */
[----:B------:R-:W4:Y:S04]  /*9d440*/  LDL.LU R41, [R1+0x54] ;  /* 0x0000540001297983 */ /* 0x000f280000300800 */
[----:B------:R-:W2:Y:S04]  /*9d450*/  LDL.LU R26, [R1+0x18] ;  /* 0x00001800011a7983 */ /* 0x000ea80000300800 */
[----:B------:R0:W-:Y:S04]  /*9d460*/  STL [R1+0x127c], R37 ;  /* 0x00127c2501007387 */ /* 0x0001e80000100800 */
[----:B0-----:R-:W4:Y:S01]  /*9d470*/  LDL.LU R37, [R1+0x14] ;  /* 0x0000140001257983 */ /* 0x001f220000300800 */
[----:B------:R-:W-:-:S02]  /*9d480*/  LOP3.LUT R27, R27, 0xffff, RZ, 0xc0, !PT ;  /* 0x0000ffff1b1b7812 */ /* 0x000fc400078ec0ff */
[----:B------:R-:W-:Y:S02]  /*9d490*/  LOP3.LUT R35, R35, 0xffff, RZ, 0xc0, !PT ;  /* 0x0000ffff23237812 */ /* 0x000fe400078ec0ff */
[----:B------:R-:W-:Y:S02]  /*9d4a0*/  PRMT R27, R27, 0x3340, R1 ;  /* 0x000033401b1b7816 */ /* 0x000fe40000000001 */
[----:B------:R-:W-:Y:S02]  /*9d4b0*/  LOP3.LUT R34, R34, 0xffff, RZ, 0xc0, !PT ;  /* 0x0000ffff22227812 */ /* 0x000fe400078ec0ff */
[----:B------:R-:W-:Y:S01]  /*9d4c0*/  SHF.R.U32.HI R33, RZ, 0x8, R33 ;  /* 0x00000008ff217819 */ /* 0x000fe20000011621 */
[----:B------:R0:W-:Y:S03]  /*9d4d0*/  STL [R1+0x10ec], R27 ;  /* 0x0010ec1b01007387 */ /* 0x0001e60000100800 */
[----:B------:R-:W-:-:S02]  /*9d4e0*/  LOP3.LUT R33, R33, 0xffff, RZ, 0xc0, !PT ;  /* 0x0000ffff21217812 */ /* 0x000fc400078ec0ff */
[----:B0-----:R-:W-:Y:S02]  /*9d4f0*/  PRMT R27, R35, 0x3340, R34 ;  /* 0x00003340231b7816 */ /* 0x001fe40000000022 */
[----:B------:R-:W-:-:S03]  /*9d500*/  PRMT R33, R33, 0x3340, R1 ;  /* 0x0000334021217816 */ /* 0x000fc60000000001 */
[----:B------:R-:W-:Y:S01]  /*9d510*/  STL [R1+0x1274], R27 ;  /* 0x0012741b01007387 */ /* 0x000fe20000100800 */
[----:B------:R-:W-:-:S03]  /*9d520*/  SHF.R.U32.HI R34, RZ, 0x8, R49 ;  /* 0x00000008ff227819 */ /* 0x000fc60000011631 */
[----:B------:R0:W-:Y:S01]  /*9d530*/  STL [R1+0x10d0], R33 ;  /* 0x0010d02101007387 */ /* 0x0001e20000100800 */
[----:B---3--:R-:W-:-:S03]  /*9d540*/  SHF.R.U32.HI R35, RZ, 0x8, R38 ;  /* 0x00000008ff237819 */ /* 0x008fc60000011626 */
[----:B------:R-:W3:Y:S01]  /*9d550*/  LDL.LU R49, [R1+0x3918] ;  /* 0x0039180001317983 */ /* 0x000ee20000300800 */
[----:B0-----:R-:W-:Y:S02]  /*9d560*/  SHF.R.U32.HI R33, RZ, 0x8, R39 ;  /* 0x00000008ff217819 */ /* 0x001fe40000011627 */
[----:B--2---:R-:W-:-:S04]  /*9d570*/  SHF.R.U32.HI R26, RZ, 0x8, R26 ;  /* 0x00000008ff1a7819 */ /* 0x004fc8000001161a */
[----:B------:R-:W-:Y:S02]  /*9d580*/  LOP3.LUT R26, R26, 0xffff, RZ, 0xc0, !PT ;  /* 0x0000ffff1a1a7812 */ /* 0x000fe400078ec0ff */
[----:B----4-:R-:W-:Y:S02]  /*9d590*/  SHF.R.U32.HI R27, RZ, 0x8, R37 ;  /* 0x00000008ff1b7819 */ /* 0x010fe40000011625 */
[----:B------:R-:W2:Y:S02]  /*9d5a0*/  LDL.LU R37, [R1+0x20] ;  /* 0x0000200001257983 */ /* 0x000ea40000300800 */
[----:B------:R-:W-:Y:S02]  /*9d5b0*/  LOP3.LUT R27, R27, 0xffff, RZ, 0xc0, !PT ;  /* 0x0000ffff1b1b7812 */ /* 0x000fe400078ec0ff */
[----:B------:R-:W4:Y:S02]  /*9d5c0*/  LDL.LU R39, [R1+0x3c] ;  /* 0x00003c0001277983 */ /* 0x000f240000300800 */
[----:B------:R-:W-:-:S02]  /*9d5d0*/  PRMT R26, R26, 0x3340, R27 ;  /* 0x000033401a1a7816 */ /* 0x000fc4000000001b */
[----:B------:R-:W2:Y:S04]  /*9d5e0*/  LDL.LU R38, [R1+0x30] ;  /* 0x0000300001267983 */ /* 0x000ea80000300800 */
[----:B------:R-:W3:Y:S01]  /*9d5f0*/  LDL.LU R27, [R1+0x28] ;  /* 0x00002800011b7983 */ /* 0x000ee20000300800 */
[----:B------:R-:W-:Y:S02]  /*9d600*/  LOP3.LUT R33, R33, 0xffff, RZ, 0xc0, !PT ;  /* 0x0000ffff21217812 */ /* 0x000fe400078ec0ff */
[----:B------:R-:W-:Y:S01]  /*9d610*/  LOP3.LUT R35, R35, 0xffff, RZ, 0xc0, !PT ;  /* 0x0000ffff23237812 */ /* 0x000fe200078ec0ff */
[----:B------:R3:W-:Y:S01]  /*9d620*/  STL [R1+0x1254], R26 ;  /* 0x0012541a01007387 */ /* 0x0007e20000100800 */
[----:B------:R-:W-:Y:S02]  /*9d630*/  LOP3.LUT R34, R34, 0xffff, RZ, 0xc0, !PT ;  /* 0x0000ffff22227812 */ /* 0x000fe400078ec0ff */
[----:B------:R-:W-:-:S02]  /*9d640*/  PRMT R33, R33, 0x3340, R1 ;  /* 0x0000334021217816 */ /* 0x000fc40000000001 */
[----:B---3--:R-:W-:Y:S02]  /*9d650*/  SHF.R.U32.HI R26, RZ, 0x8, R27 ;  /* 0x00000008ff1a7819 */ /* 0x008fe4000001161b */
[----:B------:R-:W-:Y:S02]  /*9d660*/  PRMT R27, R35, 0x3340, R34 ;  /* 0x00003340231b7816 */ /* 0x000fe40000000022 */
[----:B------:R-:W-:Y:S01]  /*9d670*/  LOP3.LUT R26, R26, 0xffff, RZ, 0xc0, !PT ;  /* 0x0000ffff1a1a7812 */ /* 0x000fe200078ec0ff */
[----:B------:R-:W3:Y:S04]  /*9d680*/  LDL.LU R35, [R1+0x15c] ;  /* 0x00015c0001237983 */ /* 0x000ee80000300800 */
[----:B------:R0:W-:Y:S04]  /*9d690*/  STL [R1+0x10e0], R33 ;  /* 0x0010e02101007387 */ /* 0x0001e80000100800 */
[----:B------:R1:W-:Y:S01]  /*9d6a0*/  STL [R1+0x1268], R27 ;  /* 0x0012681b01007387 */ /* 0x0003e20000100800 */
[----:B0-----:R-:W-:-:S02]  /*9d6b0*/  SHF.R.U32.HI R33, RZ, 0x8, R41 ;  /* 0x00000008ff217819 */ /* 0x001fc40000011629 */
[----:B------:R-:W-:Y:S02]  /*9d6c0*/  PRMT R41, R26, 0x3340, R1 ;  /* 0x000033401a297816 */ /* 0x000fe40000000001 */
[----:B------:R-:W2:Y:S01]  /*9d6d0*/  LDL.LU R26, [R1+0x1cc] ;  /* 0x0001cc00011a7983 */ /* 0x000ea20000300800 */
[----:B-1----:R-:W-:Y:S02]  /*9d6e0*/  SHF.R.U32.HI R27, RZ, 0x8, R40 ;  /* 0x00000008ff1b7819 */ /* 0x002fe40000011628 */
[----:B------:R-:W-:Y:S01]  /*9d6f0*/  LOP3.LUT R33, R33, 0xffff, RZ, 0xc0, !PT ;  /* 0x0000ffff21217812 */ /* 0x000fe200078ec0ff */
[----:B------:R-:W2:Y:S01]  /*9d700*/  LDL.LU R40, [R1+0x7c] ;  /* 0x00007c0001287983 */ /* 0x000ea20000300800 */
[----:B------:R-:W-:-:S03]  /*9d710*/  LOP3.LUT R27, R27, 0xffff, RZ, 0xc0, !PT ;  /* 0x0000ffff1b1b7812 */ /* 0x000fc600078ec0ff */
[----:B------:R0:W-:Y:S01]  /*9d720*/  STL [R1+0x11f0], R41 ;  /* 0x0011f02901007387 */ /* 0x0001e20000100800 */
[----:B------:R-:W-:-:S03]  /*9d730*/  PRMT R27, R27, 0x3340, R33 ;  /* 0x000033401b1b7816 */ /* 0x000fc60000000021 */
[----:B0-----:R-:W2:Y:S04]  /*9d740*/  LDL.LU R41, [R1+0x80] ;  /* 0x0000800001297983 */ /* 0x001ea80000300800 */
[----:B------:R-:W2:Y:S01]  /*9d750*/  LDL.LU R33, [R1+0x38] ;  /* 0x0000380001217983 */ /* 0x000ea20000300800 */
[----:B------:R-:W-:-:S04]  /*9d760*/  LOP3.LUT R49, R49, 0xffff, RZ, 0xc0, !PT ;  /* 0x0000ffff31317812 */ /* 0x000fc800078ec0ff */
[----:B------:R-:W-:Y:S01]  /*9d770*/  SHF.R.U32.HI R34, RZ, 0x8, R49 ;  /* 0x00000008ff227819 */ /* 0x000fe20000011631 */
[----:B------:R0:W-:Y:S03]  /*9d780*/  STL [R1+0x12bc], R27 ;  /* 0x0012bc1b01007387 */ /* 0x0001e60000100800 */
[----:B------:R-:W-:-:S04]  /*9d790*/  LOP3.LUT R34, R34, 0xffff, RZ, 0xc0, !PT ;  /* 0x0000ffff22227812 */ /* 0x000fc800078ec0ff */
[----:B0-----:R-:W-:-:S05]  /*9d7a0*/  PRMT R27, R34, 0x3340, R1 ;  /* 0x00003340221b7816 */ /* 0x001fca0000000001 */
[----:B------:R4:W-:Y:S02]  /*9d7b0*/  STL [R1+0x1188], R27 ;  /* 0x0011881b01007387 */ /* 0x0009e40000100800 */
[----:B----4-:R-:W-:Y:S02]  /*9d7c0*/  SHF.R.U32.HI R27, RZ, 0x8, R39 ;  /* 0x00000008ff1b7819 */ /* 0x010fe40000011627 */
[----:B---3--:R-:W-:Y:S02]  /*9d7d0*/  LOP3.LUT R35, R35, 0xffff, RZ, 0xc0, !PT ;  /* 0x0000ffff23237812 */ /* 0x008fe400078ec0ff */
[----:B--2---:R-:W-:-:S04]  /*9d7e0*/  LOP3.LUT R26, R26, 0xffff, RZ, 0xc0, !PT ;  /* 0x0000ffff1a1a7812 */ /* 0x004fc800078ec0ff */
[----:B------:R-:W-:Y:S02]  /*9d7f0*/  SHF.R.U32.HI R34, RZ, 0x8, R26 ;  /* 0x00000008ff227819 */ /* 0x000fe4000001161a */
[--C-:B------:R-:W-:Y:S02]  /*9d800*/  PRMT R26, R26, 0x3340, R35.reuse ;  /* 0x000033401a1a7816 */ /* 0x100fe40000000023 */
[----:B------:R-:W-:Y:S02]  /*9d810*/  SHF.R.U32.HI R35, RZ, 0x8, R35 ;  /* 0x00000008ff237819 */ /* 0x000fe40000011623 */
[----:B------:R-:W-:Y:S02]  /*9d820*/  LOP3.LUT R34, R34, 0xffff, RZ, 0xc0, !PT ;  /* 0x0000ffff22227812 */ /* 0x000fe400078ec0ff */
[----:B------:R-:W-:Y:S01]  /*9d830*/  LOP3.LUT R35, R35, 0xffff, RZ, 0xc0, !PT ;  /* 0x0000ffff23237812 */ /* 0x000fe200078ec0ff */
[----:B------:R0:W-:Y:S03]  /*9d840*/  STL [R1+0x1420], R26 ;  /* 0x0014201a01007387 */ /* 0x0001e60000100800 */
[----:B------:R-:W-:Y:S01]  /*9d850*/  PRMT R35, R34, 0x3340, R35 ;  /* 0x0000334022237816 */ /* 0x000fe20000000023 */
[----:B------:R-:W2:Y:S01]  /*9d860*/  LDL.LU R39, [R1+0x94] ;  /* 0x0000940001277983 */ /* 0x000ea20000300800 */
[----:B0-----:R-:W-:-:S02]  /*9d870*/  SHF.R.U32.HI R26, RZ, 0x8, R33 ;  /* 0x00000008ff1a7819 */ /* 0x001fc40000011621 */
[----:B------:R-:W-:Y:S02]  /*9d880*/  SHF.R.U32.HI R33, RZ, 0x8, R38 ;  /* 0x00000008ff217819 */ /* 0x000fe40000011626 */
[----:B------:R-:W3:Y:S04]  /*9d890*/  LDL.LU R38, [R1+0xbc] ;  /* 0x0000bc0001267983 */ /* 0x000ee80000300800 */
[----:B------:R-:W4:Y:S04]  /*9d8a0*/  LDL.LU R34, [R1+0x6c] ;  /* 0x00006c0001227983 */ /* 0x000f280000300800 */
[----:B------:R0:W-:Y:S04]  /*9d8b0*/  STL [R1+0x12a8], R35 ;  /* 0x0012a82301007387 */ /* 0x0001e80000100800 */
[----:B0-----:R-:W2:Y:S01]  /*9d8c0*/  LDL.LU R35, [R1+0x64] ;  /* 0x0000640001237983 */ /* 0x001ea20000300800 */
[----:B------:R-:W-:-:S04]  /*9d8d0*/  SHF.R.U32.HI R37, RZ, 0x8, R37 ;  /* 0x00000008ff257819 */ /* 0x000fc80000011625 */
[----:B------:R-:W-:-:S04]  /*9d8e0*/  LOP3.LUT R37, R37, 0xffff, RZ, 0xc0, !PT ;  /* 0x0000ffff25257812 */ /* 0x000fc800078ec0ff */
[----:B------:R-:W-:Y:S02]  /*9d8f0*/  PRMT R37, R37, 0x3340, R1 ;  /* 0x0000334025257816 */ /* 0x000fe40000000001 */
[----:B------:R-:W-:Y:S02]  /*9d900*/  LOP3.LUT R26, R26, 0xffff, RZ, 0xc0, !PT ;  /* 0x0000ffff1a1a7812 */ /* 0x000fe400078ec0ff */
[----:B------:R-:W-:Y:S01]  /*9d910*/  LOP3.LUT R27, R27, 0xffff, RZ, 0xc0, !PT ;  /* 0x0000ffff1b1b7812 */ /* 0x000fe200078ec0ff */
[----:B------:R0:W-:Y:S01]  /*9d920*/  STL [R1+0x11ec], R37 ;  /* 0x0011ec2501007387 */ /* 0x0001e20000100800 */
[----:B------:R-:W-:Y:S02]  /*9d930*/  LOP3.LUT R33, R33, 0xffff, RZ, 0xc0, !PT ;  /* 0x0000ffff21217812 */ /* 0x000fe400078ec0ff */
[----:B------:R-:W-:Y:S02]  /*9d940*/  PRMT R27, R26, 0x3340, R27 ;  /* 0x000033401a1b7816 */ /* 0x000fe4000000001b */
[----:B------:R-:W-:Y:S01]  /*9d950*/  PRMT R26, R33, 0x3340, R1 ;  /* 0x00003340211a7816 */ /* 0x000fe20000000001 */
[----:B0-----:R-:W3:Y:S01]  /*9d960*/  LDL.LU R37, [R1+0x60] ;  /* 0x0000600001257983 */ /* 0x001ee20000300800 */
[----:B------:R-:W-:-:S03]  /*9d970*/  SHF.R.U32.HI R33, RZ, 0x8, R4 ;  /* 0x00000008ff217819 */ /* 0x000fc60000011604 */
[----:B------:R0:W-:Y:S04]  /*9d980*/  STL [R1+0x12b8], R27 ;  /* 0x0012b81b01007387 */ /* 0x0001e80000100800 */
[----:B------:R1:W-:Y:S04]  /*9d990*/  STL [R1+0x11e8], R26 ;  /* 0x0011e81a01007387 */ /* 0x0003e80000100800 */
[----:B------:R-:W3:Y:S01]  /*9d9a0*/  LDL.LU R4, [R1+0x3914] ;  /* 0x0039140001047983 */ /* 0x000ee20000300800 */
[----:B0-----:R-:W-:Y:S02]  /*9d9b0*/  SHF.R.U32.HI R27, RZ, 0x8, R41 ;  /* 0x00000008ff1b7819 */ /* 0x001fe40000011629 */
[----:B-1----:R-:W-:-:S02]  /*9d9c0*/  SHF.R.U32.HI R26, RZ, 0x8, R40 ;  /* 0x00000008ff1a7819 */ /* 0x002fc40000011628 */
[----:B------:R-:W3:Y:S04]  /*9d9d0*/  LDL.LU R40, [R1+0x90] ;  /* 0x0000900001287983 */ /* 0x000ee80000300800 */
[----:B------:R-:W3:Y:S01]  /*9d9e0*/  LDL.LU R41, [R1+0x84] ;  /* 0x0000840001297983 */ /* 0x000ee20000300800 */
[----:B----4-:R-:W-:-:S04]  /*9d9f0*/  SHF.R.U32.HI R34, RZ, 0x8, R34 ;  /* 0x00000008ff227819 */ /* 0x010fc80000011622 */
[----:B------:R-:W-:Y:S02]  /*9da00*/  LOP3.LUT R34, R34, 0xffff, RZ, 0xc0, !PT ;  /* 0x0000ffff22227812 */ /* 0x000fe400078ec0ff */
[----:B--2---:R-:W-:-:S04]  /*9da10*/  SHF.R.U32.HI R35, RZ, 0x8, R35 ;  /* 0x00000008ff237819 */ /* 0x004fc80000011623 */
[----:B------:R-:W-:-:S04]  /*9da20*/  LOP3.LUT R35, R35, 0xffff, RZ, 0xc0, !PT ;  /* 0x0000ffff23237812 */ /* 0x000fc800078ec0ff */
[----:B------:R-:W-:Y:S02]  /*9da30*/  PRMT R35, R34, 0x3340, R35 ;  /* 0x0000334022237816 */ /* 0x000fe40000000023 */
[----:B------:R-:W2:Y:S04]  /*9da40*/  LDL.LU R34, [R1+0x50] ;  /* 0x0000500001227983 */ /* 0x000ea80000300800 */
[----:B------:R0:W-:Y:S04]  /*9da50*/  STL [R1+0x12a4], R35 ;  /* 0x0012a42301007387 */ /* 0x0001e80000100800 */
[----:B0-----:R-:W4:Y:S01]  /*9da60*/  LDL.LU R35, [R1+0x4c] ;  /* 0x00004c0001237983 */ /* 0x001f220000300800 */
[----:B---3--:R-:W-:-:S04]  /*9da70*/  SHF.R.U32.HI R37, RZ, 0x8, R37 ;  /* 0x00000008ff257819 */ /* 0x008fc80000011625 */
[----:B------:R-:W-:Y:S02]  /*9da80*/  LOP3.LUT R37, R37, 0xffff, RZ, 0xc0, !PT ;  /* 0x0000ffff25257812 */ /* 0x000fe400078ec0ff */
[----:B------:R-:W-:Y:S02]  /*9da90*/  LOP3.LUT R26, R26, 0xffff, RZ, 0xc0, !PT ;  /* 0x0000ffff1a1a7812 */ /* 0x000fe400078ec0ff */
[----:B------:R-:W-:Y:S02]  /*9daa0*/  PRMT R37, R37, 0x3340, R1 ;  /* 0x0000334025257816 */ /* 0x000fe40000000001 */
[----:B------:R-:W-:Y:S02]  /*9dab0*/  LOP3.LUT R27, R27, 0xffff, RZ, 0xc0, !PT ;  /* 0x0000ffff1b1b7812 */ /* 0x000fe400078ec0ff */
[----:B------:R-:W-:Y:S01]  /*9dac0*/  LOP3.LUT R33, R33, 0xffff, RZ, 0xc0, !PT ;  /* 0x0000ffff21217812 */ /* 0x000fe200078ec0ff */
[----:B------:R0:W-:Y:S02]  /*9dad0*/  STL [R1+0x11e0], R37 ;  /* 0x0011e02501007387 */ /* 0x0001e40000100800 */
[----:B0-----:R-:W-:-:S02]  /*9dae0*/  PRMT R37, R26, 0x3340, R27 ;  /* 0x000033401a257816 */ /* 0x001fc4000000001b */
[----:B------:R-:W-:Y:S02]  /*9daf0*/  PRMT R27, R33, 0x3340, R1 ;  /* 0x00003340211b7816 */ /* 0x000fe40000000001 */
[----:B------:R-:W-:Y:S01]  /*9db00*/  SHF.R.U32.HI R33, RZ, 0x8, R4 ;  /* 0x00000008ff217819 */ /* 0x000fe20000011604 */
[----:B------:R0:W-:Y:S04]  /*9db10*/  STL [R1+0x1290], R37 ;  /* 0x0012902501007387 */ /* 0x0001e80000100800 */
[----:B------:R1:W-:Y:S04]  /*9db20*/  STL [R1+0x11e4], R27 ;  /* 0x0011e41b01007387 */ /* 0x0003e80000100800 */
[----:B------:R-:W3:Y:S04]  /*9db30*/  LDL.LU R4, [R1+0x3910] ;  /* 0x0039100001047983 */ /* 0x000ee80000300800 */
[----:B0-----:R-:W3:Y:S01]  /*9db40*/  LDL.LU R37, [R1+0xcc] ;  /* 0x0000cc0001257983 */ /* 0x001ee20000300800 */
[----:B-1----:R-:W-:-:S03]  /*9db50*/  SHF.R.U32.HI R27, RZ, 0x8, R39 ;  /* 0x00000008ff1b7819 */ /* 0x002fc60000011627 */
[----:B------:R-:W3:Y:S01]  /*9db60*/  LDL.LU R39, [R1+0xd4] ;  /* 0x0000d40001277983 */ /* 0x000ee20000300800 */
[----:B--2---:R-:W-:-:S04]  /*9db70*/  SHF.R.U32.HI R26, RZ, 0x8, R34 ;  /* 0x00000008ff1a7819 */ /* 0x004fc80000011622 */
[----:B------:R-:W-:Y:S02]  /*9db80*/  LOP3.LUT R26, R26, 0xffff, RZ, 0xc0, !PT ;  /* 0x0000ffff1a1a7812 */ /* 0x000fe400078ec0ff */
[----:B------:R-:W-:Y:S02]  /*9db90*/  SHF.R.U32.HI R34, RZ, 0x8, R38 ;  /* 0x00000008ff227819 */ /* 0x000fe40000011626 */
[----:B------:R-:W2:Y:S01]  /*9dba0*/  LDL.LU R38, [R1] ;  /* 0x0000000001267983 */ /* 0x000ea20000300800 */
[----:B----4-:R-:W-:-:S04]  /*9dbb0*/  SHF.R.U32.HI R35, RZ, 0x8, R35 ;  /* 0x00000008ff237819 */ /* 0x010fc80000011623 */
[----:B------:R-:W-:-:S04]  /*9dbc0*/  LOP3.LUT R35, R35, 0xffff, RZ, 0xc0, !PT ;  /* 0x0000ffff23237812 */ /* 0x000fc800078ec0ff */
[----:B------:R-:W-:Y:S02]  /*9dbd0*/  PRMT R26, R26, 0x3340, R35 ;  /* 0x000033401a1a7816 */ /* 0x000fe40000000023 */
[----:B------:R-:W4:Y:S01]  /*9dbe0*/  LDL.LU R35, [R1+0x74] ;  /* 0x0000740001237983 */ /* 0x000f220000300800 */
[----:B------:R-:W-:Y:S02]  /*9dbf0*/  LOP3.LUT R27, R27, 0xffff, RZ, 0xc0, !PT ;  /* 0x0000ffff1b1b7812 */ /* 0x000fe400078ec0ff */
[----:B------:R-:W-:Y:S01]  /*9dc00*/  LOP3.LUT R34, R34, 0xffff, RZ, 0xc0, !PT ;  /* 0x0000ffff22227812 */ /* 0x000fe200078ec0ff */
[----:B------:R4:W-:Y:S01]  /*9dc10*/  STL [R1+0x1294], R26 ;  /* 0x0012941a01007387 */ /* 0x0009e20000100800 */
[----:B------:R-:W-:Y:S02]  /*9dc20*/  LOP3.LUT R33, R33, 0xffff, RZ, 0xc0, !PT ;  /* 0x0000ffff21217812 */ /* 0x000fe400078ec0ff */
[----:B----4-:R-:W-:Y:S02]  /*9dc30*/  SHF.R.U32.HI R26, RZ, 0x8, R35 ;  /* 0x00000008ff1a7819 */ /* 0x010fe40000011623 */
[----:B------:R-:W-:-:S02]  /*9dc40*/  PRMT R35, R27, 0x3340, R1 ;  /* 0x000033401b237816 */ /* 0x000fc40000000001 */
[----:B------:R-:W-:Y:S02]  /*9dc50*/  PRMT R27, R34, 0x3340, R33 ;  /* 0x00003340221b7816 */ /* 0x000fe40000000021 */
[----:B------:R-:W-:Y:S01]  /*9dc60*/  LOP3.LUT R26, R26, 0xffff, RZ, 0xc0, !PT ;  /* 0x0000ffff1a1a7812 */ /* 0x000fe200078ec0ff */
[----:B------:R-:W4:Y:S01]  /*9dc70*/  LDL.LU R34, [R1+0x18c] ;  /* 0x00018c0001227983 */ /* 0x000f220000300800 */
[----:B------:R-:W-:Y:S02]  /*9dc80*/  SHF.R.U32.HI R33, RZ, 0x8, R41 ;  /* 0x00000008ff217819 */ /* 0x000fe40000011629 */
[----:B------:R-:W-:Y:S01]  /*9dc90*/  PRMT R41, R26, 0x3340, R1 ;  /* 0x000033401a297816 */ /* 0x000fe20000000001 */
[----:B------:R-:W-:Y:S04]  /*9dca0*/  STL [R1+0x11d8], R35 ;  /* 0x0011d82301007387 */ /* 0x000fe80000100800 */
[----:B------:R0:W-:Y:S04]  /*9dcb0*/  STL [R1+0x128c], R27 ;  /* 0x00128c1b01007387 */ /* 0x0001e80000100800 */
[----:B------:R-:W2:Y:S01]  /*9dcc0*/  LDL.LU R26, [R1+0x200] ;  /* 0x00020000011a7983 */ /* 0x000ea20000300800 */
[----:B------:R-:W-:-:S02]  /*9dcd0*/  LOP3.LUT R33, R33, 0xffff, RZ, 0xc0, !PT ;  /* 0x0000ffff21217812 */ /* 0x000fc400078ec0ff */
[----:B0-----:R-:W-:Y:S02]  /*9dce0*/  SHF.R.U32.HI R27, RZ, 0x8, R40 ;  /* 0x00000008ff1b7819 */ /* 0x001fe40000011628 */
[----:B------:R-:W2:Y:S02]  /*9dcf0*/  LDL.LU R40, [R1+0xf8] ;  /* 0x0000f80001287983 */ /* 0x000ea40000300800 */
[----:B------:R-:W-:Y:S02]  /*9dd00*/  LOP3.LUT R27, R27, 0xffff, RZ, 0xc0, !PT ;  /* 0x0000ffff1b1b7812 */ /* 0x000fe400078ec0ff */
[----:B------:R0:W-:Y:S02]  /*9dd10*/  STL [R1+0x11d0], R41 ;  /* 0x0011d02901007387 */ /* 0x0001e40000100800 */
[----:B------:R-:W-:Y:S02]  /*9dd20*/  PRMT R27, R27, 0x3340, R33 ;  /* 0x000033401b1b7816 */ /* 0x000fe40000000021 */
[----:B0-----:R-:W2:Y:S04]  /*9dd30*/  LDL.LU R41, [R1+0x98] ;  /* 0x0000980001297983 */ /* 0x001ea80000300800 */
[----:B------:R-:W2:Y:S01]  /*9dd40*/  LDL.LU R33, [R1+0xa4] ;  /* 0x0000a40001217983 */ /* 0x000ea20000300800 */
[----:B---3--:R-:W-:-:S04]  /*9dd50*/  LOP3.LUT R4, R4, 0xffff, RZ, 0xc0, !PT ;  /* 0x0000ffff04047812 */ /* 0x008fc800078ec0ff */
[----:B------:R-:W-:Y:S01]  /*9dd60*/  SHF.R.U32.HI R35, RZ, 0x8, R4 ;  /* 0x00000008ff237819 */ /* 0x000fe20000011604 */
[----:B------:R0:W-:Y:S03]  /*9dd70*/  STL [R1+0x1280], R27 ;  /* 0x0012801b01007387 */ /* 0x0001e60000100800 */
[----:B------:R-:W-:-:S04]  /*9dd80*/  LOP3.LUT R35, R35, 0xffff, RZ, 0xc0, !PT ;  /* 0x0000ffff23237812 */ /* 0x000fc800078ec0ff */
[----:B0-----:R-:W-:-:S05]  /*9dd90*/  PRMT R27, R35, 0x3340, R1 ;  /* 0x00003340231b7816 */ /* 0x001fca0000000001 */
[----:B------:R0:W-:Y:S01]  /*9dda0*/  STL [R1+0x11d4], R27 ;  /* 0x0011d41b01007387 */ /* 0x0001e20000100800 */
[----:B----4-:R-:W-:Y:S02]  /*9ddb0*/  LOP3.LUT R34, R34, 0xffff, RZ, 0xc0, !PT ;  /* 0x0000ffff22227812 */ /* 0x010fe400078ec0ff */
[----:B--2---:R-:W-:-:S04]  /*9ddc0*/  LOP3.LUT R26, R26, 0xffff, RZ, 0xc0, !PT ;  /* 0x0000ffff1a1a7812 */ /* 0x004fc800078ec0ff */
[----:B0-----:R-:W-:Y:S02]  /*9ddd0*/  PRMT R27, R26, 0x3340, R34 ;  /* 0x000033401a1b7816 */ /* 0x001fe40000000022 */
[----:B------:R-:W-:Y:S02]  /*9dde0*/  SHF.R.U32.HI R35, RZ, 0x8, R26 ;  /* 0x00000008ff237819 */ /* 0x000fe4000001161a */
[----:B------:R-:W-:Y:S02]  /*9ddf0*/  SHF.R.U32.HI R34, RZ, 0x8, R34 ;  /* 0x00000008ff227819 */ /* 0x000fe40000011622 */
[----:B------:R-:W-:Y:S02]  /*9de00*/  LOP3.LUT R35, R35, 0xffff, RZ, 0xc0, !PT ;  /* 0x0000ffff23237812 */ /* 0x000fe400078ec0ff */
[----:B------:R-:W-:Y:S01]  /*9de10*/  LOP3.LUT R34, R34, 0xffff, RZ, 0xc0, !PT ;  /* 0x0000ffff22227812 */ /* 0x000fe200078ec0ff */
[----:B------:R0:W-:Y:S03]  /*9de20*/  STL [R1+0x1414], R27 ;  /* 0x0014141b01007387 */ /* 0x0001e60000100800 */
[----:B------:R-:W-:-:S02]  /*9de30*/  PRMT R35, R35, 0x3340, R34 ;  /* 0x0000334023237816 */ /* 0x000fc40000000022 */
[----:B0-----:R-:W-:Y:S02]  /*9de40*/  SHF.R.U32.HI R27, RZ, 0x8, R39 ;  /* 0x00000008ff1b7819 */ /* 0x001fe40000011627 */
[----:B------:R-:W2:Y:S01]  /*9de50*/  LDL.LU R39, [R1+0xec] ;  /* 0x0000ec0001277983 */ /* 0x000ea20000300800 */
[----:B------:R-:W-:Y:S02]  /*9de60*/  SHF.R.U32.HI R26, RZ, 0x8, R33 ;  /* 0x00000008ff1a7819 */ /* 0x000fe40000011621 */
[----:B------:R-:W-:Y:S02]  /*9de70*/  SHF.R.U32.HI R33, RZ, 0x8, R37 ;  /* 0x00000008ff217819 */ /* 0x000fe40000011625 */
[----:B------:R-:W-:Y:S02]  /*9de80*/  SHF.R.U32.HI R37, RZ, 0x8, R38 ;  /* 0x00000008ff257819 */ /* 0x000fe40000011626 */
[----:B------:R-:W3:Y:S01]  /*9de90*/  LDL.LU R38, [R1+0xf0] ;  /* 0x0000f00001267983 */ /* 0x000ee20000300800 */
[----:B------:R-:W-:-:S03]  /*9dea0*/  LOP3.LUT R26, R26, 0xffff, RZ, 0xc0, !PT ;  /* 0x0000ffff1a1a7812 */ /* 0x000fc600078ec0ff */
[----:B------:R-:W4:Y:S01]  /*9deb0*/  LDL.LU R34, [R1+0x9c] ;  /* 0x00009c0001227983 */ /* 0x000f220000300800 */
[----:B------:R-:W-:-:S03]  /*9dec0*/  PRMT R26, R26, 0x3340, R1 ;  /* 0x000033401a1a7816 */ /* 0x000fc60000000001 */
[----:B------:R0:W-:Y:S01]  /*9ded0*/  STL [R1+0x1278], R35 ;  /* 0x0012782301007387 */ /* 0x0001e20000100800 */
[----:B------:R-:W-:Y:S02]  /*9dee0*/  LOP3.LUT R27, R27, 0xffff, RZ, 0xc0, !PT ;  /* 0x0000ffff1b1b7812 */ /* 0x000fe400078ec0ff */
[----:B------:R-:W-:Y:S01]  /*9def0*/  LOP3.LUT R33, R33, 0xffff, RZ, 0xc0, !PT ;  /* 0x0000ffff21217812 */ /* 0x000fe200078ec0ff */
[----:B0-----:R-:W2:Y:S03]  /*9df00*/  LDL.LU R35, [R1+0x8c] ;  /* 0x00008c0001237983 */ /* 0x001ea60000300800 */
[----:B------:R-:W-:Y:S01]  /*9df10*/  PRMT R33, R33, 0x3340, R27 ;  /* 0x0000334021217816 */ /* 0x000fe2000000001b */
[----:B------:R0:W-:Y:S04]  /*9df20*/  STL [R1+0x11cc], R26 ;  /* 0x0011cc1a01007387 */ /* 0x0001e80000100800 */
[----:B0-----:R-:W3:Y:S04]  /*9df30*/  LDL.LU R26, [R1+0xfc] ;  /* 0x0000fc00011a7983 */ /* 0x001ee80000300800 */
[----:B------:R-:W3:Y:S01]  /*9df40*/  LDL.LU R27, [R1+0xe8] ;  /* 0x0000e800011b7983 */ /* 0x000ee20000300800 */
[----:B------:R-:W-:-:S03]  /*9df50*/  LOP3.LUT R37, R37, 0xffff, RZ, 0xc0, !PT ;  /* 0x0000ffff25257812 */ /* 0x000fc600078ec0ff */
[----:B------:R0:W-:Y:S02]  /*9df60*/  STL [R1+0x1270], R33 ;  /* 0x0012702101007387 */ /* 0x0001e40000100800 */
[----:B0-----:R-:W-:-:S05]  /*9df70*/  PRMT R33, R37, 0x3340, R1 ;  /* 0x0000334025217816 */ /* 0x001fca0000000001 */
[----:B------:R0:W-:Y:S02]  /*9df80*/  STL [R1+0x15c], R33 ;  /* 0x00015c2101007387 */ /* 0x0001e40000100800 */
[----:B0-----:R-:W-:Y:S02]  /*9df90*/  SHF.R.U32.HI R33, RZ, 0x8, R41 ;  /* 0x00000008ff217819 */ /* 0x001fe40000011629 */
[----:B----4-:R-:W-:-:S04]  /*9dfa0*/  SHF.R.U32.HI R34, RZ, 0x8, R34 ;  /* 0x00000008ff227819 */ /* 0x010fc80000011622 */
[----:B------:R-:W-:Y:S02]  /*9dfb0*/  LOP3.LUT R34, R34, 0xffff, RZ, 0xc0, !PT ;  /* 0x0000ffff22227812 */ /* 0x000fe400078ec0ff */
[----:B--2---:R-:W-:-:S04]  /*9dfc0*/  SHF.R.U32.HI R35, RZ, 0x8, R35 ;  /* 0x00000008ff237819 */ /* 0x004fc80000011623 */
[----:B------:R-:W-:-:S04]  /*9dfd0*/  LOP3.LUT R35, R35, 0xffff, RZ, 0xc0, !PT ;  /* 0x0000ffff23237812 */ /* 0x000fc800078ec0ff */
[----:B------:R-:W-:Y:S02]  /*9dfe0*/  PRMT R35, R34, 0x3340, R35 ;  /* 0x0000334022237816 */ /* 0x000fe40000000023 */
[----:B---3--:R-:W-:Y:S02]  /*9dff0*/  SHF.R.U32.HI R37, RZ, 0x8, R27 ;  /* 0x00000008ff257819 */ /* 0x008fe4000001161b */
[----:B------:R-:W-:Y:S02]  /*9e000*/  SHF.R.U32.HI R27, RZ, 0x8, R40 ;  /* 0x00000008ff1b7819 */ /* 0x000fe40000011628 */
[----:B------:R-:W2:Y:S04]  /*9e010*/  LDL.LU R40, [R1+0x104] ;  /* 0x0001040001287983 */ /* 0x000ea80000300800 */
[----:B------:R-:W3:Y:S04]  /*9e020*/  LDL.LU R41, [R1+0x100] ;  /* 0x0001000001297983 */ /* 0x000ee80000300800 */
[----:B------:R-:W4:Y:S04]  /*9e030*/  LDL.LU R34, [R1+0xe0] ;  /* 0x0000e00001227983 */ /* 0x000f280000300800 */
[----:B------:R0:W-:Y:S04]  /*9e040*/  STL [R1+0x1250], R35 ;  /* 0x0012502301007387 */ /* 0x0001e80000100800 */
[----:B0-----:R-:W2:Y:S01]  /*9e050*/  LDL.LU R35, [R1+0xe4] ;  /* 0x0000e40001237983 */ /* 0x001ea20000300800 */
[----:B------:R-:W-:-:S04]  /*9e060*/  LOP3.LUT R37, R37, 0xffff, RZ, 0xc0, !PT ;  /* 0x0000ffff25257812 */ /* 0x000fc800078ec0ff */
[----:B------:R-:W-:-:S05]  /*9e070*/  PRMT R37, R37, 0x3340, R1 ;  /* 0x0000334025257816 */ /* 0x000fca0000000001 */
[----:B------:R0:W-:Y:S04]  /*9e080*/  STL [R1+0x11c8], R37 ;  /* 0x0011c82501007387 */ /* 0x0001e80000100800 */
[----:B0-----:R-:W3:Y:S01]  /*9e090*/  LDL.LU R37, [R1+0xd8] ;  /* 0x0000d80001257983 */ /* 0x001ee20000300800 */
[----:B------:R-:W-:Y:S02]  /*9e0a0*/  SHF.R.U32.HI R26, RZ, 0x8, R26 ;  /* 0x00000008ff1a7819 */ /* 0x000fe4000001161a */
[----:B------:R-:W-:Y:S02]  /*9e0b0*/  LOP3.LUT R27, R27, 0xffff, RZ, 0xc0, !PT ;  /* 0x0000ffff1b1b7812 */ /* 0x000fe400078ec0ff */
[----:B------:R-:W-:Y:S02]  /*9e0c0*/  LOP3.LUT R26, R26, 0xffff, RZ, 0xc0, !PT ;  /* 0x0000ffff1a1a7812 */ /* 0x000fe400078ec0ff */
[----:B------:R-:W-:-:S02]  /*9e0d0*/  LOP3.LUT R33, R33, 0xffff, RZ, 0xc0, !PT ;  /* 0x0000ffff21217812 */ /* 0x000fc400078ec0ff */
[----:B------:R-:W-:Y:S02]  /*9e0e0*/  PRMT R27, R26, 0x3340, R27 ;  /* 0x000033401a1b7816 */ /* 0x000fe4000000001b */
[----:B------:R-:W-:Y:S02]  /*9e0f0*/  PRMT R26, R33, 0x3340, R1 ;  /* 0x00003340211a7816 */ /* 0x000fe40000000001 */
[----:B------:R-:W-:Y:S01]  /*9e100*/  SHF.R.U32.HI R33, RZ, 0x8, R53 ;  /* 0x00000008ff217819 */ /* 0x000fe20000011635 */
[----:B------:R0:W-:Y:S04]  /*9e110*/  STL [R1+0x1260], R27 ;  /* 0x0012601b01007387 */ /* 0x0001e80000100800 */
[----:B------:R1:W-:Y:S04]  /*9e120*/  STL [R1+0x11c4], R26 ;  /* 0x0011c41a01007387 */ /* 0x0003e80000100800 */
[----:B------:R-:W3:Y:S01]  /*9e130*/  LDL.LU R53, [R1+0x390c] ;  /* 0x00390c0001357983 */ /* 0x000ee20000300800 */
[----:B0-----:R-:W-:-:S02]  /*9e140*/  SHF.R.U32.HI R27, RZ, 0x8, R38 ;  /* 0x00000008ff1b7819 */ /* 0x001fc40000011626 */
[----:B-1----:R-:W-:Y:S02]  /*9e150*/  SHF.R.U32.HI R26, RZ, 0x8, R39 ;  /* 0x00000008ff1a7819 */ /* 0x002fe40000011627 */
[----:B------:R-:W3:Y:S01]  /*9e160*/  LDL.LU R39, [R1+0x68] ;  /* 0x0000680001277983 */ /* 0x000ee20000300800 */
[----:B----4-:R-:W-:-:S04]  /*9e170*/  SHF.R.U32.HI R34, RZ, 0x8, R34 ;  /* 0x00000008ff227819 */ /* 0x010fc80000011622 */
[----:B------:R-:W-:Y:S02]  /*9e180*/  LOP3.LUT R34, R34, 0xffff, RZ, 0xc0, !PT ;  /* 0x0000ffff22227812 */ /* 0x000fe400078ec0ff */
[----:B--2---:R-:W-:-:S04]  /*9e190*/  SHF.R.U32.HI R35, RZ, 0x8, R35 ;  /* 0x00000008ff237819 */ /* 0x004fc80000011623 */
[----:B------:R-:W-:-:S04]  /*9e1a0*/  LOP3.LUT R35, R35, 0xffff, RZ, 0xc0, !PT ;  /* 0x0000ffff23237812 */ /* 0x000fc800078ec0ff */
[----:B------:R-:W-:Y:S02]  /*9e1b0*/  PRMT R38, R34, 0x3340, R35 ;  /* 0x0000334022267816 */ /* 0x000fe40000000023 */
[----:B------:R-:W2:Y:S04]  /*9e1c0*/  LDL.LU R34, [R1+0x214] ;  /* 0x0002140001227983 */ /* 0x000ea80000300800 */
[----:B------:R-:W4:Y:S01]  /*9e1d0*/  LDL.LU R35, [R1+0x1bc] ;  /* 0x0001bc0001237983 */ /* 0x000f220000300800 */
[----:B---3--:R-:W-:-:S04]  /*9e1e0*/  SHF.R.U32.HI R37, RZ, 0x8, R37 ;  /* 0x00000008ff257819 */ /* 0x008fc80000011625 */
[----:B------:R-:W-:Y:S01]  /*9e1f0*/  LOP3.LUT R37, R37, 0xffff, RZ, 0xc0, !PT ;  /* 0x0000ffff25257812 */ /* 0x000fe200078ec0ff */
[----:B------:R0:W-:Y:S03]  /*9e200*/  STL [R1+0x124c], R38 ;  /* 0x00124c2601007387 */ /* 0x0001e60000100800 */
[----:B------:R-:W-:Y:S01]  /*9e210*/  PRMT R37, R37, 0x3340, R1 ;  /* 0x0000334025257816 */ /* 0x000fe20000000001 */
[----:B0-----:R-:W3:Y:S04]  /*9e220*/  LDL.LU R38, [R1+0xa8] ;  /* 0x0000a80001267983 */ /* 0x001ee80000300800 */
[----:B------:R0:W-:Y:S04]  /*9e230*/  STL [R1+0x14c], R37 ;  /* 0x00014c2501007387 */ /* 0x0001e80000100800 */
[----:B0-----:R-:W3:Y:S01]  /*9e240*/  LDL.LU R37, [R1+0xb4] ;  /* 0x0000b40001257983 */ /* 0x001ee20000300800 */
[----:B------:R-:W-:-:S02]  /*9e250*/  LOP3.LUT R26, R26, 0xffff, RZ, 0xc0, !PT ;  /* 0x0000ffff1a1a7812 */ /* 0x000fc400078ec0ff */
[----:B------:R-:W-:Y:S02]  /*9e260*/  LOP3.LUT R27, R27, 0xffff, RZ, 0xc0, !PT ;  /* 0x0000ffff1b1b7812 */ /* 0x000fe400078ec0ff */
[----:B------:R-:W-:Y:S02]  /*9e270*/  LOP3.LUT R33, R33, 0xffff, RZ, 0xc0, !PT ;  /* 0x0000ffff21217812 */ /* 0x000fe400078ec0ff */
[----:B------:R-:W-:Y:S02]  /*9e280*/  PRMT R27, R26, 0x3340, R27 ;  /* 0x000033401a1b7816 */ /* 0x000fe4000000001b */
[----:B------:R-:W-:-:S03]  /*9e290*/  PRMT R33, R33, 0x3340, R1 ;  /* 0x0000334021217816 */ /* 0x000fc60000000001 */
[----:B------:R4:W-:Y:S04]  /*9e2a0*/  STL [R1+0x1244], R27 ;  /* 0x0012441b01007387 */ /* 0x0009e80000100800 */
[----:B------:R0:W-:Y:S01]  /*9e2b0*/  STL [R1+0x148], R33 ;  /* 0x0001482101007387 */ /* 0x0001e20000100800 */
[----:B------:R-:W-:Y:S02]  /*9e2c0*/  LOP3.LUT R53, R53, 0xffff, RZ, 0xc0, !PT ;  /* 0x0000ffff35357812 */ /* 0x000fe400078ec0ff */
[----:B------:R-:W-:-:S04]  /*9e2d0*/  SHF.R.U32.HI R32, RZ, 0x8, R32 ;  /* 0x00000008ff207819 */ /* 0x000fc80000011620 */
[----:B------:R-:W-:-:S04]  /*9e2e0*/  LOP3.LUT R32, R32, 0xffff, RZ, 0xc0, !PT ;  /* 0x0000ffff20207812 */ /* 0x000fc800078ec0ff */
[----:B------:R-:W-:Y:S02]  /*9e2f0*/  PRMT R32, R32, 0x3340, R1 ;  /* 0x0000334020207816 */ /* 0x000fe40000000001 */
[----:B--2---:R-:W-:Y:S02]  /*9e300*/  LOP3.LUT R26, R34, 0xffff, RZ, 0xc0, !PT ;  /* 0x0000ffff221a7812 */ /* 0x004fe400078ec0ff */
[----:B----4-:R-:W-:Y:S02]  /*9e310*/  LOP3.LUT R27, R35, 0xffff, RZ, 0xc0, !PT ;  /* 0x0000ffff231b7812 */ /* 0x010fe400078ec0ff */
[----:B0-----:R-:W-:Y:S02]  /*9e320*/  SHF.R.U32.HI R33, RZ, 0x8, R26 ;  /* 0x00000008ff217819 */ /* 0x001fe4000001161a */
[----:B------:R-:W-:Y:S02]  /*9e330*/  PRMT R26, R26, 0x3340, R27 ;  /* 0x000033401a1a7816 */ /* 0x000fe4000000001b */
[----:B------:R-:W-:-:S02]  /*9e340*/  SHF.R.U32.HI R35, RZ, 0x8, R40 ;  /* 0x00000008ff237819 */ /* 0x000fc40000011628 */
[----:B------:R-:W-:Y:S01]  /*9e350*/  SHF.R.U32.HI R34, RZ, 0x8, R41 ;  /* 0x00000008ff227819 */ /* 0x000fe20000011629 */
[----:B------:R-:W2:Y:S01]  /*9e360*/  LDL.LU R40, [R1+0x110] ;  /* 0x0001100001287983 */ /* 0x000ea20000300800 */
[----:B------:R-:W-:-:S03]  /*9e370*/  SHF.R.U32.HI R27, RZ, 0x8, R27 ;  /* 0x00000008ff1b7819 */ /* 0x000fc6000001161b */
[----:B------:R-:W4:Y:S01]  /*9e380*/  LDL.LU R41, [R1+0xf4] ;  /* 0x0000f40001297983 */ /* 0x000f220000300800 */
[----:B------:R-:W-:-:S03]  /*9e390*/  LOP3.LUT R35, R35, 0xffff, RZ, 0xc0, !PT ;  /* 0x0000ffff23237812 */ /* 0x000fc600078ec0ff */
[----:B------:R0:W-:Y:S01]  /*9e3a0*/  STL [R1+0x13f4], R26 ;  /* 0x0013f41a01007387 */ /* 0x0001e20000100800 */
[----:B------:R-:W-:Y:S02]  /*9e3b0*/  LOP3.LUT R34, R34, 0xffff, RZ, 0xc0, !PT ;  /* 0x0000ffff22227812 */ /* 0x000fe400078ec0ff */
[----:B------:R-:W-:Y:S02]  /*9e3c0*/  LOP3.LUT R33, R33, 0xffff, RZ, 0xc0, !PT ;  /* 0x0000ffff21217812 */ /* 0x000fe400078ec0ff */
[----:B------:R-:W-:Y:S02]  /*9e3d0*/  LOP3.LUT R27, R27, 0xffff, RZ, 0xc0, !PT ;  /* 0x0000ffff1b1b7812 */ /* 0x000fe400078ec0ff */
[----:B0-----:R-:W-:Y:S02]  /*9e3e0*/  SHF.R.U32.HI R26, RZ, 0x8, R53 ;  /* 0x00000008ff1a7819 */ /* 0x001fe40000011635 */
[----:B------:R-:W-:Y:S02]  /*9e3f0*/  PRMT R34, R35, 0x3340, R34 ;  /* 0x0000334023227816 */ /* 0x000fe40000000022 */
[----:B------:R-:W-:Y:S01]  /*9e400*/  LOP3.LUT R26, R26, 0xffff, RZ, 0xc0, !PT ;  /* 0x0000ffff1a1a7812 */ /* 0x000fe200078ec0ff */
[----:B------:R-:W2:Y:S01]  /*9e410*/  LDL.LU R35, [R1+0x118] ;  /* 0x0001180001237983 */ /* 0x000ea20000300800 */
[----:B------:R-:W-:-:S02]  /*9e420*/  PRMT R27, R33, 0x3340, R27 ;  /* 0x00003340211b7816 */ /* 0x000fc4000000001b */
[----:B------:R-:W-:Y:S01]  /*9e430*/  PRMT R26, R26, 0x3340, R1 ;  /* 0x000033401a1a7816 */ /* 0x000fe20000000001 */
[----:B------:R0:W-:Y:S04]  /*9e440*/  STL [R1+0x1230], R34 ;  /* 0x0012302201007387 */ /* 0x0001e80000100800 */
[----:B0-----:R-:W4:Y:S04]  /*9e450*/  LDL.LU R34, [R1+0x70] ;  /* 0x0000700001227983 */ /* 0x001f280000300800 */
[----:B------:R3:W-:Y:S04]  /*9e460*/  STL [R1+0x11c0], R26 ;  /* 0x0011c01a01007387 */ /* 0x0007e80000100800 */
[----:B------:R0:W-:Y:S01]  /*9e470*/  STL [R1+0x1248], R27 ;  /* 0x0012481b01007387 */ /* 0x0001e20000100800 */
[----:B---3--:R-:W-:-:S02]  /*9e480*/  SHF.R.U32.HI R26, RZ, 0x8, R37 ;  /* 0x00000008ff1a7819 */ /* 0x008fc40000011625 */
[----:B0-----:R-:W-:Y:S02]  /*9e490*/  SHF.R.U32.HI R27, RZ, 0x8, R39 ;  /* 0x00000008ff1b7819 */ /* 0x001fe40000011627 */
[----:B------:R-:W-:Y:S02]  /*9e4a0*/  LOP3.LUT R26, R26, 0xffff, RZ, 0xc0, !PT ;  /* 0x0000ffff1a1a7812 */ /* 0x000fe400078ec0ff */
[----:B------:R-:W-:Y:S01]  /*9e4b0*/  LOP3.LUT R27, R27, 0xffff, RZ, 0xc0, !PT ;  /* 0x0000ffff1b1b7812 */ /* 0x000fe200078ec0ff */
[----:B------:R0:W-:Y:S03]  /*9e4c0*/  STL [R1+0x11bc], R32 ;  /* 0x0011bc2001007387 */ /* 0x0001e60000100800 */
[----:B------:R-:W-:Y:S01]  /*9e4d0*/  PRMT R27, R26, 0x3340, R27 ;  /* 0x000033401a1b7816 */ /* 0x000fe2000000001b */
[----:B------:R-:W3:Y:S04]  /*9e4e0*/  LDL.LU R39, [R1+0x130] ;  /* 0x0001300001277983 */ /* 0x000ee80000300800 */
[----:B------:R-:W3:Y:S01]  /*9e4f0*/  LDL.LU R33, [R1+0x150] ;  /* 0x0001500001217983 */ /* 0x000ee20000300800 */
[----:B0-----:R-:W-:-:S03]  /*9e500*/  SHF.R.U32.HI R32, RZ, 0x8, R38 ;  /* 0x00000008ff207819 */ /* 0x001fc60000011626 */
[----:B------:R-:W3:Y:S04]  /*9e510*/  LDL.LU R37, [R1+0x158] ;  /* 0x0001580001257983 */ /* 0x000ee80000300800 */
[----:B------:R-:W3:Y:S04]  /*9e520*/  LDL.LU R38, [R1+0x138] ;  /* 0x0001380001267983 */ /* 0x000ee80000300800 */
[----:B------:R-:W3:Y:S04]  /*9e530*/  LDL.LU R26, [R1+0x114] ;  /* 0x00011400011a7983 */ /* 0x000ee80000300800 */
[----:B------:R0:W-:Y:S04]  /*9e540*/  STL [R1+0x1234], R27 ;  /* 0x0012341b01007387 */ /* 0x0001e80000100800 */
[----:B0-----:R-:W3:Y:S01]  /*9e550*/  LDL.LU R27, [R1+0x10c] ;  /* 0x00010c00011b7983 */ /* 0x001ee20000300800 */
[----:B------:R-:W-:-:S02]  /*9e560*/  SHF.R.U32.HI R31, RZ, 0x8, R31 ;  /* 0x00000008ff1f7819 */ /* 0x000fc4000001161f */
[----:B------:R-:W-:Y:S02]  /*9e570*/  SHF.R.U32.HI R30, RZ, 0x8, R30 ;  /* 0x00000008ff1e7819 */ /* 0x000fe4000001161e */
[----:B------:R-:W-:Y:S02]  /*9e580*/  LOP3.LUT R31, R31, 0xffff, RZ, 0xc0, !PT ;  /* 0x0000ffff1f1f7812 */ /* 0x000fe400078ec0ff */
[----:B------:R-:W-:Y:S02]  /*9e590*/  LOP3.LUT R32, R32, 0xffff, RZ, 0xc0, !PT ;  /* 0x0000ffff20207812 */ /* 0x000fe400078ec0ff */
[----:B------:R-:W-:Y:S02]  /*9e5a0*/  LOP3.LUT R30, R30, 0xffff, RZ, 0xc0, !PT ;  /* 0x0000ffff1e1e7812 */ /* 0x000fe400078ec0ff */
[----:B------:R-:W-:Y:S02]  /*9e5b0*/  SHF.R.U32.HI R29, RZ, 0x8, R29 ;  /* 0x00000008ff1d7819 */ /* 0x000fe4000001161d */
[----:B------:R-:W-:-:S02]  /*9e5c0*/  PRMT R31, R31, 0x3340, R1 ;  /* 0x000033401f1f7816 */ /* 0x000fc40000000001 */
[----:B------:R-:W-:Y:S02]  /*9e5d0*/  PRMT R30, R32, 0x3340, R30 ;  /* 0x00003340201e7816 */ /* 0x000fe4000000001e */
[----:B------:R-:W-:Y:S01]  /*9e5e0*/  LOP3.LUT R29, R29, 0xffff, RZ, 0xc0, !PT ;  /* 0x0000ffff1d1d7812 */ /* 0x000fe200078ec0ff */
[----:B------:R-:W-:Y:S01]  /*9e5f0*/  STL [R1+0x11b8], R31 ;  /* 0x0011b81f01007387 */ /* 0x000fe20000100800 */
[----:B------:R-:W-:-:S03]  /*9e600*/  SHF.R.U32.HI R28, RZ, 0x8, R28 ;  /* 0x00000008ff1c7819 */ /* 0x000fc6000001161c */
[----:B------:R-:W-:Y:S01]  /*9e610*/  STL [R1+0x1240], R30 ;  /* 0x0012401e01007387 */ /* 0x000fe20000100800 */
[----:B------:R-:W-:Y:S02]  /*9e620*/  PRMT R29, R29, 0x3340, R1 ;  /* 0x000033401d1d7816 */ /* 0x000fe40000000001 */
[----:B------:R-:W-:-:S03]  /*9e630*/  LOP3.LUT R28, R28, 0xffff, RZ, 0xc0, !PT ;  /* 0x0000ffff1c1c7812 */ /* 0x000fc600078ec0ff */
[----:B------:R2:W-:Y:S02]  /*9e640*/  STL [R1+0xdd0], R29 ;  /* 0x000dd01d01007387 */ /* 0x0005e40000100800 */
[----:B--2---:R-:W-:Y:S02]  /*9e650*/  SHF.R.U32.HI R29, RZ, 0x8, R35 ;  /* 0x00000008ff1d7819 */ /* 0x004fe40000011623 */
[----:B----4-:R-:W-:Y:S02]  /*9e660*/  SHF.R.U32.HI R30, RZ, 0x8, R34 ;  /* 0x00000008ff1e7819 */ /* 0x010fe40000011622 */
[----:B------:R-:W2:Y:S02]  /*9e670*/  LDL.LU R34, [R1+0x144] ;  /* 0x0001440001227983 */ /* 0x000ea40000300800 */
[----:B------:R-:W-:-:S04]  /*9e680*/  LOP3.LUT R30, R30, 0xffff, RZ, 0xc0, !PT ;  /* 0x0000ffff1e1e7812 */ /* 0x000fc800078ec0ff */
[----:B------:R-:W-:Y:S02]  /*9e690*/  PRMT R35, R30, 0x3340, R28 ;  /* 0x000033401e237816 */ /* 0x000fe4000000001c */
[----:B------:R-:W4:Y:S04]  /*9e6a0*/  LDL.LU R30, [R1+0x16c] ;  /* 0x00016c00011e7983 */ /* 0x000f280000300800 */
[----:B------:R-:W2:Y:S04]  /*9e6b0*/  LDL.LU R28, [R1+0x13c] ;  /* 0x00013c00011c7983 */ /* 0x000ea80000300800 */
[----:B------:R0:W-:Y:S01]  /*9e6c0*/  STL [R1+0x1224], R35 ;  /* 0x0012242301007387 */ /* 0x0001e20000100800 */
[----:B---3--:R-:W-:-:S04]  /*9e6d0*/  SHF.R.U32.HI R26, RZ, 0x8, R26 ;  /* 0x00000008ff1a7819 */ /* 0x008fc8000001161a */
[----:B------:R-:W-:Y:S02]  /*9e6e0*/  LOP3.LUT R26, R26, 0xffff, RZ, 0xc0, !PT ;  /* 0x0000ffff1a1a7812 */ /* 0x000fe400078ec0ff */
[----:B------:R-:W-:-:S04]  /*9e6f0*/  SHF.R.U32.HI R27, RZ, 0x8, R27 ;  /* 0x00000008ff1b7819 */ /* 0x000fc8000001161b */
[----:B------:R-:W-:-:S04]  /*9e700*/  LOP3.LUT R27, R27, 0xffff, RZ, 0xc0, !PT ;  /* 0x0000ffff1b1b7812 */ /* 0x000fc800078ec0ff */
[----:B0-----:R-:W-:Y:S02]  /*9e710*/  PRMT R35, R26, 0x3340, R27 ;  /* 0x000033401a237816 */ /* 0x001fe4000000001b */
[----:B------:R-:W3:Y:S04]  /*9e720*/  LDL.LU R27, [R1+0x140] ;  /* 0x00014000011b7983 */ /* 0x000ee80000300800 */
[----:B------:R-:W4:Y:S01]  /*9e730*/  LDL.LU R26, [R1+0x154] ;  /* 0x00015400011a7983 */ /* 0x000f220000300800 */
[----:B------:R-:W-:Y:S02]  /*9e740*/  SHF.R.U32.HI R33, RZ, 0x8, R33 ;  /* 0x00000008ff217819 */ /* 0x000fe40000011621 */
[----:B------:R-:W-:Y:S02]  /*9e750*/  SHF.R.U32.HI R32, RZ, 0x8, R41 ;  /* 0x00000008ff207819 */ /* 0x000fe40000011629 */
[----:B------:R-:W-:-:S02]  /*9e760*/  LOP3.LUT R33, R33, 0xffff, RZ, 0xc0, !PT ;  /* 0x0000ffff21217812 */ /* 0x000fc400078ec0ff */
[----:B------:R-:W-:Y:S02]  /*9e770*/  SHF.R.U32.HI R31, RZ, 0x8, R40 ;  /* 0x00000008ff1f7819 */ /* 0x000fe40000011628 */
[----:B------:R-:W-:Y:S02]  /*9e780*/  SHF.R.U32.HI R37, RZ, 0x8, R37 ;  /* 0x00000008ff257819 */ /* 0x000fe40000011625 */
[----:B------:R-:W-:Y:S02]  /*9e790*/  LOP3.LUT R32, R32, 0xffff, RZ, 0xc0, !PT ;  /* 0x0000ffff20207812 */ /* 0x000fe400078ec0ff */
[----:B------:R-:W-:Y:S02]  /*9e7a0*/  LOP3.LUT R29, R29, 0xffff, RZ, 0xc0, !PT ;  /* 0x0000ffff1d1d7812 */ /* 0x000fe400078ec0ff */
[----:B------:R-:W-:Y:S02]  /*9e7b0*/  LOP3.LUT R31, R31, 0xffff, RZ, 0xc0, !PT ;  /* 0x0000ffff1f1f7812 */ /* 0x000fe400078ec0ff */
[----:B------:R-:W-:-:S02]  /*9e7c0*/  LOP3.LUT R37, R37, 0xffff, RZ, 0xc0, !PT ;  /* 0x0000ffff25257812 */ /* 0x000fc400078ec0ff */
[----:B------:R-:W-:Y:S02]  /*9e7d0*/  PRMT R41, R32, 0x3340, R1 ;  /* 0x0000334020297816 */ /* 0x000fe40000000001 */
[----:B------:R-:W-:Y:S01]  /*9e7e0*/  PRMT R40, R29, 0x3340, R31 ;  /* 0x000033401d287816 */ /* 0x000fe2000000001f */
[----:B------:R-:W2:Y:S04]  /*9e7f0*/  LDL.LU R32, [R1+0x128] ;  /* 0x0001280001207983 */ /* 0x000ea80000300800 */
[----:B------:R-:W2:Y:S04]  /*9e800*/  LDL.LU R29, [R1+0xd0] ;  /* 0x0000d000011d7983 */ /* 0x000ea80000300800 */
[----:B------:R-:W2:Y:S01]  /*9e810*/  LDL.LU R31, [R1+0x164] ;  /* 0x00016400011f7983 */ /* 0x000ea20000300800 */
[----:B---3--:R-:W-:-:S04]  /*9e820*/  SHF.R.U32.HI R27, RZ, 0x8, R27 ;  /* 0x00000008ff1b7819 */ /* 0x008fc8000001161b */
[----:B------:R-:W-:Y:S02]  /*9e830*/  LOP3.LUT R27, R27, 0xffff, RZ, 0xc0, !PT ;  /* 0x0000ffff1b1b7812 */ /* 0x000fe400078ec0ff */
[----:B----4-:R-:W-:Y:S02]  /*9e840*/  SHF.R.U32.HI R26, RZ, 0x8, R26 ;  /* 0x00000008ff1a7819 */ /* 0x010fe4000001161a */
[----:B------:R-:W-:Y:S02]  /*9e850*/  PRMT R33, R33, 0x3340, R27 ;  /* 0x0000334021217816 */ /* 0x000fe4000000001b */
[----:B------:R-:W-:Y:S02]  /*9e860*/  SHF.R.U32.HI R27, RZ, 0x8, R30 ;  /* 0x00000008ff1b7819 */ /* 0x000fe4000001161e */
[----:B------:R-:W-:Y:S01]  /*9e870*/  LOP3.LUT R26, R26, 0xffff, RZ, 0xc0, !PT ;  /* 0x0000ffff1a1a7812 */ /* 0x000fe200078ec0ff */
[----:B------:R-:W3:Y:S01]  /*9e880*/  LDL.LU R30, [R1+0x168] ;  /* 0x00016800011e7983 */ /* 0x000ee20000300800 */
[----:B------:R-:W-:-:S02]  /*9e890*/  LOP3.LUT R27, R27, 0xffff, RZ, 0xc0, !PT ;  /* 0x0000ffff1b1b7812 */ /* 0x000fc400078ec0ff */
[----:B------:R-:W-:Y:S02]  /*9e8a0*/  PRMT R37, R37, 0x3340, R26 ;  /* 0x0000334025257816 */ /* 0x000fe4000000001a */
[----:B--2---:R-:W-:Y:S02]  /*9e8b0*/  SHF.R.U32.HI R26, RZ, 0x8, R34 ;  /* 0x00000008ff1a7819 */ /* 0x004fe40000011622 */
[----:B------:R-:W-:Y:S02]  /*9e8c0*/  PRMT R34, R27, 0x3340, R1 ;  /* 0x000033401b227816 */ /* 0x000fe40000000001 */
[----:B------:R-:W2:Y:S01]  /*9e8d0*/  LDL.LU R27, [R1+0x12c] ;  /* 0x00012c00011b7983 */ /* 0x000ea20000300800 */
[----:B------:R-:W-:Y:S02]  /*9e8e0*/  SHF.R.U32.HI R25, RZ, 0x8, R25 ;  /* 0x00000008ff197819 */ /* 0x000fe40000011619 */
[----:B------:R-:W-:Y:S02]  /*9e8f0*/  SHF.R.U32.HI R18, RZ, 0x8, R18 ;  /* 0x00000008ff127819 */ /* 0x000fe40000011612 */
[----:B------:R-:W-:-:S02]  /*9e900*/  LOP3.LUT R25, R25, 0xffff, RZ, 0xc0, !PT ;  /* 0x0000ffff19197812 */ /* 0x000fc400078ec0ff */
[----:B------:R-:W-:Y:S02]  /*9e910*/  SHF.R.U32.HI R24, RZ, 0x8, R24 ;  /* 0x00000008ff187819 */ /* 0x000fe40000011618 */
[----:B------:R-:W-:Y:S02]  /*9e920*/  PRMT R25, R25, 0x3340, R1 ;  /* 0x0000334019197816 */ /* 0x000fe40000000001 */
[----:B------:R-:W-:Y:S02]  /*9e930*/  SHF.R.U32.HI R23, RZ, 0x8, R23 ;  /* 0x00000008ff177819 */ /* 0x000fe40000011617 */
[----:B------:R-:W-:Y:S02]  /*9e940*/  LOP3.LUT R18, R18, 0xffff, RZ, 0xc0, !PT ;  /* 0x0000ffff12127812 */ /* 0x000fe400078ec0ff */
[----:B------:R-:W-:Y:S02]  /*9e950*/  LOP3.LUT R24, R24, 0xffff, RZ, 0xc0, !PT ;  /* 0x0000ffff18187812 */ /* 0x000fe400078ec0ff */
[----:B------:R-:W-:-:S02]  /*9e960*/  SHF.R.U32.HI R20, RZ, 0x8, R20 ;  /* 0x00000008ff147819 */ /* 0x000fc40000011614 */
[----:B------:R-:W-:Y:S01]  /*9e970*/  SHF.R.U32.HI R22, RZ, 0x8, R22 ;  /* 0x00000008ff167819 */ /* 0x000fe20000011616 */
[----:B------:R0:W-:Y:S01]  /*9e980*/  STL [R1+0x134], R25 ;  /* 0x0001341901007387 */ /* 0x0001e20000100800 */
[----:B------:R-:W-:Y:S02]  /*9e990*/  LOP3.LUT R23, R23, 0xffff, RZ, 0xc0, !PT ;  /* 0x0000ffff17177812 */ /* 0x000fe400078ec0ff */
[----:B------:R-:W-:Y:S02]  /*9e9a0*/  LOP3.LUT R20, R20, 0xffff, RZ, 0xc0, !PT ;  /* 0x0000ffff14147812 */ /* 0x000fe400078ec0ff */
[----:B------:R-:W-:Y:S02]  /*9e9b0*/  LOP3.LUT R22, R22, 0xffff, RZ, 0xc0, !PT ;  /* 0x0000ffff16167812 */ /* 0x000fe400078ec0ff */
[----:B------:R-:W-:Y:S02]  /*9e9c0*/  SHF.R.U32.HI R28, RZ, 0x8, R28 ;  /* 0x00000008ff1c7819 */ /* 0x000fe4000001161c */
[----:B0-----:R-:W-:-:S02]  /*9e9d0*/  PRMT R25, R18, 0x3340, R24 ;  /* 0x0000334012197816 */ /* 0x001fc40000000018 */
[----:B------:R-:W-:Y:S02]  /*9e9e0*/  PRMT R23, R23, 0x3340, R1 ;  /* 0x0000334017177816 */ /* 0x000fe40000000001 */
[----:B------:R-:W-:Y:S02]  /*9e9f0*/  PRMT R22, R20, 0x3340, R22 ;  /* 0x0000334014167816 */ /* 0x000fe40000000016 */
[----:B------:R-:W-:Y:S02]  /*9ea00*/  LOP3.LUT R28, R28, 0xffff, RZ, 0xc0, !PT ;  /* 0x0000ffff1c1c7812 */ /* 0x000fe400078ec0ff */
[----:B------:R-:W-:Y:S01]  /*9ea10*/  LOP3.LUT R26, R26, 0xffff, RZ, 0xc0, !PT ;  /* 0x0000ffff1a1a7812 */ /* 0x000fe200078ec0ff */
[----:B------:R0:W-:Y:S03]  /*9ea20*/  STL [R1+0x121c], R25 ;  /* 0x00121c1901007387 */ /* 0x0001e60000100800 */
[----:B------:R-:W-:Y:S01]  /*9ea30*/  PRMT R18, R28, 0x3340, R26 ;  /* 0x000033401c127816 */ /* 0x000fe2000000001a */
[----:B------:R3:W-:Y:S01]  /*9ea40*/  STL [R1+0x130], R23 ;  /* 0x0001301701007387 */ /* 0x0007e20000100800 */
[----:B------:R-:W-:-:S03]  /*9ea50*/  SHF.R.U32.HI R26, RZ, 0x8, R29 ;  /* 0x00000008ff1a7819 */ /* 0x000fc6000001161d */
[----:B------:R1:W-:Y:S01]  /*9ea60*/  STL [R1+0x1218], R22 ;  /* 0x0012181601007387 */ /* 0x0003e20000100800 */
[----:B0-----:R-:W-:Y:S02]  /*9ea70*/  SHF.R.U32.HI R25, RZ, 0x8, R32 ;  /* 0x00000008ff197819 */ /* 0x001fe40000011620 */
[----:B--2---:R-:W-:Y:S02]  /*9ea80*/  SHF.R.U32.HI R24, RZ, 0x8, R27 ;  /* 0x00000008ff187819 */ /* 0x004fe4000001161b */
[----:B------:R-:W2:Y:S02]  /*9ea90*/  LDL.LU R27, [R1+0x23c] ;  /* 0x00023c00011b7983 */ /* 0x000ea40000300800 */
[----:B------:R-:W-:Y:S02]  /*9eaa0*/  LOP3.LUT R24, R24, 0xffff, RZ, 0xc0, !PT ;  /* 0x0000ffff18187812 */ /* 0x000fe400078ec0ff */
[----:B------:R-:W4:Y:S02]  /*9eab0*/  LDL.LU R29, [R1+0x210] ;  /* 0x00021000011d7983 */ /* 0x000f240000300800 */
[----:B------:R-:W-:-:S02]  /*9eac0*/  PRMT R32, R24, 0x3340, R1 ;  /* 0x0000334018207816 */ /* 0x000fc40000000001 */
[----:B------:R-:W-:Y:S02]  /*9ead0*/  SHF.R.U32.HI R24, RZ, 0x8, R31 ;  /* 0x00000008ff187819 */ /* 0x000fe4000001161f */
[----:B---3--:R-:W-:Y:S02]  /*9eae0*/  SHF.R.U32.HI R23, RZ, 0x8, R30 ;  /* 0x00000008ff177819 */ /* 0x008fe4000001161e */
[----:B------:R-:W-:Y:S02]  /*9eaf0*/  SHF.R.U32.HI R31, RZ, 0x8, R60 ;  /* 0x00000008ff1f7819 */ /* 0x000fe4000001163c */
[----:B------:R-:W3:Y:S01]  /*9eb00*/  LDL.LU R60, [R1+0x3908] ;  /* 0x00390800013c7983 */ /* 0x000ee20000300800 */
[----:B------:R-:W-:-:S03]  /*9eb10*/  SHF.R.U32.HI R30, RZ, 0x8, R5 ;  /* 0x00000008ff1e7819 */ /* 0x000fc60000011605 */
[----:B------:R-:W2:Y:S01]  /*9eb20*/  LDL.LU R5, [R1+0x3904] ;  /* 0x0039040001057983 */ /* 0x000ea20000300800 */
[----:B-1----:R-:W-:Y:S02]  /*9eb30*/  SHF.R.U32.HI R22, RZ, 0x8, R19 ;  /* 0x00000008ff167819 */ /* 0x002fe40000011613 */
[----:B------:R-:W-:Y:S02]  /*9eb40*/  LOP3.LUT R19, R24, 0xffff, RZ, 0xc0, !PT ;  /* 0x0000ffff18137812 */ /* 0x000fe400078ec0ff */
[----:B------:R-:W-:Y:S02]  /*9eb50*/  LOP3.LUT R22, R22, 0xffff, RZ, 0xc0, !PT ;  /* 0x0000ffff16167812 */ /* 0x000fe400078ec0ff */
[----:B------:R-:W-:Y:S02]  /*9eb60*/  LOP3.LUT R23, R23, 0xffff, RZ, 0xc0, !PT ;  /* 0x0000ffff17177812 */ /* 0x000fe400078ec0ff */
[----:B------:R-:W-:Y:S02]  /*9eb70*/  LOP3.LUT R25, R25, 0xffff, RZ, 0xc0, !PT ;  /* 0x0000ffff19197812 */ /* 0x000fe400078ec0ff */
[----:B------:R-:W-:-:S02]  /*9eb80*/  LOP3.LUT R26, R26, 0xffff, RZ, 0xc0, !PT ;  /* 0x0000ffff1a1a7812 */ /* 0x000fc400078ec0ff */
[----:B------:R-:W-:Y:S02]  /*9eb90*/  PRMT R22, R22, 0x3340, R1 ;  /* 0x0000334016167816 */ /* 0x000fe40000000001 */
[----:B------:R-:W-:Y:S02]  /*9eba0*/  PRMT R19, R19, 0x3340, R23 ;  /* 0x0000334013137816 */ /* 0x000fe40000000017 */
[----:B------:R-:W-:Y:S02]  /*9ebb0*/  PRMT R20, R25, 0x3340, R26 ;  /* 0x0000334019147816 */ /* 0x000fe4000000001a */
[----:B------:R-:W-:Y:S02]  /*9ebc0*/  SHF.R.U32.HI R17, RZ, 0x8, R17 ;  /* 0x00000008ff117819 */ /* 0x000fe40000011611 */
[----:B------:R-:W-:Y:S02]  /*9ebd0*/  SHF.R.U32.HI R23, RZ, 0x8, R21 ;  /* 0x00000008ff177819 */ /* 0x000fe40000011615 */
[----:B------:R-:W-:-:S02]  /*9ebe0*/  SHF.R.U32.HI R24, RZ, 0x8, R2 ;  /* 0x00000008ff187819 */ /* 0x000fc40000011602 */
[----:B------:R-:W-:Y:S01]  /*9ebf0*/  SHF.R.U32.HI R25, RZ, 0x8, R13 ;  /* 0x00000008ff197819 */ /* 0x000fe2000001160d */
[----:B------:R0:W-:Y:S01]  /*9ec00*/  STL [R1+0x12c], R22 ;  /* 0x00012c1601007387 */ /* 0x0001e20000100800 */
[----:B------:R-:W-:Y:S02]  /*9ec10*/  LOP3.LUT R21, R17, 0xffff, RZ, 0xc0, !PT ;  /* 0x0000ffff11157812 */ /* 0x000fe400078ec0ff */
[----:B------:R-:W-:Y:S01]  /*9ec20*/  LOP3.LUT R23, R23, 0xffff, RZ, 0xc0, !PT ;  /* 0x0000ffff17177812 */ /* 0x000fe200078ec0ff */
[----:B------:R-:W3:Y:S01]  /*9ec30*/  LDL.LU R2, [R1+0x3900] ;  /* 0x0039000001027983 */ /* 0x000ee20000300800 */
[----:B------:R-:W-:Y:S02]  /*9ec40*/  LOP3.LUT R24, R24, 0xffff, RZ, 0xc0, !PT ;  /* 0x0000ffff18187812 */ /* 0x000fe400078ec0ff */
[----:B------:R-:W-:Y:S01]  /*9ec50*/  LOP3.LUT R25, R25, 0xffff, RZ, 0xc0, !PT ;  /* 0x0000ffff19197812 */ /* 0x000fe200078ec0ff */
[----:B------:R-:W3:Y:S01]  /*9ec60*/  LDL.LU R13, [R1+0x38fc] ;  /* 0x0038fc00010d7983 */ /* 0x000ee20000300800 */
[----:B------:R-:W-:-:S03]  /*9ec70*/  SHF.R.U32.HI R17, RZ, 0x8, R6 ;  /* 0x00000008ff117819 */ /* 0x000fc60000011606 */
[----:B------:R-:W3:Y:S01]  /*9ec80*/  LDL.LU R6, [R1+0x38f8] ;  /* 0x0038f80001067983 */ /* 0x000ee20000300800 */
[----:B------:R-:W-:Y:S02]  /*9ec90*/  LOP3.LUT R17, R17, 0xffff, RZ, 0xc0, !PT ;  /* 0x0000ffff11117812 */ /* 0x000fe400078ec0ff */
[----:B------:R-:W-:Y:S02]  /*9eca0*/  SHF.R.U32.HI R16, RZ, 0x8, R16 ;  /* 0x00000008ff107819 */ /* 0x000fe40000011610 */
[----:B------:R-:W-:Y:S02]  /*9ecb0*/  SHF.R.U32.HI R10, RZ, 0x8, R10 ;  /* 0x00000008ff0a7819 */ /* 0x000fe4000001160a */
[----:B------:R-:W-:Y:S02]  /*9ecc0*/  SHF.R.U32.HI R11, RZ, 0x8, R11 ;  /* 0x00000008ff0b7819 */ /* 0x000fe4000001160b */
[----:B------:R-:W-:Y:S02]  /*9ecd0*/  LOP3.LUT R16, R16, 0xffff, RZ, 0xc0, !PT ;  /* 0x0000ffff10107812 */ /* 0x000fe400078ec0ff */
[----:B------:R-:W-:-:S02]  /*9ece0*/  LOP3.LUT R10, R10, 0xffff, RZ, 0xc0, !PT ;  /* 0x0000ffff0a0a7812 */ /* 0x000fc400078ec0ff */
[----:B------:R-:W-:Y:S02]  /*9ecf0*/  LOP3.LUT R11, R11, 0xffff, RZ, 0xc0, !PT ;  /* 0x0000ffff0b0b7812 */ /* 0x000fe400078ec0ff */
[----:B------:R-:W-:Y:S02]  /*9ed00*/  SHF.R.U32.HI R28, RZ, 0x8, R50 ;  /* 0x00000008ff1c7819 */ /* 0x000fe40000011632 */
[----:B--2---:R-:W-:-:S05]  /*9ed10*/  LOP3.LUT R5, R5, 0xffff, RZ, 0xc0, !PT ;  /* 0x0000ffff05057812 */ /* 0x004fca00078ec0ff */
[----:B------:R1:W-:Y:S01]  /*9ed20*/  STL.64 [R1+0x37e8], R4 ;  /* 0x0037e80401007387 */ /* 0x0003e20000100a00 */
[----:B0-----:R-:W-:-:S04]  /*9ed30*/  SHF.R.U32.HI R22, RZ, 0x8, R5 ;  /* 0x00000008ff167819 */ /* 0x001fc80000011605 */
[----:B------:R-:W-:Y:S02]  /*9ed40*/  LOP3.LUT R22, R22, 0xffff, RZ, 0xc0, !PT ;  /* 0x0000ffff16167812 */ /* 0x000fe400078ec0ff */
[----:B-1----:R-:W-:Y:S02]  /*9ed50*/  PRMT R4, R21, 0x3340, R23 ;  /* 0x0000334015047816 */ /* 0x002fe40000000017 */
[----:B------:R-:W-:Y:S02]  /*9ed60*/  PRMT R21, R24, 0x3340, R25 ;  /* 0x0000334018157816 */ /* 0x000fe40000000019 */
[----:B------:R-:W-:Y:S02]  /*9ed70*/  LOP3.LUT R23, R27, 0xffff, RZ, 0xc0, !PT ;  /* 0x0000ffff1b177812 */ /* 0x000fe400078ec0ff */
[----:B----4-:R-:W-:Y:S01]  /*9ed80*/  LOP3.LUT R24, R29, 0xffff, RZ, 0xc0, !PT ;  /* 0x0000ffff1d187812 */ /* 0x010fe200078ec0ff */
[----:B------:R0:W-:Y:S01]  /*9ed90*/  STL [R1+0x1214], R4 ;  /* 0x0012140401007387 */ /* 0x0001e20000100800 */
[----:B------:R-:W-:-:S02]  /*9eda0*/  PRMT R29, R17, 0x3340, R1 ;  /* 0x00003340111d7816 */ /* 0x000fc40000000001 */
[----:B------:R-:W-:Y:S02]  /*9edb0*/  SHF.R.U32.HI R17, RZ, 0x8, R23 ;  /* 0x00000008ff117819 */ /* 0x000fe40000011617 */
[----:B------:R-:W-:Y:S02]  /*9edc0*/  PRMT R5, R22, 0x3340, R1 ;  /* 0x0000334016057816 */ /* 0x000fe40000000001 */
[--C-:B0-----:R-:W-:Y:S02]  /*9edd0*/  PRMT R4, R23, 0x3340, R24.reuse ;  /* 0x0000334017047816 */ /* 0x101fe40000000018 */
[----:B------:R-:W-:Y:S02]  /*9ede0*/  SHF.R.U32.HI R24, RZ, 0x8, R24 ;  /* 0x00000008ff187819 */ /* 0x000fe40000011618 */
[----:B------:R-:W-:Y:S02]  /*9edf0*/  LOP3.LUT R17, R17, 0xffff, RZ, 0xc0, !PT ;  /* 0x0000ffff11117812 */ /* 0x000fe400078ec0ff */
[----:B------:R-:W-:-:S02]  /*9ee00*/  LOP3.LUT R24, R24, 0xffff, RZ, 0xc0, !PT ;  /* 0x0000ffff18187812 */ /* 0x000fc400078ec0ff */
[----:B------:R-:W-:Y:S02]  /*9ee10*/  SHF.R.U32.HI R22, RZ, 0x8, R7 ;  /* 0x00000008ff167819 */ /* 0x000fe40000011607 */
[----:B------:R-:W-:Y:S01]  /*9ee20*/  SHF.R.U32.HI R23, RZ, 0x8, R14 ;  /* 0x00000008ff177819 */ /* 0x000fe2000001160e */
[----:B------:R0:W-:Y:S01]  /*9ee30*/  STL [R1+0x128], R5 ;  /* 0x0001280501007387 */ /* 0x0001e20000100800 */
[----:B------:R-:W-:Y:S02]  /*9ee40*/  PRMT R17, R17, 0x3340, R24 ;  /* 0x0000334011117816 */ /* 0x000fe40000000018 */
[----:B------:R-:W-:Y:S01]  /*9ee50*/  LOP3.LUT R22, R22, 0xffff, RZ, 0xc0, !PT ;  /* 0x0000ffff16167812 */ /* 0x000fe200078ec0ff */
[----:B------:R1:W-:Y:S01]  /*9ee60*/  STL [R1+0x12a0], R4 ;  /* 0x0012a00401007387 */ /* 0x0003e20000100800 */
[----:B------:R-:W-:-:S03]  /*9ee70*/  LOP3.LUT R23, R23, 0xffff, RZ, 0xc0, !PT ;  /* 0x0000ffff17177812 */ /* 0x000fc600078ec0ff */
[----:B------:R-:W2:Y:S01]  /*9ee80*/  LDL.LU R7, [R1+0x38f4] ;  /* 0x0038f40001077983 */ /* 0x000ea20000300800 */
[----:B0-----:R-:W-:-:S03]  /*9ee90*/  PRMT R5, R16, 0x3340, R1 ;  /* 0x0000334010057816 */ /* 0x001fc60000000001 */
[----:B------:R-:W4:Y:S01]  /*9eea0*/  LDL.LU R14, [R1+0x38f0] ;  /* 0x0038f000010e7983 */ /* 0x000f220000300800 */
[----:B-1----:R-:W-:-:S03]  /*9eeb0*/  PRMT R4, R10, 0x3340, R11 ;  /* 0x000033400a047816 */ /* 0x002fc6000000000b */
[----:B------:R-:W-:Y:S01]  /*9eec0*/  STL [R1+0x120c], R17 ;  /* 0x00120c1101007387 */ /* 0x000fe20000100800 */
[----:B------:R-:W-:Y:S02]  /*9eed0*/  PRMT R23, R22, 0x3340, R23 ;  /* 0x0000334016177816 */ /* 0x000fe40000000017 */
[----:B------:R-:W-:Y:S01]  /*9eee0*/  SHF.R.U32.HI R22, RZ, 0x8, R57 ;  /* 0x00000008ff167819 */ /* 0x000fe20000011639 */
[----:B------:R0:W-:Y:S01]  /*9eef0*/  STL [R1+0x124], R5 ;  /* 0x0001240501007387 */ /* 0x0001e20000100800 */
[----:B------:R-:W-:-:S03]  /*9ef00*/  SHF.R.U32.HI R10, RZ, 0x8, R12 ;  /* 0x00000008ff0a7819 */ /* 0x000fc6000001160c */
[----:B------:R1:W-:Y:S04]  /*9ef10*/  STL [R1+0x1210], R4 ;  /* 0x0012100401007387 */ /* 0x0003e80000100800 */
[----:B------:R-:W3:Y:S04]  /*9ef20*/  LDL.LU R57, [R1+0x38ec] ;  /* 0x0038ec0001397983 */ /* 0x000ee80000300800 */
[----:B------:R-:W2:Y:S04]  /*9ef30*/  LDL.LU R12, [R1+0x38e8] ;  /* 0x0038e800010c7983 */ /* 0x000ea80000300800 */
[----:B------:R-:W4:Y:S04]  /*9ef40*/  LDL.LU R50, [R1+0x38e4] ;  /* 0x0038e40001327983 */ /* 0x000f280000300800 */
[----:B0-----:R-:W3:Y:S01]  /*9ef50*/  LDL.LU R5, [R1+0x240] ;  /* 0x0002400001057983 */ /* 0x001ee20000300800 */
[----:B------:R-:W-:-:S02]  /*9ef60*/  SHF.R.U32.HI R25, RZ, 0x8, R8 ;  /* 0x00000008ff197819 */ /* 0x000fc40000011608 */
[----:B------:R-:W-:Y:S02]  /*9ef70*/  SHF.R.U32.HI R8, RZ, 0x8, R9 ;  /* 0x00000008ff087819 */ /* 0x000fe40000011609 */
[----:B------:R-:W-:Y:S02]  /*9ef80*/  LOP3.LUT R25, R25, 0xffff, RZ, 0xc0, !PT ;  /* 0x0000ffff19197812 */ /* 0x000fe400078ec0ff */
[----:B------:R-:W-:Y:S02]  /*9ef90*/  LOP3.LUT R8, R8, 0xffff, RZ, 0xc0, !PT ;  /* 0x0000ffff08087812 */ /* 0x000fe400078ec0ff */
[----:B------:R-:W-:Y:S02]  /*9efa0*/  SHF.R.U32.HI R47, RZ, 0x8, R47 ;  /* 0x00000008ff2f7819 */ /* 0x000fe4000001162f */
[----:B------:R-:W-:Y:S02]  /*9efb0*/  LOP3.LUT R22, R22, 0xffff, RZ, 0xc0, !PT ;  /* 0x0000ffff16167812 */ /* 0x000fe400078ec0ff */
[----:B------:R-:W-:-:S02]  /*9efc0*/  LOP3.LUT R9, R10, 0xffff, RZ, 0xc0, !PT ;  /* 0x0000ffff0a097812 */ /* 0x000fc400078ec0ff */
[----:B------:R-:W-:Y:S02]  /*9efd0*/  PRMT R25, R25, 0x3340, R8 ;  /* 0x0000334019197816 */ /* 0x000fe40000000008 */
[----:B------:R-:W-:Y:S02]  /*9efe0*/  SHF.R.U32.HI R8, RZ, 0x8, R51 ;  /* 0x00000008ff087819 */ /* 0x000fe40000011633 */
[----:B------:R-:W-:Y:S02]  /*9eff0*/  SHF.R.U32.HI R61, RZ, 0x8, R61 ;  /* 0x00000008ff3d7819 */ /* 0x000fe4000001163d */
[----:B------:R-:W-:Y:S02]  /*9f000*/  LOP3.LUT R47, R47, 0xffff, RZ, 0xc0, !PT ;  /* 0x0000ffff2f2f7812 */ /* 0x000fe400078ec0ff */
[----:B------:R-:W-:Y:S02]  /*9f010*/  SHF.R.U32.HI R46, RZ, 0x8, R46 ;  /* 0x00000008ff2e7819 */ /* 0x000fe4000001162e */
[----:B------:R-:W-:-:S02]  /*9f020*/  SHF.R.U32.HI R27, RZ, 0x8, R15 ;  /* 0x00000008ff1b7819 */ /* 0x000fc4000001160f */
[----:B------:R-:W-:Y:S01]  /*9f030*/  PRMT R22, R22, 0x3340, R9 ;  /* 0x0000334016167816 */ /* 0x000fe20000000009 */
[----:B------:R-:W2:Y:S01]  /*9f040*/  LDL.LU R15, [R1+0x38e0] ;  /* 0x0038e000010f7983 */ /* 0x000ea20000300800 */
[----:B------:R-:W-:Y:S02]  /*9f050*/  LOP3.LUT R8, R8, 0xffff, RZ, 0xc0, !PT ;  /* 0x0000ffff08087812 */ /* 0x000fe400078ec0ff */
[----:B------:R-:W-:Y:S01]  /*9f060*/  LOP3.LUT R24, R61, 0xffff, RZ, 0xc0, !PT ;  /* 0x0000ffff3d187812 */ /* 0x000fe200078ec0ff */
[----:B------:R-:W2:Y:S01]  /*9f070*/  LDL.LU R51, [R1+0x38dc] ;  /* 0x0038dc0001337983 */ /* 0x000ea20000300800 */
[----:B------:R-:W-:Y:S02]  /*9f080*/  PRMT R9, R47, 0x3340, R1 ;  /* 0x000033402f097816 */ /* 0x000fe40000000001 */
[----:B------:R-:W-:Y:S01]  /*9f090*/  LOP3.LUT R26, R46, 0xffff, RZ, 0xc0, !PT ;  /* 0x0000ffff2e1a7812 */ /* 0x000fe200078ec0ff */
[----:B-1----:R-:W2:Y:S01]  /*9f0a0*/  LDL.LU R4, [R1+0x24c] ;  /* 0x00024c0001047983 */ /* 0x002ea20000300800 */
[----:B------:R-:W-:-:S03]  /*9f0b0*/  PRMT R24, R8, 0x3340, R24 ;  /* 0x0000334008187816 */ /* 0x000fc60000000018 */
[----:B------:R-:W2:Y:S04]  /*9f0c0*/  LDL.LU R61, [R1+0x250] ;  /* 0x00025000013d7983 */ /* 0x000ea80000300800 */
[----:B------:R-:W2:Y:S04]  /*9f0d0*/  LDL.LU R46, [R1+0x254] ;  /* 0x00025400012e7983 */ /* 0x000ea80000300800 */
[----:B------:R0:W-:Y:S01]  /*9f0e0*/  STL [R1+0x120], R9 ;  /* 0x0001200901007387 */ /* 0x0001e20000100800 */
[----:B------:R-:W-:Y:S02]  /*9f0f0*/  SHF.R.U32.HI R10, RZ, 0x8, R54 ;  /* 0x00000008ff0a7819 */ /* 0x000fe40000011636 */
[----:B------:R-:W-:-:S02]  /*9f100*/  SHF.R.U32.HI R0, RZ, 0x8, R0 ;  /* 0x00000008ff007819 */ /* 0x000fc40000011600 */
[----:B------:R-:W-:Y:S02]  /*9f110*/  LOP3.LUT R10, R10, 0xffff, RZ, 0xc0, !PT ;  /* 0x0000ffff0a0a7812 */ /* 0x000fe400078ec0ff */
[----:B0-----:R-:W-:Y:S02]  /*9f120*/  SHF.R.U32.HI R9, RZ, 0x8, R56 ;  /* 0x00000008ff097819 */ /* 0x001fe40000011638 */
[----:B------:R-:W-:Y:S02]  /*9f130*/  LOP3.LUT R0, R0, 0xffff, RZ, 0xc0, !PT ;  /* 0x0000ffff00007812 */ /* 0x000fe400078ec0ff */
[----:B------:R-:W-:-:S04]  /*9f140*/  LOP3.LUT R9, R9, 0xffff, RZ, 0xc0, !PT ;  /* 0x0000ffff09097812 */ /* 0x000fc800078ec0ff */
[----:B------:R-:W-:Y:S02]  /*9f150*/  PRMT R10, R9, 0x3340, R10 ;  /* 0x00003340090a7816 */ /* 0x000fe4000000000a */
[----:B----4-:R-:W-:Y:S02]  /*9f160*/  LOP3.LUT R8, R50, 0xffff, RZ, 0xc0, !PT ;  /* 0x0000ffff32087812 */ /* 0x010fe400078ec0ff */
[----:B------:R-:W4:Y:S01]  /*9f170*/  LDL.LU R50, [R1+0x38d8] ;  /* 0x0038d80001327983 */ /* 0x000f220000300800 */
[----:B---3--:R-:W-:-:S03]  /*9f180*/  LOP3.LUT R11, R5, 0xffff, RZ, 0xc0, !PT ;  /* 0x0000ffff050b7812 */ /* 0x008fc600078ec0ff */
[----:B------:R-:W3:Y:S01]  /*9f190*/  LDL.LU R56, [R1+0x38d4] ;  /* 0x0038d40001387983 */ /* 0x000ee20000300800 */
[----:B------:R-:W-:-:S03]  /*9f1a0*/  PRMT R5, R11, 0x3340, R8 ;  /* 0x000033400b057816 */ /* 0x000fc60000000008 */
[----:B------:R-:W3:Y:S04]  /*9f1b0*/  LDL.LU R54, [R1+0x38d0] ;  /* 0x0038d00001367983 */ /* 0x000ee80000300800 */
[----:B------:R0:W-:Y:S04]  /*9f1c0*/  STL [R1+0x123c], R5 ;  /* 0x00123c0501007387 */ /* 0x0001e80000100800 */
[----:B------:R-:W-:Y:S01]  /*9f1d0*/  STL [R1+0x11f4], R10 ;  /* 0x0011f40a01007387 */ /* 0x000fe20000100800 */
[----:B0-----:R-:W-:-:S05]  /*9f1e0*/  PRMT R5, R0, 0x3340, R1 ;  /* 0x0000334000057816 */ /* 0x001fca0000000001 */
[----:B------:R0:W-:Y:S04]  /*9f1f0*/  STL [R1+0x11c], R5 ;  /* 0x00011c0501007387 */ /* 0x0001e80000100800 */
[----:B0-----:R-:W3:Y:S01]  /*9f200*/  LDL.LU R5, [R1+0x260] ;  /* 0x0002600001057983 */ /* 0x001ee20000300800 */
[----:B------:R-:W-:Y:S02]  /*9f210*/  SHF.R.U32.HI R16, RZ, 0x8, R44 ;  /* 0x00000008ff107819 */ /* 0x000fe4000001162c */
[----:B------:R-:W-:Y:S02]  /*9f220*/  SHF.R.U32.HI R43, RZ, 0x8, R43 ;  /* 0x00000008ff2b7819 */ /* 0x000fe4000001162b */
[----:B------:R-:W-:Y:S02]  /*9f230*/  SHF.R.U32.HI R44, RZ, 0x8, R11 ;  /* 0x00000008ff2c7819 */ /* 0x000fe4000001160b */
[----:B------:R-:W-:-:S02]  /*9f240*/  SHF.R.U32.HI R8, RZ, 0x8, R8 ;  /* 0x00000008ff087819 */ /* 0x000fc40000011608 */
[----:B------:R-:W-:Y:S02]  /*9f250*/  LOP3.LUT R16, R16, 0xffff, RZ, 0xc0, !PT ;  /* 0x0000ffff10107812 */ /* 0x000fe400078ec0ff */
[----:B------:R-:W-:Y:S02]  /*9f260*/  LOP3.LUT R43, R43, 0xffff, RZ, 0xc0, !PT ;  /* 0x0000ffff2b2b7812 */ /* 0x000fe400078ec0ff */
[----:B------:R-:W-:Y:S02]  /*9f270*/  LOP3.LUT R44, R44, 0xffff, RZ, 0xc0, !PT ;  /* 0x0000ffff2c2c7812 */ /* 0x000fe400078ec0ff */
[----:B------:R-:W-:Y:S02]  /*9f280*/  LOP3.LUT R8, R8, 0xffff, RZ, 0xc0, !PT ;  /* 0x0000ffff08087812 */ /* 0x000fe400078ec0ff */
[----:B------:R-:W-:Y:S02]  /*9f290*/  PRMT R9, R16, 0x3340, R43 ;  /* 0x0000334010097816 */ /* 0x000fe4000000002b */
[----:B------:R-:W-:-:S03]  /*9f2a0*/  PRMT R0, R44, 0x3340, R8 ;  /* 0x000033402c007816 */ /* 0x000fc60000000008 */
[----:B------:R0:W-:Y:S01]  /*9f2b0*/  STL [R1+0x11f8], R9 ;  /* 0x0011f80901007387 */ /* 0x0001e20000100800 */
[----:B--2---:R-:W-:-:S03]  /*9f2c0*/  LOP3.LUT R43, R15, 0xffff, RZ, 0xc0, !PT ;  /* 0x0000ffff0f2b7812 */ /* 0x004fc600078ec0ff */
[----:B------:R1:W-:Y:S01]  /*9f2d0*/  STL [R1+0x1208], R0 ;  /* 0x0012080001007387 */ /* 0x0003e20000100800 */
[----:B0-----:R-:W-:Y:S02]  /*9f2e0*/  LOP3.LUT R9, R51, 0xffff, RZ, 0xc0, !PT ;  /* 0x0000ffff33097812 */ /* 0x001fe400078ec0ff */
[----:B-1----:R-:W-:Y:S02]  /*9f2f0*/  LOP3.LUT R0, R4, 0xffff, RZ, 0xc0, !PT ;  /* 0x0000ffff04007812 */ /* 0x002fe400078ec0ff */
[----:B------:R-:W-:Y:S02]  /*9f300*/  LOP3.LUT R8, R61, 0xffff, RZ, 0xc0, !PT ;  /* 0x0000ffff3d087812 */ /* 0x000fe400078ec0ff */
[----:B------:R-:W-:Y:S02]  /*9f310*/  PRMT R4, R0, 0x3340, R43 ;  /* 0x0000334000047816 */ /* 0x000fe4000000002b */
[----:B------:R-:W-:Y:S02]  /*9f320*/  LOP3.LUT R10, R46, 0xffff, RZ, 0xc0, !PT ;  /* 0x0000ffff2e0a7812 */ /* 0x000fe400078ec0ff */
[----:B------:R-:W-:-:S02]  /*9f330*/  SHF.R.U32.HI R16, RZ, 0x8, R0 ;  /* 0x00000008ff107819 */ /* 0x000fc40000011600 */
[----:B------:R-:W-:Y:S02]  /*9f340*/  LOP3.LUT R12, R12, 0xffff, RZ, 0xc0, !PT ;  /* 0x0000ffff0c0c7812 */ /* 0x000fe400078ec0ff */
[----:B------:R-:W-:Y:S02]  /*9f350*/  SHF.R.U32.HI R0, RZ, 0x8, R8 ;  /* 0x00000008ff007819 */ /* 0x000fe40000011608 */
[----:B------:R-:W-:Y:S02]  /*9f360*/  SHF.R.U32.HI R43, RZ, 0x8, R43 ;  /* 0x00000008ff2b7819 */ /* 0x000fe4000001162b */
[----:B------:R-:W-:Y:S02]  /*9f370*/  LOP3.LUT R16, R16, 0xffff, RZ, 0xc0, !PT ;  /* 0x0000ffff10107812 */ /* 0x000fe400078ec0ff */
[----:B------:R-:W-:Y:S02]  /*9f380*/  LOP3.LUT R43, R43, 0xffff, RZ, 0xc0, !PT ;  /* 0x0000ffff2b2b7812 */ /* 0x000fe400078ec0ff */
[----:B------:R-:W-:-:S02]  /*9f390*/  LOP3.LUT R0, R0, 0xffff, RZ, 0xc0, !PT ;  /* 0x0000ffff00007812 */ /* 0x000fc400078ec0ff */
[----:B------:R-:W-:Y:S02]  /*9f3a0*/  PRMT R16, R16, 0x3340, R43 ;  /* 0x0000334010107816 */ /* 0x000fe4000000002b */
[----:B------:R-:W-:-:S04]  /*9f3b0*/  SHF.R.U32.HI R45, RZ, 0x8, R45 ;  /* 0x00000008ff2d7819 */ /* 0x000fc8000001162d */
[----:B------:R-:W-:Y:S02]  /*9f3c0*/  LOP3.LUT R17, R45, 0xffff, RZ, 0xc0, !PT ;  /* 0x0000ffff2d117812 */ /* 0x000fe400078ec0ff */
[----:B----4-:R-:W-:Y:S02]  /*9f3d0*/  LOP3.LUT R11, R50, 0xffff, RZ, 0xc0, !PT ;  /* 0x0000ffff320b7812 */ /* 0x010fe400078ec0ff */
[----:B------:R-:W2:Y:S04]  /*9f3e0*/  LDL.LU R50, [R1+0x38cc] ;  /* 0x0038cc0001327983 */ /* 0x000ea80000300800 */
[----:B------:R-:W4:Y:S04]  /*9f3f0*/  LDL.LU R15, [R1+0x38c8] ;  /* 0x0038c800010f7983 */ /* 0x000f280000300800 */
[----:B------:R-:W4:Y:S04]  /*9f400*/  LDL.LU R51, [R1+0x38c4] ;  /* 0x0038c40001337983 */ /* 0x000f280000300800 */
[----:B------:R0:W-:Y:S02]  /*9f410*/  STL [R1+0x154], R4 ;  /* 0x0001540401007387 */ /* 0x0001e40000100800 */
[----:B0-----:R-:W-:-:S02]  /*9f420*/  PRMT R4, R8, 0x3340, R9 ;  /* 0x0000334008047816 */ /* 0x001fc40000000009 */
[----:B------:R-:W-:Y:S02]  /*9f430*/  SHF.R.U32.HI R8, RZ, 0x8, R9 ;  /* 0x00000008ff087819 */ /* 0x000fe40000011609 */
[----:B------:R-:W-:Y:S01]  /*9f440*/  SHF.R.U32.HI R9, RZ, 0x8, R10 ;  /* 0x00000008ff097819 */ /* 0x000fe2000001160a */
[----:B------:R0:W-:Y:S01]  /*9f450*/  STL [R1+0x150], R4 ;  /* 0x0001500401007387 */ /* 0x0001e20000100800 */
[----:B------:R-:W-:Y:S02]  /*9f460*/  LOP3.LUT R8, R8, 0xffff, RZ, 0xc0, !PT ;  /* 0x0000ffff08087812 */ /* 0x000fe400078ec0ff */
[----:B------:R-:W-:Y:S02]  /*9f470*/  LOP3.LUT R9, R9, 0xffff, RZ, 0xc0, !PT ;  /* 0x0000ffff09097812 */ /* 0x000fe400078ec0ff */
[--C-:B0-----:R-:W-:Y:S02]  /*9f480*/  PRMT R4, R10, 0x3340, R11.reuse ;  /* 0x000033400a047816 */ /* 0x101fe4000000000b */
[----:B------:R-:W-:-:S02]  /*9f490*/  SHF.R.U32.HI R10, RZ, 0x8, R11 ;  /* 0x00000008ff0a7819 */ /* 0x000fc4000001160b */
[----:B------:R-:W-:Y:S02]  /*9f4a0*/  SHF.R.U32.HI R11, RZ, 0x8, R12 ;  /* 0x00000008ff0b7819 */ /* 0x000fe4000001160c */
[----:B------:R-:W-:Y:S02]  /*9f4b0*/  LOP3.LUT R10, R10, 0xffff, RZ, 0xc0, !PT ;  /* 0x0000ffff0a0a7812 */ /* 0x000fe400078ec0ff */
[----:B------:R-:W-:Y:S01]  /*9f4c0*/  LOP3.LUT R11, R11, 0xffff, RZ, 0xc0, !PT ;  /* 0x0000ffff0b0b7812 */ /* 0x000fe200078ec0ff */
[----:B------:R0:W-:Y:S01]  /*9f4d0*/  STL [R1+0x144], R4 ;  /* 0x0001440401007387 */ /* 0x0001e20000100800 */
[----:B------:R-:W-:Y:S02]  /*9f4e0*/  PRMT R8, R0, 0x3340, R8 ;  /* 0x0000334000087816 */ /* 0x000fe40000000008 */
[----:B------:R-:W-:Y:S01]  /*9f4f0*/  PRMT R0, R11, 0x3340, R1 ;  /* 0x000033400b007816 */ /* 0x000fe20000000001 */
[----:B------:R-:W-:Y:S01]  /*9f500*/  STL [R1+0x1204], R16 ;  /* 0x0012041001007387 */ /* 0x000fe20000100800 */
[----:B0-----:R-:W-:-:S03]  /*9f510*/  PRMT R4, R9, 0x3340, R10 ;  /* 0x0000334009047816 */ /* 0x001fc6000000000a */
[----:B------:R-:W-:Y:S04]  /*9f520*/  STL [R1+0x1200], R8 ;  /* 0x0012000801007387 */ /* 0x000fe80000100800 */
[----:B------:R3:W-:Y:S04]  /*9f530*/  STL [R1+0x11fc], R4 ;  /* 0x0011fc0401007387 */ /* 0x0007e80000100800 */
[----:B------:R0:W-:Y:S04]  /*9f540*/  STL [R1+0x118], R0 ;  /* 0x0001180001007387 */ /* 0x0001e80000100800 */
[----:B------:R-:W4:Y:S04]  /*9f550*/  LDL.LU R45, [R1+0x1f4] ;  /* 0x0001f400012d7983 */ /* 0x000f280000300800 */
[----:B------:R-:W4:Y:S01]  /*9f560*/  LDL.LU R46, [R1+0x1f0] ;  /* 0x0001f000012e7983 */ /* 0x000f220000300800 */
[----:B---3--:R-:W-:-:S03]  /*9f570*/  LOP3.LUT R4, R5, 0xffff, RZ, 0xc0, !PT ;  /* 0x0000ffff05047812 */ /* 0x008fc600078ec0ff */
[----:B------:R-:W3:Y:S04]  /*9f580*/  LDL.LU R61, [R1+0x190] ;  /* 0x00019000013d7983 */ /* 0x000ee80000300800 */
[----:B------:R-:W3:Y:S01]  /*9f590*/  LDL.LU R5, [R1+0x198] ;  /* 0x0001980001057983 */ /* 0x000ee20000300800 */
[----:B------:R-:W1:Y:S01]  /*9f5a0*/  S2R R43, SR_TID.X ;  /* 0x00000000002b7919 */ /* 0x000e620000002100 */
[----:B------:R-:W-:Y:S02]  /*9f5b0*/  LOP3.LUT R57, R57, 0xffff, RZ, 0xc0, !PT ;  /* 0x0000ffff39397812 */ /* 0x000fe400078ec0ff */
[----:B------:R-:W-:Y:S02]  /*9f5c0*/  LOP3.LUT R54, R54, 0xffff, RZ, 0xc0, !PT ;  /* 0x0000ffff36367812 */ /* 0x000fe400078ec0ff */
[----:B------:R-:W-:-:S02]  /*9f5d0*/  LOP3.LUT R14, R14, 0xffff, RZ, 0xc0, !PT ;  /* 0x0000ffff0e0e7812 */ /* 0x000fc400078ec0ff */
[----:B------:R-:W-:Y:S02]  /*9f5e0*/  SHF.R.U32.HI R10, RZ, 0x8, R4 ;  /* 0x00000008ff0a7819 */ /* 0x000fe40000011604 */
[----:B------:R-:W-:Y:S02]  /*9f5f0*/  SHF.R.U32.HI R16, RZ, 0x8, R57 ;  /* 0x00000008ff107819 */ /* 0x000fe40000011639 */
[----:B------:R-:W-:Y:S02]  /*9f600*/  SHF.R.U32.HI R8, RZ, 0x8, R54 ;  /* 0x00000008ff087819 */ /* 0x000fe40000011636 */
[----:B------:R-:W-:Y:S02]  /*9f610*/  SHF.R.U32.HI R9, RZ, 0x8, R14 ;  /* 0x00000008ff097819 */ /* 0x000fe4000001160e */
[----:B------:R-:W-:Y:S02]  /*9f620*/  LOP3.LUT R10, R10, 0xffff, RZ, 0xc0, !PT ;  /* 0x0000ffff0a0a7812 */ /* 0x000fe400078ec0ff */
[----:B------:R-:W-:-:S02]  /*9f630*/  LOP3.LUT R16, R16, 0xffff, RZ, 0xc0, !PT ;  /* 0x0000ffff10107812 */ /* 0x000fc400078ec0ff */
[----:B------:R-:W-:Y:S02]  /*9f640*/  LOP3.LUT R8, R8, 0xffff, RZ, 0xc0, !PT ;  /* 0x0000ffff08087812 */ /* 0x000fe400078ec0ff */
[----:B------:R-:W-:Y:S02]  /*9f650*/  LOP3.LUT R9, R9, 0xffff, RZ, 0xc0, !PT ;  /* 0x0000ffff09097812 */ /* 0x000fe400078ec0ff */
[----:B------:R-:W-:Y:S02]  /*9f660*/  LOP3.LUT R56, R56, 0xffff, RZ, 0xc0, !PT ;  /* 0x0000ffff38387812 */ /* 0x000fe400078ec0ff */
[----:B------:R-:W-:Y:S02]  /*9f670*/  LOP3.LUT R47, R6, 0xffff, RZ, 0xc0, !PT ;  /* 0x0000ffff062f7812 */ /* 0x000fe400078ec0ff */
[----:B------:R-:W-:-:S04]  /*9f680*/  SHF.R.U32.HI R44, RZ, 0x8, R56 ;  /* 0x00000008ff2c7819 */ /* 0x000fc80000011638 */
[----:B------:R-:W-:Y:S02]  /*9f690*/  LOP3.LUT R44, R44, 0xffff, RZ, 0xc0, !PT ;  /* 0x0000ffff2c2c7812 */ /* 0x000fe400078ec0ff */
[----:B--2---:R-:W-:-:S04]  /*9f6a0*/  LOP3.LUT R50, R50, 0xffff, RZ, 0xc0, !PT ;  /* 0x0000ffff32327812 */ /* 0x004fc800078ec0ff */
[----:B------:R-:W-:Y:S02]  /*9f6b0*/  SHF.R.U32.HI R11, RZ, 0x8, R50 ;  /* 0x00000008ff0b7819 */ /* 0x000fe40000011632 */
[----:B----4-:R-:W-:Y:S02]  /*9f6c0*/  LOP3.LUT R51, R51, 0xffff, RZ, 0xc0, !PT ;  /* 0x0000ffff33337812 */ /* 0x010fe400078ec0ff */
[----:B------:R-:W-:Y:S02]  /*9f6d0*/  LOP3.LUT R11, R11, 0xffff, RZ, 0xc0, !PT ;  /* 0x0000ffff0b0b7812 */ /* 0x000fe400078ec0ff */
[----:B0-----:R-:W-:Y:S02]  /*9f6e0*/  SHF.R.U32.HI R0, RZ, 0x8, R51 ;  /* 0x00000008ff007819 */ /* 0x001fe40000011633 */
[----:B------:R-:W-:Y:S02]  /*9f6f0*/  PRMT R11, R10, 0x3340, R11 ;  /* 0x000033400a0b7816 */ /* 0x000fe4000000000b */
[----:B------:R-:W-:-:S02]  /*9f700*/  LOP3.LUT R0, R0, 0xffff, RZ, 0xc0, !PT ;  /* 0x0000ffff00007812 */ /* 0x000fc400078ec0ff */
[--C-:B------:R-:W-:Y:S02]  /*9f710*/  PRMT R10, R16, 0x3340, R1.reuse ;  /* 0x00003340100a7816 */ /* 0x100fe40000000001 */
[----:B------:R-:W-:Y:S01]  /*9f720*/  PRMT R8, R0, 0x3340, R8 ;  /* 0x0000334000087816 */ /* 0x000fe20000000008 */
[----:B------:R-:W-:Y:S01]  /*9f730*/  STL.64 [R1+0x37f0], R50 ;  /* 0x0037f03201007387 */ /* 0x000fe20000100a00 */
[----:B------:R-:W-:-:S03]  /*9f740*/  PRMT R0, R9, 0x3340, R1 ;  /* 0x0000334009007816 */ /* 0x000fc60000000001 */
[----:B------:R-:W-:Y:S04]  /*9f750*/  STL [R1+0x140], R11 ;  /* 0x0001400b01007387 */ /* 0x000fe80000100800 */
[----:B------:R-:W-:Y:S04]  /*9f760*/  STL [R1+0x114], R10 ;  /* 0x0001140a01007387 */ /* 0x000fe80000100800 */
[----:B------:R-:W-:Y:S04]  /*9f770*/  STL [R1+0x13c], R8 ;  /* 0x00013c0801007387 */ /* 0x000fe80000100800 */
[----:B------:R0:W-:Y:S01]  /*9f780*/  STL [R1+0x110], R0 ;  /* 0x0001100001007387 */ /* 0x0001e20000100800 */
[----:B------:R-:W-:Y:S01]  /*9f790*/  LOP3.LUT R15, R15, 0xffff, RZ, 0xc0, !PT ;  /* 0x0000ffff0f0f7812 */ /* 0x000fe200078ec0ff */
[----:B0-----:R-:W-:Y:S01]  /*9f7a0*/  IMAD R0, R13, UR7, RZ ;  /* 0x000000070d007c24 */ /* 0x001fe2000f8e02ff */
[----:B------:R-:W-:Y:S01]  /*9f7b0*/  PRMT R11, R2, 0x4210, R47 ;  /* 0x00004210020b7816 */ /* 0x000fe2000000002f */
[----:B------:R-:W-:-:S02]  /*9f7c0*/  ULDC UR7, c[0x0][0x248] ;  /* 0x0000920000077ab9 */ /* 0x000fc40000000800 */
[----:B------:R-:W-:Y:S01]  /*9f7d0*/  VIADD R6, R0, UR9 ;  /* 0x0000000900067c36 */ /* 0x000fe20008000000 */
[----:B------:R1:W-:Y:S01]  /*9f7e0*/  STL [R1+0x108], R0 ;  /* 0x0001080001007387 */ /* 0x0003e20000100800 */
[----:B------:R-:W-:Y:S01]  /*9f7f0*/  SHF.R.U32.HI R39, RZ, 0x8, R39 ;  /* 0x00000008ff277819 */ /* 0x000fe20000011627 */
[----:B------:R-:W-:Y:S01]  /*9f800*/  ULDC UR9, c[0x0][0x248] ;  /* 0x0000920000097ab9 */ /* 0x000fe20000000800 */
[----:B-1----:R-:W-:Y:S02]  /*9f810*/  LOP3.LUT R0, R43, 0x1f, RZ, 0xc0, !PT ;  /* 0x0000001f2b007812 */ /* 0x002fe400078ec0ff */
[----:B------:R-:W-:-:S04]  /*9f820*/  SHF.R.U32.HI R43, RZ, 0x8, R15 ;  /* 0x00000008ff2b7819 */ /* 0x000fc8000001160f */
[----:B------:R-:W-:Y:S02]  /*9f830*/  LOP3.LUT R43, R43, 0xffff, RZ, 0xc0, !PT ;  /* 0x0000ffff2b2b7812 */ /* 0x000fe400078ec0ff */
[----:B------:R-:W-:Y:S02]  /*9f840*/  LOP3.LUT R16, R45, 0xffff, RZ, 0xc0, !PT ;  /* 0x0000ffff2d107812 */ /* 0x000fe400078ec0ff */
[----:B------:R-:W-:Y:S02]  /*9f850*/  LOP3.LUT R45, R46, 0xffff, RZ, 0xc0, !PT ;  /* 0x0000ffff2e2d7812 */ /* 0x000fe400078ec0ff */
[----:B------:R-:W-:Y:S01]  /*9f860*/  PRMT R2, R43, 0x3340, R44 ;  /* 0x000033402b027816 */ /* 0x000fe2000000002c */
[----:B------:R0:W-:Y:S04]  /*9f870*/  STL.64 [R1+0x37f8], R14 ;  /* 0x0037f80e01007387 */ /* 0x0001e80000100a00 */
[----:B------:R1:W-:Y:S01]  /*9f880*/  STL [R1+0x104], R6 ;  /* 0x0001040601007387 */ /* 0x0003e20000100800 */
[----:B---3--:R-:W-:-:S02]  /*9f890*/  PRMT R9, R5, 0x4210, R45 ;  /* 0x0000421005097816 */ /* 0x008fc4000000002d */
[----:B------:R-:W-:Y:S01]  /*9f8a0*/  PRMT R5, R36, 0x5410, R42 ;  /* 0x0000541024057816 */ /* 0x000fe2000000002a */
[----:B------:R-:W-:Y:S04]  /*9f8b0*/  STL.64 [R1+0x3800], R56 ;  /* 0x0038003801007387 */ /* 0x000fe80000100a00 */
[----:B------:R2:W-:Y:S04]  /*9f8c0*/  STL [R1+0x138], R2 ;  /* 0x0001380201007387 */ /* 0x0005e80000100800 */
[----:B0-----:R-:W3:Y:S04]  /*9f8d0*/  LDL.LU R14, [R1+0x20c] ;  /* 0x00020c00010e7983 */ /* 0x001ee80000300800 */
[----:B------:R-:W4:Y:S04]  /*9f8e0*/  LDL.LU R15, [R1+0x208] ;  /* 0x00020800010f7983 */ /* 0x000f280000300800 */
[----:B------:R0:W-:Y:S04]  /*9f8f0*/  STL [R1+0x11dc], R5 ;  /* 0x0011dc0501007387 */ /* 0x0001e80000100800 */
[----:B------:R-:W3:Y:S04]  /*9f900*/  LDL.LU R50, [R1+0x1dc] ;  /* 0x0001dc0001327983 */ /* 0x000ee80000300800 */
[----:B------:R-:W4:Y:S01]  /*9f910*/  LDL.LU R51, [R1+0x1d8] ;  /* 0x0001d80001337983 */ /* 0x000f220000300800 */
[----:B-1----:R-:W-:Y:S01]  /*9f920*/  VIADD R6, R6, UR11 ;  /* 0x0000000b06067c36 */ /* 0x002fe20008000000 */
[----:B------:R-:W-:Y:S01]  /*9f930*/  LOP3.LUT R46, R7, 0xffff, RZ, 0xc0, !PT ;  /* 0x0000ffff072e7812 */ /* 0x000fe200078ec0ff */
[----:B------:R-:W-:Y:S01]  /*9f940*/  ULDC UR11, c[0x0][0x248] ;  /* 0x00009200000b7ab9 */ /* 0x000fe20000000800 */
[----:B------:R-:W-:Y:S01]  /*9f950*/  LEA R0, R0, UR4, 0x4 ;  /* 0x0000000400007c11 */ /* 0x000fe2000f8e20ff */
[----:B------:R-:W-:Y:S01]  /*9f960*/  VIADD R7, R6, UR13 ;  /* 0x0000000d06077c36 */ /* 0x000fe20008000000 */
[----:B------:R-:W-:Y:S01]  /*9f970*/  ULDC UR4, c[0x0][0x248] ;  /* 0x0000920000047ab9 */ /* 0x000fe20000000800 */
[----:B------:R-:W-:-:S02]  /*9f980*/  LOP3.LUT R39, R39, 0xffff, RZ, 0xc0, !PT ;  /* 0x0000ffff27277812 */ /* 0x000fc400078ec0ff */
[----:B------:R-:W-:Y:S01]  /*9f990*/  PRMT R8, R61, 0x4210, R16 ;  /* 0x000042103d087816 */ /* 0x000fe20000000010 */
[----:B--2---:R-:W-:Y:S01]  /*9f9a0*/  VIADD R2, R7, UR4 ;  /* 0x0000000407027c36 */ /* 0x004fe20008000000 */
[----:B------:R-:W-:Y:S01]  /*9f9b0*/  PRMT R10, R60, 0x4210, R46 ;  /* 0x000042103c0a7816 */ /* 0x000fe2000000002e */
[----:B------:R-:W-:Y:S01]  /*9f9c0*/  ULDC UR4, c[0x0][0x248] ;  /* 0x0000920000047ab9 */ /* 0x000fe20000000800 */
[----:B------:R-:W-:Y:S01]  /*9f9d0*/  PRMT R39, R39, 0x3340, R1 ;  /* 0x0000334027277816 */ /* 0x000fe20000000001 */
[----:B------:R-:W-:Y:S01]  /*9f9e0*/  VIADD R36, R2, UR4 ;  /* 0x0000000402247c36 */ /* 0x000fe20008000000 */
[----:B------:R-:W-:Y:S01]  /*9f9f0*/  ULDC UR4, c[0x0][0x248] ;  /* 0x0000920000047ab9 */ /* 0x000fe20000000800 */
[----:B------:R1:W-:Y:S01]  /*9fa00*/  STSM.16.M88.4 [R0], R8 ;  /* 0x0000000800007844 */ /* 0x0003e20000000200 */
[----:B------:R-:W-:Y:S02]  /*9fa10*/  LOP3.LUT R31, R31, 0xffff, RZ, 0xc0, !PT ;  /* 0x0000ffff1f1f7812 */ /* 0x000fe400078ec0ff */
[----:B------:R-:W-:Y:S01]  /*9fa20*/  LOP3.LUT R30, R30, 0xffff, RZ, 0xc0, !PT ;  /* 0x0000ffff1e1e7812 */ /* 0x000fe200078ec0ff */
[----:B------:R-:W2:Y:S01]  /*9fa30*/  LDL.LU R61, [R1+0x1b0] ;  /* 0x0001b000013d7983 */ /* 0x000ea20000300800 */
[----:B------:R-:W-:-:S02]  /*9fa40*/  PRMT R18, R18, 0x5410, R32 ;  /* 0x0000541012127816 */ /* 0x000fc40000000020 */
[----:B------:R-:W-:Y:S01]  /*9fa50*/  LOP3.LUT R28, R28, 0xffff, RZ, 0xc0, !PT ;  /* 0x0000ffff1c1c7812 */ /* 0x000fe200078ec0ff */
[----:B0-----:R-:W2:Y:S01]  /*9fa60*/  LDL.LU R5, [R1+0x1a8] ;  /* 0x0001a80001057983 */ /* 0x001ea20000300800 */
[----:B------:R-:W-:Y:S02]  /*9fa70*/  PRMT R21, R21, 0x5410, R29 ;  /* 0x0000541015157816 */ /* 0x000fe4000000001d */
[----:B------:R-:W-:Y:S02]  /*9fa80*/  SHF.R.U32.HI R38, RZ, 0x8, R38 ;  /* 0x00000008ff267819 */ /* 0x000fe40000011626 */
[--C-:B------:R-:W-:Y:S02]  /*9fa90*/  PRMT R17, R17, 0x3340, R1.reuse ;  /* 0x0000334011117816 */ /* 0x100fe40000000001 */
[----:B------:R-:W-:Y:S02]  /*9faa0*/  LOP3.LUT R27, R27, 0xffff, RZ, 0xc0, !PT ;  /* 0x0000ffff1b1b7812 */ /* 0x000fe400078ec0ff */
[----:B------:R-:W-:Y:S01]  /*9fab0*/  PRMT R26, R26, 0x3340, R1 ;  /* 0x000033401a1a7816 */ /* 0x000fe20000000001 */
[----:B------:R-:W-:Y:S01]  /*9fac0*/  IMAD.MOV.U32 R57, RZ, RZ, R49 ;  /* 0x000000ffff397224 */ /* 0x000fe200078e0031 */
[----:B-1----:R-:W-:Y:S01]  /*9fad0*/  PRMT R9, R35, 0x5410, R39 ;  /* 0x0000541023097816 */ /* 0x002fe20000000027 */
[----:B------:R-:W-:Y:S01]  /*9fae0*/  VIADD R35, R36, UR4 ;  /* 0x0000000424237c36 */ /* 0x000fe20008000000 */
[----:B------:R-:W-:Y:S01]  /*9faf0*/  ULDC UR4, c[0x0][0x248] ;  /* 0x0000920000047ab9 */ /* 0x000fe20000000800 */
[----:B------:R-:W-:Y:S01]  /*9fb00*/  PRMT R11, R33, 0x5410, R34 ;  /* 0x00005410210b7816 */ /* 0x000fe20000000022 */
[----:B------:R-:W-:Y:S01]  /*9fb10*/  ULDC UR13, c[0x0][0x248] ;  /* 0x00009200000d7ab9 */ /* 0x000fe20000000800 */
[----:B------:R-:W-:Y:S01]  /*9fb20*/  VIADD R34, R35, UR4 ;  /* 0x0000000423227c36 */ /* 0x000fe20008000000 */
[----:B------:R-:W-:-:S03]  /*9fb30*/  ULDC UR4, c[0x0][0x248] ;  /* 0x0000920000047ab9 */ /* 0x000fc60000000800 */
[----:B------:R-:W-:Y:S01]  /*9fb40*/  VIADD R33, R34, UR4 ;  /* 0x0000000422217c36 */ /* 0x000fe20008000000 */
[----:B------:R-:W-:Y:S01]  /*9fb50*/  ULDC UR4, c[0x0][0x248] ;  /* 0x0000920000047ab9 */ /* 0x000fe20000000800 */
[--C-:B------:R-:W-:Y:S02]  /*9fb60*/  PRMT R31, R31, 0x3340, R1.reuse ;  /* 0x000033401f1f7816 */ /* 0x100fe40000000001 */
[----:B------:R-:W-:Y:S01]  /*9fb70*/  VIADD R32, R33, UR4 ;  /* 0x0000000421207c36 */ /* 0x000fe20008000000 */
[----:B------:R-:W-:Y:S01]  /*9fb80*/  ULDC UR4, c[0x0][0x248] ;  /* 0x0000920000047ab9 */ /* 0x000fe20000000800 */
[----:B------:R-:W-:Y:S02]  /*9fb90*/  PRMT R30, R30, 0x3340, R1 ;  /* 0x000033401e1e7816 */ /* 0x000fe40000000001 */
[----:B------:R-:W-:Y:S01]  /*9fba0*/  PRMT R19, R19, 0x5410, R31 ;  /* 0x0000541013137816 */ /* 0x000fe2000000001f */
[----:B------:R-:W-:Y:S01]  /*9fbb0*/  VIADD R31, R32, UR4 ;  /* 0x00000004201f7c36 */ /* 0x000fe20008000000 */
[----:B------:R-:W-:Y:S01]  /*9fbc0*/  ULDC UR4, c[0x0][0x248] ;  /* 0x0000920000047ab9 */ /* 0x000fe20000000800 */
[----:B------:R-:W-:-:S02]  /*9fbd0*/  PRMT R20, R20, 0x5410, R30 ;  /* 0x0000541014147816 */ /* 0x000fc4000000001e */
[----:B------:R-:W-:Y:S01]  /*9fbe0*/  PRMT R28, R28, 0x3340, R1 ;  /* 0x000033401c1c7816 */ /* 0x000fe20000000001 */
[----:B------:R-:W-:Y:S01]  /*9fbf0*/  VIADD R30, R31, UR4 ;  /* 0x000000041f1e7c36 */ /* 0x000fe20008000000 */
[----:B------:R-:W-:Y:S01]  /*9fc00*/  PRMT R8, R40, 0x5410, R41 ;  /* 0x0000541028087816 */ /* 0x000fe20000000029 */
[----:B------:R-:W-:Y:S01]  /*9fc10*/  STL.64 [R1+0x3898], R34 ;  /* 0x0038982201007387 */ /* 0x000fe20000100a00 */
[----:B------:R-:W-:Y:S01]  /*9fc20*/  ULDC UR4, c[0x0][0x248] ;  /* 0x0000920000047ab9 */ /* 0x000fe20000000800 */
[----:B------:R-:W-:Y:S02]  /*9fc30*/  PRMT R22, R22, 0x5410, R28 ;  /* 0x0000541016167816 */ /* 0x000fe4000000001c */
[----:B------:R-:W-:Y:S01]  /*9fc40*/  STL.64 [R1+0x38a0], R32 ;  /* 0x0038a02001007387 */ /* 0x000fe20000100a00 */
[----:B------:R-:W-:Y:S01]  /*9fc50*/  PRMT R8, R8, 0x5210, R16 ;  /* 0x0000521008087816 */ /* 0x000fe20000000010 */
[----:B------:R-:W-:Y:S01]  /*9fc60*/  VIADD R16, R30, UR4 ;  /* 0x000000041e107c36 */ /* 0x000fe20008000000 */
[----:B------:R-:W-:Y:S01]  /*9fc70*/  NOP ;  /* 0x0000000000007918 */ /* 0x000fe20000000000 */
[----:B------:R-:W-:Y:S01]  /*9fc80*/  STL.64 [R1+0x3890], R30 ;  /* 0x0038901e01007387 */ /* 0x000fe20000100a00 */
[----:B------:R-:W-:Y:S01]  /*9fc90*/  LOP3.LUT R38, R38, 0xffff, RZ, 0xc0, !PT ;  /* 0x0000ffff26267812 */ /* 0x000fe200078ec0ff */
[----:B------:R-:W-:-:S02]  /*9fca0*/  ULDC UR4, c[0x0][0x248] ;  /* 0x0000920000047ab9 */ /* 0x000fc40000000800 */
[----:B------:R-:W0:Y:S01]  /*9fcb0*/  LDS.128 R28, [R0] ;  /* 0x00000000001c7984 */ /* 0x000e220000000c00 */
[----:B------:R-:W-:-:S04]  /*9fcc0*/  PRMT R38, R38, 0x3340, R1 ;  /* 0x0000334026267816 */ /* 0x000fc80000000001 */
[----:B------:R-:W-:Y:S01]  /*9fcd0*/  PRMT R10, R37, 0x5410, R38 ;  /* 0x00005410250a7816 */ /* 0x000fe20000000026 */
[----:B------:R-:W-:Y:S01]  /*9fce0*/  VIADD R38, R16, UR4 ;  /* 0x0000000410267c36 */ /* 0x000fe20008000000 */
[----:B------:R-:W-:-:S03]  /*9fcf0*/  ULDC UR4, c[0x0][0x248] ;  /* 0x0000920000047ab9 */ /* 0x000fc60000000800 */
[----:B------:R-:W-:Y:S01]  /*9fd00*/  VIADD R40, R38, UR4 ;  /* 0x0000000426287c36 */ /* 0x000fe20008000000 */
[----:B------:R-:W-:Y:S01]  /*9fd10*/  PRMT R25, R25, 0x5410, R17 ;  /* 0x0000541019197816 */ /* 0x000fe20000000011 */
[----:B------:R-:W-:Y:S02]  /*9fd20*/  ULDC UR4, c[0x0][0x248] ;  /* 0x0000920000047ab9 */ /* 0x000fe40000000800 */
[----:B------:R-:W-:Y:S01]  /*9fd30*/  VIADD R43, R40, UR5 ;  /* 0x00000005282b7c36 */ /* 0x000fe20008000000 */
[----:B------:R-:W-:Y:S01]  /*9fd40*/  PRMT R9, R9, 0x5210, R45 ;  /* 0x0000521009097816 */ /* 0x000fe2000000002d */
[----:B------:R-:W-:Y:S02]  /*9fd50*/  ULDC UR5, c[0x0][0x248] ;  /* 0x0000920000057ab9 */ /* 0x000fe40000000800 */
[----:B------:R-:W-:Y:S01]  /*9fd60*/  VIADD R17, R43, UR7 ;  /* 0x000000072b117c36 */ /* 0x000fe20008000000 */
[----:B------:R-:W-:Y:S01]  /*9fd70*/  PRMT R10, R10, 0x5210, R46 ;  /* 0x000052100a0a7816 */ /* 0x000fe2000000002e */
[----:B------:R-:W-:Y:S01]  /*9fd80*/  ULDC UR7, c[0x0][0x248] ;  /* 0x0000920000077ab9 */ /* 0x000fe20000000800 */
[----:B------:R-:W-:Y:S01]  /*9fd90*/  PRMT R11, R11, 0x5210, R47 ;  /* 0x000052100b0b7816 */ /* 0x000fe2000000002f */
[----:B------:R-:W-:Y:S01]  /*9fda0*/  VIADD R37, R17, UR4 ;  /* 0x0000000411257c36 */ /* 0x000fe20008000000 */
[----:B------:R-:W-:-:S03]  /*9fdb0*/  NOP ;  /* 0x0000000000007918 */ /* 0x000fc60000000000 */
[----:B------:R-:W-:Y:S01]  /*9fdc0*/  STSM.16.M88.4 [R0], R8 ;  /* 0x0000000800007844 */ /* 0x000fe20000000200 */
[----:B------:R-:W-:Y:S01]  /*9fdd0*/  PRMT R27, R27, 0x3340, R1 ;  /* 0x000033401b1b7816 */ /* 0x000fe20000000001 */
[----:B------:R-:W-:Y:S02]  /*9fde0*/  NOP ;  /* 0x0000000000007918 */ /* 0x000fe40000000000 */
[----:B0-----:R3:W-:Y:S01]  /*9fdf0*/  STL.64 [R1+0x40], R28 ;  /* 0x0000401c01007387 */ /* 0x0017e20000100a00 */
[----:B------:R-:W-:Y:S01]  /*9fe00*/  PRMT R24, R24, 0x5410, R26 ;  /* 0x0000541018187816 */ /* 0x000fe2000000001a */
[----:B------:R-:W-:Y:S02]  /*9fe10*/  ULDC UR4, c[0x0][0x248] ;  /* 0x0000920000047ab9 */ /* 0x000fe40000000800 */
[----:B------:R-:W-:Y:S04]  /*9fe20*/  STL.64 [R1+0x48], R30 ;  /* 0x0000481e01007387 */ /* 0x000fe80000100a00 */
[----:B------:R-:W-:Y:S04]  /*9fe30*/  STL.64 [R1+0x38a8], R16 ;  /* 0x0038a81001007387 */ /* 0x000fe80000100a00 */
[----:B------:R-:W-:Y:S01]  /*9fe40*/  STL.64 [R1+0x38b0], R36 ;  /* 0x0038b02401007387 */ /* 0x000fe20000100a00 */
[----:B------:R-:W-:-:S03]  /*9fe50*/  PRMT R23, R23, 0x5410, R27 ;  /* 0x0000541017177816 */ /* 0x000fc6000000001b */
[----:B------:R-:W0:Y:S01]  /*9fe60*/  LDS.128 R32, [R0] ;  /* 0x0000000000207984 */ /* 0x000e220000000c00 */
[----:B---3--:R-:W-:Y:S02]  /*9fe70*/  LOP3.LUT R28, R50, 0xffff, RZ, 0xc0, !PT ;  /* 0x0000ffff321c7812 */ /* 0x008fe400078ec0ff */
[----:B----4-:R-:W-:Y:S02]  /*9fe80*/  LOP3.LUT R29, R51, 0xffff, RZ, 0xc0, !PT ;  /* 0x0000ffff331d7812 */ /* 0x010fe400078ec0ff */
[----:B------:R-:W-:Y:S02]  /*9fe90*/  PRMT R10, R3, 0x4210, R28 ;  /* 0x00004210030a7816 */ /* 0x000fe4000000001c */
[----:B------:R-:W3:Y:S01]  /*9fea0*/  LDL.LU R3, [R1+0x38c0] ;  /* 0x0038c00001037983 */ /* 0x000ee20000300800 */
[----:B------:R-:W-:-:S03]  /*9feb0*/  PRMT R11, R48, 0x4210, R29 ;  /* 0x00004210300b7816 */ /* 0x000fc6000000001d */
[----:B------:R-:W4:Y:S04]  /*9fec0*/  LDL.LU R48, [R1+0x38bc] ;  /* 0x0038bc0001307983 */ /* 0x000f280000300800 */
[----:B------:R-:W4:Y:S04]  /*9fed0*/  LDL.LU R50, [R1+0x21c] ;  /* 0x00021c0001327983 */ /* 0x000f280000300800 */
[----:B------:R-:W4:Y:S01]  /*9fee0*/  LDL.LU R51, [R1+0x1fc] ;  /* 0x0001fc0001337983 */ /* 0x000f220000300800 */
[----:B------:R-:W-:Y:S02]  /*9fef0*/  LOP3.LUT R26, R14, 0xffff, RZ, 0xc0, !PT ;  /* 0x0000ffff0e1a7812 */ /* 0x000fe400078ec0ff */
[----:B------:R-:W-:-:S02]  /*9ff00*/  LOP3.LUT R27, R15, 0xffff, RZ, 0xc0, !PT ;  /* 0x0000ffff0f1b7812 */ /* 0x000fc400078ec0ff */
[----:B--2---:R-:W-:Y:S02]  /*9ff10*/  PRMT R8, R61, 0x4210, R26 ;  /* 0x000042103d087816 */ /* 0x004fe4000000001a */
[----:B------:R-:W-:Y:S01]  /*9ff20*/  PRMT R9, R5, 0x4210, R27 ;  /* 0x0000421005097816 */ /* 0x000fe2000000001b */
[----:B------:R-:W-:-:S04]  /*9ff30*/  NOP ;  /* 0x0000000000007918 */ /* 0x000fc80000000000 */
[----:B------:R1:W-:Y:S01]  /*9ff40*/  STSM.16.M88.4 [R0], R8 ;  /* 0x0000000800007844 */ /* 0x0003e20000000200 */
[----:B------:R-:W-:Y:S01]  /*9ff50*/  VIADD R39, R37, UR5 ;  /* 0x0000000525277c36 */ /* 0x000fe20008000000 */
[----:B------:R-:W-:-:S03]  /*9ff60*/  ULDC UR5, c[0x0][0x248] ;  /* 0x0000920000057ab9 */ /* 0x000fc60000000800 */
[----:B------:R-:W-:Y:S01]  /*9ff70*/  VIADD R42, R39, UR7 ;  /* 0x00000007272a7c36 */ /* 0x000fe20008000000 */
[----:B0-----:R-:W-:Y:S01]  /*9ff80*/  STL.64 [R1+0x30], R32 ;  /* 0x0000302001007387 */ /* 0x001fe20000100a00 */
[----:B------:R-:W-:Y:S01]  /*9ff90*/  ULDC UR7, c[0x0][0x248] ;  /* 0x0000920000077ab9 */ /* 0x000fe20000000800 */
[----:B-1----:R-:W-:Y:S02]  /*9ffa0*/  PRMT R8, R18, 0x5210, R26 ;  /* 0x0000521012087816 */ /* 0x002fe4000000001a */
[----:B------:R-:W-:Y:S01]  /*9ffb0*/  PRMT R9, R19, 0x5210, R27 ;  /* 0x0000521013097816 */ /* 0x000fe2000000001b */
[----:B------:R-:W-:Y:S01]  /*9ffc0*/  NOP ;  /* 0x0000000000007918 */ /* 0x000fe20000000000 */
[----:B------:R-:W0:Y:S01]  /*9ffd0*/  LDS.128 R16, [R0] ;  /* 0x0000000000107984 */ /* 0x000e220000000c00 */
[----:B------:R-:W-:Y:S01]  /*9ffe0*/  VIADD R46, R42, UR4 ;  /* 0x000000042a2e7c36 */ /* 0x000fe20008000000 */
[----:B------:R-:W-:-:S03]  /*9fff0*/  ULDC UR4, c[0x0][0x248] ;  /* 0x0000920000047ab9 */ /* 0x000fc60000000800 */
[----:B------:R-:W-:Y:S01]  /*a0000*/  VIADD R61, R46, UR9 ;  /* 0x000000092e3d7c36 */ /* 0x000fe20008000000 */
[----:B------:R-:W-:Y:S01]  /*a0010*/  PRMT R10, R20, 0x5210, R28 ;  /* 0x00005210140a7816 */ /* 0x000fe2000000001c */
[----:B------:R-:W-:Y:S01]  /*a0020*/  STL.64 [R1+0x38], R34 ;  /* 0x0000382201007387 */ /* 0x000fe20000100a00 */
[----:B------:R-:W-:Y:S01]  /*a0030*/  PRMT R11, R21, 0x5210, R29 ;  /* 0x00005210150b7816 */ /* 0x000fe2000000001d */
[----:B------:R-:W-:Y:S01]  /*a0040*/  VIADD R5, R61, UR11 ;  /* 0x0000000b3d057c36 */ /* 0x000fe20008000000 */
[----:B------:R-:W-:-:S03]  /*a0050*/  NOP ;  /* 0x0000000000007918 */ /* 0x000fc60000000000 */
[----:B------:R-:W-:Y:S01]  /*a0060*/  VIADD R41, R5, UR5 ;  /* 0x0000000505297c36 */ /* 0x000fe20008000000 */
[----:B------:R-:W-:Y:S01]  /*a0070*/  ULDC UR5, c[0x0][0x248] ;  /* 0x0000920000057ab9 */ /* 0x000fe20000000800 */
[----:B------:R-:W-:Y:S01]  /*a0080*/  ULDC UR9, c[0x0][0x248] ;  /* 0x0000920000097ab9 */ /* 0x000fe20000000800 */
[----:B------:R-:W-:Y:S01]  /*a0090*/  ULDC UR11, c[0x0][0x248] ;  /* 0x00009200000b7ab9 */ /* 0x000fe20000000800 */
[----:B------:R-:W-:Y:S01]  /*a00a0*/  VIADD R45, R41, UR4 ;  /* 0x00000004292d7c36 */ /* 0x000fe20008000000 */
[----:B------:R-:W-:-:S03]  /*a00b0*/  ULDC UR4, c[0x0][0x248] ;  /* 0x0000920000047ab9 */ /* 0x000fc60000000800 */
[----:B------:R-:W-:Y:S01]  /*a00c0*/  VIADD R60, R45, UR4 ;  /* 0x000000042d3c7c36 */ /* 0x000fe20008000000 */
[----:B------:R-:W-:-:S03]  /*a00d0*/  ULDC UR4, c[0x0][0x248] ;  /* 0x0000920000047ab9 */ /* 0x000fc60000000800 */
[----:B------:R-:W-:Y:S01]  /*a00e0*/  VIADD R36, R60, UR4 ;  /* 0x000000043c247c36 */ /* 0x000fe20008000000 */
[----:B------:R1:W-:Y:S01]  /*a00f0*/  STL.64 [R1+0x3870], R60 ;  /* 0x0038703c01007387 */ /* 0x0003e20000100a00 */
[----:B------:R-:W-:Y:S02]  /*a0100*/  ULDC UR4, c[0x0][0x248] ;  /* 0x0000920000047ab9 */ /* 0x000fe40000000800 */
[----:B------:R-:W-:Y:S01]  /*a0110*/  VIADD R28, R36, UR5 ;  /* 0x00000005241c7c36 */ /* 0x000fe20008000000 */
[----:B------:R-:W-:Y:S01]  /*a0120*/  STSM.16.M88.4 [R0], R8 ;  /* 0x0000000800007844 */ /* 0x000fe20000000200 */
[----:B------:R-:W-:Y:S02]  /*a0130*/  ULDC UR5, c[0x0][0x248] ;  /* 0x0000920000057ab9 */ /* 0x000fe40000000800 */
[----:B------:R-:W-:Y:S01]  /*a0140*/  VIADD R44, R28, UR7 ;  /* 0x000000071c2c7c36 */ /* 0x000fe20008000000 */
[----:B------:R-:W-:Y:S01]  /*a0150*/  ULDC UR7, c[0x0][0x248] ;  /* 0x0000920000077ab9 */ /* 0x000fe20000000800 */
[----:B0-----:R-:W-:Y:S02]  /*a0160*/  STL.64 [R1+0x20], R16 ;  /* 0x0000201001007387 */ /* 0x001fe40000100a00 */
[----:B------:R-:W-:Y:S01]  /*a0170*/  VIADD R47, R44, UR4 ;  /* 0x000000042c2f7c36 */ /* 0x000fe20008000000 */
[----:B------:R-:W-:Y:S01]  /*a0180*/  ULDC UR4, c[0x0][0x248] ;  /* 0x0000920000047ab9 */ /* 0x000fe20000000800 */
[----:B------:R4:W-:Y:S02]  /*a0190*/  STL.64 [R1+0x28], R18 ;  /* 0x0000281201007387 */ /* 0x0009e40000100a00 */
[----:B-1----:R-:W-:Y:S01]  /*a01a0*/  VIADD R61, R47, UR5 ;  /* 0x000000052f3d7c36 */ /* 0x002fe20008000000 */
[----:B------:R-:W-:Y:S01]  /*a01b0*/  ULDC UR5, c[0x0][0x248] ;  /* 0x0000920000057ab9 */ /* 0x000fe20000000800 */
[----:B------:R-:W-:Y:S04]  /*a01c0*/  STL.64 [R1+0x3878], R44 ;  /* 0x0038782c01007387 */ /* 0x000fe80000100a00 */
[----:B------:R-:W-:Y:S01]  /*a01d0*/  STL.64 [R1+0x3880], R46 ;  /* 0x0038802e01007387 */ /* 0x000fe20000100a00 */
[----:B------:R-:W-:-:S03]  /*a01e0*/  NOP ;  /* 0x0000000000007918 */ /* 0x000fc60000000000 */
[----:B------:R-:W0:Y:S01]  /*a01f0*/  LDS.128 R44, [R0] ;  /* 0x00000000002c7984 */ /* 0x000e220000000c00 */
[----:B---3--:R-:W-:-:S03]  /*a0200*/  LOP3.LUT R21, R3, 0xffff, RZ, 0xc0, !PT ;  /* 0x0000ffff03157812 */ /* 0x008fc600078ec0ff */
[----:B------:R-:W2:Y:S01]  /*a0210*/  LDL.LU R3, [R1+0x38b8] ;  /* 0x0038b80001037983 */ /* 0x000ea20000300800 */
[----:B----4-:R-:W-:Y:S02]  /*a0220*/  LOP3.LUT R19, R48, 0xffff, RZ, 0xc0, !PT ;  /* 0x0000ffff30137812 */ /* 0x010fe400078ec0ff */
[----:B------:R-:W-:Y:S02]  /*a0230*/  LOP3.LUT R18, R50, 0xffff, RZ, 0xc0, !PT ;  /* 0x0000ffff32127812 */ /* 0x000fe400078ec0ff */
[----:B------:R-:W-:Y:S02]  /*a0240*/  LOP3.LUT R20, R51, 0xffff, RZ, 0xc0, !PT ;  /* 0x0000ffff33147812 */ /* 0x000fe400078ec0ff */
[----:B------:R-:W-:Y:S02]  /*a0250*/  PRMT R8, R59, 0x4210, R18 ;  /* 0x000042103b087816 */ /* 0x000fe40000000012 */
[----:B------:R-:W-:Y:S01]  /*a0260*/  PRMT R9, R58, 0x4210, R19 ;  /* 0x000042103a097816 */ /* 0x000fe20000000013 */
[----:B------:R-:W3:Y:S01]  /*a0270*/  LDL.LU R59, [R1+0x10d4] ;  /* 0x0010d400013b7983 */ /* 0x000ee20000300800 */
[----:B------:R-:W-:-:S02]  /*a0280*/  PRMT R10, R55, 0x4210, R20 ;  /* 0x00004210370a7816 */ /* 0x000fc40000000014 */
[----:B------:R-:W-:Y:S01]  /*a0290*/  PRMT R11, R52, 0x4210, R21 ;  /* 0x00004210340b7816 */ /* 0x000fe20000000015 */
[----:B------:R-:W-:-:S04]  /*a02a0*/  NOP ;  /* 0x0000000000007918 */ /* 0x000fc80000000000 */
[----:B------:R1:W-:Y:S02]  /*a02b0*/  STSM.16.M88.4 [R0], R8 ;  /* 0x0000000800007844 */ /* 0x0003e40000000200 */
[----:B-1----:R-:W-:Y:S02]  /*a02c0*/  PRMT R8, R22, 0x5210, R18 ;  /* 0x0000521016087816 */ /* 0x002fe40000000012 */
[----:B------:R-:W-:Y:S01]  /*a02d0*/  PRMT R9, R23, 0x5210, R19 ;  /* 0x0000521017097816 */ /* 0x000fe20000000013 */
[----:B------:R-:W-:Y:S01]  /*a02e0*/  NOP ;  /* 0x0000000000007918 */ /* 0x000fe20000000000 */
[----:B------:R-:W1:Y:S01]  /*a02f0*/  LDS.128 R16, [R0] ;  /* 0x0000000000107984 */ /* 0x000e620000000c00 */
[----:B------:R-:W-:-:S03]  /*a0300*/  IMAD.MOV.U32 R22, RZ, RZ, R5 ;  /* 0x000000ffff167224 */ /* 0x000fc600078e0005 */
[----:B0-----:R-:W-:Y:S04]  /*a0310*/  STL.64 [R1+0x10], R44 ;  /* 0x0000102c01007387 */ /* 0x001fe80000100a00 */
[----:B------:R0:W-:Y:S04]  /*a0320*/  STL.64 [R1+0x18], R46 ;  /* 0x0000182e01007387 */ /* 0x0001e80000100a00 */
[----:B-1----:R1:W-:Y:S04]  /*a0330*/  STL.64 [R1+0x50], R16 ;  /* 0x0000501001007387 */ /* 0x0023e80000100a00 */
[----:B------:R-:W-:Y:S04]  /*a0340*/  STL.64 [R1+0x58], R18 ;  /* 0x0000581201007387 */ /* 0x000fe80000100a00 */
[----:B------:R-:W4:Y:S04]  /*a0350*/  LDL.LU R5, [R1+0x10e4] ;  /* 0x0010e40001057983 */ /* 0x000f280000300800 */
[----:B------:R-:W2:Y:S04]  /*a0360*/  LDL.LU R55, [R1+0x10e8] ;  /* 0x0010e80001377983 */ /* 0x000ea80000300800 */
[----:B------:R-:W2:Y:S01]  /*a0370*/  LDL.LU R49, [R1+0x1100] ;  /* 0x0011000001317983 */ /* 0x000ea20000300800 */
[----:B------:R-:W-:Y:S01]  /*a0380*/  VIADD R48, R61, UR7 ;  /* 0x000000073d307c36 */ /* 0x000fe20008000000 */
[----:B------:R-:W-:-:S03]  /*a0390*/  ULDC UR7, c[0x0][0x248] ;  /* 0x0000920000077ab9 */ /* 0x000fc60000000800 */
[----:B------:R-:W-:Y:S01]  /*a03a0*/  VIADD R26, R48, UR4 ;  /* 0x00000004301a7c36 */ /* 0x000fe20008000000 */
[----:B------:R-:W-:-:S03]  /*a03b0*/  ULDC UR4, c[0x0][0x248] ;  /* 0x0000920000047ab9 */ /* 0x000fc60000000800 */
[----:B------:R-:W-:Y:S01]  /*a03c0*/  VIADD R56, R26, UR9 ;  /* 0x000000091a387c36 */ /* 0x000fe20008000000 */
[----:B------:R-:W-:Y:S01]  /*a03d0*/  PRMT R10, R24, 0x5210, R20 ;  /* 0x00005210180a7816 */ /* 0x000fe20000000014 */
[----:B------:R-:W-:Y:S02]  /*a03e0*/  ULDC UR9, c[0x0][0x248] ;  /* 0x0000920000097ab9 */ /* 0x000fe40000000800 */
[----:B------:R-:W-:Y:S01]  /*a03f0*/  VIADD R32, R56, UR11 ;  /* 0x0000000b38207c36 */ /* 0x000fe20008000000 */
[----:B------:R-:W-:Y:S01]  /*a0400*/  PRMT R11, R25, 0x5210, R21 ;  /* 0x00005210190b7816 */ /* 0x000fe20000000015 */
[----:B------:R-:W-:Y:S02]  /*a0410*/  NOP ;  /* 0x0000000000007918 */ /* 0x000fe40000000000 */
[----:B------:R-:W-:Y:S01]  /*a0420*/  VIADD R35, R32, UR5 ;  /* 0x0000000520237c36 */ /* 0x000fe20008000000 */
[----:B------:R-:W-:Y:S01]  /*a0430*/  ULDC UR5, c[0x0][0x248] ;  /* 0x0000920000057ab9 */ /* 0x000fe20000000800 */
[----:B------:R-:W-:Y:S01]  /*a0440*/  STL [R1+0x3770], R0 ;  /* 0x0037700001007387 */ /* 0x000fe20000100800 */
[----:B------:R-:W-:Y:S01]  /*a0450*/  IMAD.MOV.U32 R51, RZ, RZ, R4 ;  /* 0x000000ffff337224 */ /* 0x000fe200078e0004 */
[----:B------:R-:W-:Y:S01]  /*a0460*/  ULDC UR11, c[0x0][0x248] ;  /* 0x00009200000b7ab9 */ /* 0x000fe20000000800 */
[----:B0-----:R-:W-:Y:S01]  /*a0470*/  VIADD R47, R35, UR4 ;  /* 0x00000004232f7c36 */ /* 0x001fe20008000000 */
[----:B------:R-:W-:-:S03]  /*a0480*/  ULDC UR4, c[0x0][0x248] ;  /* 0x0000920000047ab9 */ /* 0x000fc60000000800 */
[----:B------:R-:W-:Y:S01]  /*a0490*/  VIADD R34, R47, UR4 ;  /* 0x000000042f227c36 */ /* 0x000fe20008000000 */
[----:B------:R-:W-:-:S03]  /*a04a0*/  ULDC UR4, c[0x0][0x248] ;  /* 0x0000920000047ab9 */ /* 0x000fc60000000800 */
[----:B------:R-:W-:Y:S01]  /*a04b0*/  VIADD R31, R34, UR4 ;  /* 0x00000004221f7c36 */ /* 0x000fe20008000000 */
[----:B------:R-:W-:-:S03]  /*a04c0*/  ULDC UR4, c[0x0][0x244] ;  /* 0x0000910000047ab9 */ /* 0x000fc60000000800 */
[----:B------:R-:W-:Y:S01]  /*a04d0*/  VIADD R29, R31, UR5 ;  /* 0x000000051f1d7c36 */ /* 0x000fe20008000000 */
[----:B------:R-:W-:-:S03]  /*a04e0*/  ULDC UR5, c[0x0][0x248] ;  /* 0x0000920000057ab9 */ /* 0x000fc60000000800 */
[----:B-1----:R-:W-:Y:S01]  /*a04f0*/  VIADD R17, R29, UR7 ;  /* 0x000000071d117c36 */ /* 0x002fe20008000000 */
[----:B------:R0:W-:Y:S01]  /*a0500*/  STSM.16.M88.4 [R0], R8 ;  /* 0x0000000800007844 */ /* 0x0001e20000000200 */
[----:B------:R-:W-:Y:S02]  /*a0510*/  ULDC UR7, c[0x0][0x244] ;  /* 0x0000910000077ab9 */ /* 0x000fe40000000800 */
[----:B------:R-:W-:Y:S01]  /*a0520*/  VIADD R44, R17, UR5 ;  /* 0x00000005112c7c36 */ /* 0x000fe20008000000 */
[----:B------:R-:W-:-:S03]  /*a0530*/  ULDC UR5, c[0x0][0x248] ;  /* 0x0000920000057ab9 */ /* 0x000fc60000000800 */
[----:B------:R-:W-:-:S04]  /*a0540*/  VIADD R23, R44, UR5 ;  /* 0x000000052c177c36 */ /* 0x000fc80008000000 */
[----:B------:R-:W-:Y:S01]  /*a0550*/  VIADD R25, R23, UR9 ;  /* 0x0000000917197c36 */ /* 0x000fe20008000000 */
[----:B------:R-:W-:Y:S01]  /*a0560*/  ULDC UR9, c[0x0][0x248] ;  /* 0x0000920000097ab9 */ /* 0x000fe20000000800 */
[----:B------:R-:W-:Y:S02]  /*a0570*/  IMAD.MOV.U32 R16, RZ, RZ, R2 ;  /* 0x000000ffff107224 */ /* 0x000fe400078e0002 */
[----:B0-----:R-:W-:Y:S02]  /*a0580*/  IMAD.MOV.U32 R0, RZ, RZ, R35 ;  /* 0x000000ffff007224 */ /* 0x001fe400078e0023 */
[----:B------:R-:W-:Y:S02]  /*a0590*/  IMAD.MOV.U32 R35, RZ, RZ, R12 ;  /* 0x000000ffff237224 */ /* 0x000fe400078e000c */
[----:B---3--:R-:W-:Y:S01]  /*a05a0*/  IMAD R10, R59, UR4, RZ ;  /* 0x000000043b0a7c24 */ /* 0x008fe2000f8e02ff */
[----:B------:R-:W-:-:S04]  /*a05b0*/  ULDC.64 UR4, c[0x0][0x220] ;  /* 0x0000880000047ab9 */ /* 0x000fc80000000a00 */
[----:B------:R-:W-:Y:S01]  /*a05c0*/  IADD3 R8, P0, R10, UR4, RZ ;  /* 0x000000040a087c10 */ /* 0x000fe2000ff1e0ff */
[----:B------:R-:W-:Y:S02]  /*a05d0*/  ULDC UR4, c[0x0][0x248] ;  /* 0x0000920000047ab9 */ /* 0x000fe40000000800 */
[----:B------:R-:W-:Y:S01]  /*a05e0*/  VIADD R33, R25, UR4 ;  /* 0x0000000419217c36 */ /* 0x000fe20008000000 */
[----:B------:R-:W-:-:S03]  /*a05f0*/  ULDC UR4, c[0x0][0x248] ;  /* 0x0000920000047ab9 */ /* 0x000fc60000000800 */
[----:B------:R-:W-:Y:S01]  /*a0600*/  VIADD R15, R33, UR4 ;  /* 0x00000004210f7c36 */ /* 0x000fe20008000000 */
[----:B------:R-:W-:Y:S01]  /*a0610*/  ULDC UR4, c[0x0][0x244] ;  /* 0x0000910000047ab9 */ /* 0x000fe20000000800 */
[----:B------:R-:W-:Y:S01]  /*a0620*/  LEA.HI.X.SX32 R10, R10, UR5, 0x1, P0 ;  /* 0x000000050a0a7c11 */ /* 0x000fe200080f0eff */
[----:B------:R-:W-:Y:S01]  /*a0630*/  ULDC UR5, c[0x0][0x244] ;  /* 0x0000910000057ab9 */ /* 0x000fe20000000800 */
[----:B----4-:R-:W-:Y:S01]  /*a0640*/  IMAD R11, R5, UR7, RZ ;  /* 0x00000007050b7c24 */ /* 0x010fe2000f8e02ff */
[----:B------:R-:W-:Y:S02]  /*a0650*/  ULDC UR7, c[0x0][0x248] ;  /* 0x0000920000077ab9 */ /* 0x000fe40000000800 */
[----:B------:R-:W-:Y:S01]  /*a0660*/  VIADD R27, R15, UR7 ;  /* 0x000000070f1b7c36 */ /* 0x000fe20008000000 */
[----:B------:R-:W-:Y:S01]  /*a0670*/  ULDC UR7, c[0x0][0x248] ;  /* 0x0000920000077ab9 */ /* 0x000fe20000000800 */
[----:B--2---:R-:W-:Y:S01]  /*a0680*/  IMAD R20, R55, UR4, RZ ;  /* 0x0000000437147c24 */ /* 0x004fe2000f8e02ff */
[----:B------:R0:W-:Y:S01]  /*a0690*/  STL.64 [R1+0x3808], R54 ;  /* 0x0038083601007387 */ /* 0x0001e20000100a00 */
[----:B------:R-:W-:Y:S01]  /*a06a0*/  IADD3 R9, P3, R11, UR14, RZ ;  /* 0x0000000e0b097c10 */ /* 0x000fe2000ff7e0ff */
[----:B------:R-:W-:Y:S01]  /*a06b0*/  IMAD R21, R49, UR5, RZ ;  /* 0x0000000531157c24 */ /* 0x000fe2000f8e02ff */
[----:B------:R-:W-:Y:S01]  /*a06c0*/  ULDC.64 UR4, c[0x0][0x220] ;  /* 0x0000880000047ab9 */ /* 0x000fe20000000a00 */
[----:B0-----:R-:W-:Y:S01]  /*a06d0*/  VIADD R55, R27, UR7 ;  /* 0x000000071b377c36 */ /* 0x001fe20008000000 */
[----:B------:R-:W-:-:S03]  /*a06e0*/  ULDC UR7, c[0x0][0x248] ;  /* 0x0000920000077ab9 */ /* 0x000fc60000000800 */
[----:B------:R-:W-:Y:S01]  /*a06f0*/  VIADD R45, R55, UR9 ;  /* 0x00000009372d7c36 */ /* 0x000fe20008000000 */
[----:B------:R-:W-:Y:S01]  /*a0700*/  LEA.HI.X.SX32 R11, R11, UR15, 0x1, P3 ;  /* 0x0000000f0b0b7c11 */ /* 0x000fe200098f0eff */
[----:B------:R-:W-:Y:S01]  /*a0710*/  ULDC UR9, c[0x0][0x248] ;  /* 0x0000920000097ab9 */ /* 0x000fe20000000800 */
[----:B------:R-:W-:Y:S01]  /*a0720*/  IADD3 R19, P3, R21, UR4, RZ ;  /* 0x0000000415137c10 */ /* 0x000fe2000ff7e0ff */
[----:B------:R-:W-:Y:S01]  /*a0730*/  VIADD R30, R45, UR7 ;  /* 0x000000072d1e7c36 */ /* 0x000fe20008000000 */
[----:B------:R-:W-:Y:S01]  /*a0740*/  ULDC UR4, c[0x0][0x248] ;  /* 0x0000920000047ab9 */ /* 0x000fe20000000800 */
[----:B------:R-:W-:Y:S01]  /*a0750*/  ULDC UR7, c[0x0][0x248] ;  /* 0x0000920000077ab9 */ /* 0x000fe20000000800 */
[----:B------:R-:W-:Y:S01]  /*a0760*/  ULDC.64 UR14, c[0x0][0x220] ;  /* 0x00008800000e7ab9 */ /* 0x000fe20000000a00 */
[----:B------:R-:W-:Y:S01]  /*a0770*/  VIADD R14, R30, UR4 ;  /* 0x000000041e0e7c36 */ /* 0x000fe20008000000 */
[----:B------:R-:W-:Y:S01]  /*a0780*/  ULDC UR4, c[0x0][0x248] ;  /* 0x0000920000047ab9 */ /* 0x000fe20000000800 */
[----:B------:R-:W-:Y:S01]  /*a0790*/  LEA.HI.X.SX32 R21, R21, UR5, 0x1, P3 ;  /* 0x0000000515157c11 */ /* 0x000fe200098f0eff */
[----:B------:R-:W-:Y:S01]  /*a07a0*/  ULDC UR5, c[0x0][0x248] ;  /* 0x0000920000057ab9 */ /* 0x000fe20000000800 */
[----:B------:R-:W-:Y:S01]  /*a07b0*/  VIADD R46, R14, UR4 ;  /* 0x000000040e2e7c36 */ /* 0x000fe20008000000 */
[----:B------:R-:W-:-:S03]  /*a07c0*/  ULDC UR4, c[0x0][0x248] ;  /* 0x0000920000047ab9 */ /* 0x000fc60000000800 */
[----:B------:R-:W-:Y:S01]  /*a07d0*/  VIADD R50, R46, UR5 ;  /* 0x000000052e327c36 */ /* 0x000fe20008000000 */
[----:B------:R-:W-:-:S03]  /*a07e0*/  ULDC UR5, c[0x0][0x248] ;  /* 0x0000920000057ab9 */ /* 0x000fc60000000800 */
[----:B------:R-:W-:Y:S01]  /*a07f0*/  VIADD R60, R50, UR7 ;  /* 0x00000007323c7c36 */ /* 0x000fe20008000000 */
[----:B------:R-:W-:Y:S01]  /*a0800*/  IADD3 R18, P0, R20, UR14, RZ ;  /* 0x0000000e14127c10 */ /* 0x000fe2000ff1e0ff */
[----:B------:R0:W-:Y:S01]  /*a0810*/  STL.64 [R1+0x3888], R44 ;  /* 0x0038882c01007387 */ /* 0x0001e20000100a00 */
[----:B------:R-:W-:Y:S01]  /*a0820*/  ULDC UR14, c[0x0][0x248] ;  /* 0x00009200000e7ab9 */ /* 0x000fe20000000800 */
[----:B------:R-:W-:Y:S01]  /*a0830*/  VIADD R4, R60, UR4 ;  /* 0x000000043c047c36 */ /* 0x000fe20008000000 */
[----:B------:R-:W-:Y:S01]  /*a0840*/  LEA.HI.X.SX32 R20, R20, UR15, 0x1, P0 ;  /* 0x0000000f14147c11 */ /* 0x000fe200080f0eff */
[----:B------:R-:W-:Y:S01]  /*a0850*/  ULDC UR15, c[0x0][0x248] ;  /* 0x00009200000f7ab9 */ /* 0x000fe20000000800 */
[----:B------:R-:W-:Y:S01]  /*a0860*/  ULDC UR4, c[0x0][0x248] ;  /* 0x0000920000047ab9 */ /* 0x000fe20000000800 */
[----:B------:R-:W-:Y:S01]  /*a0870*/  VIADD R37, R4, UR9 ;  /* 0x0000000904257c36 */ /* 0x000fe20008000000 */
[----:B------:R-:W-:Y:S01]  /*a0880*/  STL.64 [R1+0x3810], R4 ;  /* 0x0038100401007387 */ /* 0x000fe20000100a00 */
[----:B------:R-:W-:Y:S01]  /*a0890*/  ULDC UR7, c[0x0][0x248] ;  /* 0x0000920000077ab9 */ /* 0x000fe20000000800 */
[----:B------:R-:W-:Y:S01]  /*a08a0*/  ULDC UR9, c[0x0][0x248] ;  /* 0x0000920000097ab9 */ /* 0x000fe20000000800 */
[----:B------:R-:W-:Y:S01]  /*a08b0*/  VIADD R58, R37, UR11 ;  /* 0x0000000b253a7c36 */ /* 0x000fe20008000000 */
[----:B------:R-:W-:-:S03]  /*a08c0*/  ULDC UR11, c[0x0][0x248] ;  /* 0x00009200000b7ab9 */ /* 0x000fc60000000800 */
[----:B------:R-:W-:Y:S01]  /*a08d0*/  VIADD R54, R58, UR5 ;  /* 0x000000053a367c36 */ /* 0x000fe20008000000 */
[----:B------:R1:W-:Y:S01]  /*a08e0*/  STL.64 [R1+0x3818], R58 ;  /* 0x0038183a01007387 */ /* 0x0003e20000100a00 */
[----:B0-----:R-:W-:Y:S01]  /*a08f0*/  IMAD.MOV.U32 R45, RZ, RZ, R23 ;  /* 0x000000ffff2d7224 */ /* 0x001fe200078e0017 */
[----:B------:R-:W-:Y:S01]  /*a0900*/  ULDC UR5, c[0x0][0x248] ;  /* 0x0000920000057ab9 */ /* 0x000fe20000000800 */
[----:B------:R-:W-:Y:S01]  /*a0910*/  VIADD R52, R54, UR13 ;  /* 0x0000000d36347c36 */ /* 0x000fe20008000000 */
[----:B------:R-:W-:Y:S01]  /*a0920*/  STL.64 [R1+0x3820], R54 ;  /* 0x0038203601007387 */ /* 0x000fe20000100a00 */
[----:B------:R-:W-:Y:S01]  /*a0930*/  IMAD.MOV.U32 R23, RZ, RZ, R6 ;  /* 0x000000ffff177224 */ /* 0x000fe200078e0006 */
[----:B------:R-:W-:Y:S01]  /*a0940*/  ULDC UR13, c[0x0][0x248] ;  /* 0x00009200000d7ab9 */ /* 0x000fe20000000800 */
[----:B-1----:R-:W-:Y:S01]  /*a0950*/  VIADD R58, R52, UR14 ;  /* 0x0000000e343a7c36 */ /* 0x002fe20008000000 */
[----:B------:R-:W-:Y:S01]  /*a0960*/  STL.64 [R1+0x3828], R52 ;  /* 0x0038283401007387 */ /* 0x000fe20000100a00 */
[----:B------:R-:W-:Y:S01]  /*a0970*/  IMAD.MOV.U32 R4, RZ, RZ, R48 ;  /* 0x000000ffff047224 */ /* 0x000fe200078e0030 */
[----:B------:R-:W-:Y:S01]  /*a0980*/  ULDC UR14, c[0x0][0x248] ;  /* 0x00009200000e7ab9 */ /* 0x000fe20000000800 */
[----:B------:R-:W-:Y:S01]  /*a0990*/  VIADD R2, R58, UR15 ;  /* 0x0000000f3a027c36 */ /* 0x000fe20008000000 */
[----:B------:R-:W-:-:S03]  /*a09a0*/  ULDC UR15, c[0x0][0x248] ;  /* 0x00009200000f7ab9 */ /* 0x000fc60000000800 */
[----:B------:R-:W-:Y:S01]  /*a09b0*/  VIADD R24, R2, UR16 ;  /* 0x0000001002187c36 */ /* 0x000fe20008000000 */
[----:B------:R0:W-:Y:S01]  /*a09c0*/  STL.64 [R1+0x3830], R2 ;  /* 0x0038300201007387 */ /* 0x0001e20000100a00 */
[----:B------:R-:W-:Y:S01]  /*a09d0*/  IMAD.MOV.U32 R5, RZ, RZ, R56 ;  /* 0x000000ffff057224 */ /* 0x000fe200078e0038 */
[----:B------:R-:W-:Y:S01]  /*a09e0*/  ULDC UR16, c[0x0][0x248] ;  /* 0x0000920000107ab9 */ /* 0x000fe20000000800 */
[----:B0-----:R-:W-:-:S04]  /*a09f0*/  IMAD.MOV.U32 R3, RZ, RZ, R24 ;  /* 0x000000ffff037224 */ /* 0x001fc800078e0018 */
[----:B------:R-:W-:Y:S01]  /*a0a00*/  VIADD R59, R3, UR18 ;  /* 0x00000012033b7c36 */ /* 0x000fe20008000000 */
[----:B------:R-:W-:-:S03]  /*a0a10*/  ULDC UR18, c[0x0][0x248] ;  /* 0x0000920000127ab9 */ /* 0x000fc60000000800 */
[----:B------:R-:W-:Y:S01]  /*a0a20*/  VIADD R2, R59, UR21 ;  /* 0x000000153b027c36 */ /* 0x000fe20008000000 */
[----:B------:R-:W-:-:S03]  /*a0a30*/  ULDC UR21, c[0x0][0x248] ;  /* 0x0000920000157ab9 */ /* 0x000fc60000000800 */
[----:B------:R-:W-:Y:S01]  /*a0a40*/  VIADD R6, R2, UR24 ;  /* 0x0000001802067c36 */ /* 0x000fe20008000000 */
[----:B------:R-:W-:-:S03]  /*a0a50*/  ULDC UR24, c[0x0][0x248] ;  /* 0x0000920000187ab9 */ /* 0x000fc60000000800 */
[----:B------:R-:W-:Y:S01]  /*a0a60*/  VIADD R12, R6, UR27 ;  /* 0x0000001b060c7c36 */ /* 0x000fe20008000000 */
[----:B------:R-:W-:-:S03]  /*a0a70*/  ULDC UR27, c[0x0][0x248] ;  /* 0x00009200001b7ab9 */ /* 0x000fc60000000800 */
[----:B------:R-:W-:Y:S01]  /*a0a80*/  VIADD R48, R12, UR30 ;  /* 0x0000001e0c307c36 */ /* 0x000fe20008000000 */
[----:B------:R-:W-:Y:S01]  /*a0a90*/  ULDC UR30, c[0x0][0x248] ;  /* 0x00009200001e7ab9 */ /* 0x000fe20000000800 */
[----:B------:R-:W-:Y:S02]  /*a0aa0*/  IMAD.MOV.U32 R56, RZ, RZ, R13 ;  /* 0x000000ffff387224 */ /* 0x000fe400078e000d */
[----:B------:R-:W-:Y:S02]  /*a0ab0*/  VIADD R13, R48, UR35 ;  /* 0x00000023300d7c36 */ /* 0x000fe40008000000 */
[----:B------:R-:W-:Y:S01]  /*a0ac0*/  IMAD.MOV.U32 R55, RZ, RZ, R7 ;  /* 0x000000ffff377224 */ /* 0x000fe200078e0007 */
[----:B------:R-:W-:Y:S01]  /*a0ad0*/  STL.64 [R1+0x3838], R48 ;  /* 0x0038383001007387 */ /* 0x000fe20000100a00 */
[----:B------:R-:W-:Y:S01]  /*a0ae0*/  VIADD R7, R13, UR38 ;  /* 0x000000260d077c36 */ /* 0x000fe20008000000 */
[----:B------:R-:W-:Y:S01]  /*a0af0*/  ULDC UR35, c[0x0][0x248] ;  /* 0x0000920000237ab9 */ /* 0x000fe20000000800 */
[----:B------:R-:W-:Y:S01]  /*a0b00*/  IMAD.MOV.U32 R44, RZ, RZ, R22 ;  /* 0x000000ffff2c7224 */ /* 0x000fe200078e0016 */
[----:B------:R-:W-:Y:S01]  /*a0b10*/  STL.64 [R1+0x3840], R12 ;  /* 0x0038400c01007387 */ /* 0x000fe20000100a00 */
[----:B------:R-:W-:Y:S01]  /*a0b20*/  VIADD R22, R7, UR41 ;  /* 0x0000002907167c36 */ /* 0x000fe20008000000 */
[----:B------:R-:W-:Y:S01]  /*a0b30*/  ULDC UR38, c[0x0][0x248] ;  /* 0x0000920000267ab9 */ /* 0x000fe20000000800 */
[----:B------:R-:W-:Y:S01]  /*a0b40*/  IMAD.MOV.U32 R54, RZ, RZ, R4 ;  /* 0x000000ffff367224 */ /* 0x000fe200078e0004 */
[----:B------:R0:W-:Y:S01]  /*a0b50*/  STL.64 [R1+0x3848], R6 ;  /* 0x0038480601007387 */ /* 0x0001e20000100a00 */
[----:B------:R-:W-:Y:S01]  /*a0b60*/  IMAD.MOV.U32 R52, RZ, RZ, R5 ;  /* 0x000000ffff347224 */ /* 0x000fe200078e0005 */
[----:B------:R-:W-:Y:S01]  /*a0b70*/  ULDC UR41, c[0x0][0x248] ;  /* 0x0000920000297ab9 */ /* 0x000fe20000000800 */
[----:B0-----:R-:W-:-:S02]  /*a0b80*/  IMAD.MOV.U32 R7, RZ, RZ, R23 ;  /* 0x000000ffff077224 */ /* 0x001fc400078e0017 */
[----:B------:R-:W-:Y:S01]  /*a0b90*/  VIADD R23, R22, UR44 ;  /* 0x0000002c16177c36 */ /* 0x000fe20008000000 */
[----:B------:R-:W-:Y:S01]  /*a0ba0*/  ULDC UR44, c[0x0][0x248] ;  /* 0x00009200002c7ab9 */ /* 0x000fe20000000800 */
[----:B------:R-:W-:-:S03]  /*a0bb0*/  IMAD.MOV.U32 R13, RZ, RZ, R17 ;  /* 0x000000ffff0d7224 */ /* 0x000fc600078e0011 */
[----:B------:R0:W-:Y:S04]  /*a0bc0*/  STL.64 [R1+0x3850], R22 ;  /* 0x0038501601007387 */ /* 0x0001e80000100a00 */
[----:B------:R-:W2:Y:S01]  /*a0bd0*/  LDL.LU R17, [R1+0x108] ;  /* 0x0001080001117983 */ /* 0x000ea20000300800 */
[----:B------:R-:W-:Y:S01]  /*a0be0*/  VIADD R24, R23, UR47 ;  /* 0x0000002f17187c36 */ /* 0x000fe20008000000 */
[----:B------:R-:W-:Y:S02]  /*a0bf0*/  ULDC UR47, c[0x0][0x248] ;  /* 0x00009200002f7ab9 */ /* 0x000fe40000000800 */
[----:B0-----:R-:W3:Y:S01]  /*a0c00*/  LDL.LU R23, [R1+0x104] ;  /* 0x0001040001177983 */ /* 0x001ee20000300800 */
[----:B------:R-:W-:Y:S02]  /*a0c10*/  IMAD.MOV.U32 R4, RZ, RZ, R25 ;  /* 0x000000ffff047224 */ /* 0x000fe400078e0019 */
[----:B------:R-:W-:Y:S01]  /*a0c20*/  VIADD R25, R24, UR50 ;  /* 0x0000003218197c36 */ /* 0x000fe20008000000 */
[----:B------:R-:W-:Y:S01]  /*a0c30*/  ULDC UR50, c[0x0][0x248] ;  /* 0x0000920000327ab9 */ /* 0x000fe20000000800 */
[----:B------:R-:W-:-:S02]  /*a0c40*/  IMAD.MOV.U32 R22, RZ, RZ, R55 ;  /* 0x000000ffff167224 */ /* 0x000fc400078e0037 */
[----:B------:R-:W-:Y:S02]  /*a0c50*/  IMAD.MOV.U32 R55, RZ, RZ, R26 ;  /* 0x000000ffff377224 */ /* 0x000fe400078e001a */
[----:B------:R-:W-:Y:S02]  /*a0c60*/  VIADD R26, R25, UR53 ;  /* 0x00000035191a7c36 */ /* 0x000fe40008000000 */
[----:B------:R-:W-:Y:S01]  /*a0c70*/  IMAD.MOV.U32 R5, RZ, RZ, R27 ;  /* 0x000000ffff057224 */ /* 0x000fe200078e001b */
[----:B------:R-:W-:Y:S01]  /*a0c80*/  STL.64 [R1+0x3858], R24 ;  /* 0x0038581801007387 */ /* 0x000fe20000100a00 */
[----:B------:R-:W-:Y:S01]  /*a0c90*/  VIADD R27, R26, UR56 ;  /* 0x000000381a1b7c36 */ /* 0x000fe20008000000 */
[----:B------:R-:W-:Y:S01]  /*a0ca0*/  ULDC UR53, c[0x0][0x248] ;  /* 0x0000920000357ab9 */ /* 0x000fe20000000800 */
[----:B------:R-:W-:Y:S01]  /*a0cb0*/  IMAD.MOV.U32 R49, RZ, RZ, R44 ;  /* 0x000000ffff317224 */ /* 0x000fe200078e002c */
[----:B------:R-:W-:Y:S01]  /*a0cc0*/  ULDC UR56, c[0x0][0x248] ;  /* 0x0000920000387ab9 */ /* 0x000fe20000000800 */
[----:B------:R-:W-:Y:S01]  /*a0cd0*/  IMAD.MOV.U32 R44, RZ, RZ, R28 ;  /* 0x000000ffff2c7224 */ /* 0x000fe200078e001c */
[----:B------:R2:W-:Y:S01]  /*a0ce0*/  STL.64 [R1+0x3860], R26 ;  /* 0x0038601a01007387 */ /* 0x0005e20000100a00 */
[----:B------:R-:W-:-:S02]  /*a0cf0*/  IMAD.MOV.U32 R12, RZ, RZ, R36 ;  /* 0x000000ffff0c7224 */ /* 0x000fc400078e0024 */
[----:B------:R-:W-:Y:S01]  /*a0d00*/  VIADD R28, R27, UR59 ;  /* 0x0000003b1b1c7c36 */ /* 0x000fe20008000000 */
[----:B------:R-:W-:Y:S01]  /*a0d10*/  ULDC UR59, c[0x0][0x248] ;  /* 0x00009200003b7ab9 */ /* 0x000fe20000000800 */
[----:B------:R-:W-:Y:S02]  /*a0d20*/  IMAD.MOV.U32 R48, RZ, RZ, R45 ;  /* 0x000000ffff307224 */ /* 0x000fe400078e002d */
[----:B------:R-:W-:Y:S02]  /*a0d30*/  IMAD.MOV.U32 R45, RZ, RZ, R29 ;  /* 0x000000ffff2d7224 */ /* 0x000fe400078e001d */
[----:B------:R-:W-:Y:S02]  /*a0d40*/  IMAD.MOV.U32 R53, RZ, RZ, R37 ;  /* 0x000000ffff357224 */ /* 0x000fe400078e0025 */
[----:B------:R-:W-:Y:S01]  /*a0d50*/  VIADD R29, R28, UR60 ;  /* 0x0000003c1c1d7c36 */ /* 0x000fe20008000000 */
[----:B------:R-:W-:-:S04]  /*a0d60*/  ULDC UR60, c[0x0][0x248] ;  /* 0x00009200003c7ab9 */ /* 0x000fc80000000800 */
[----:B------:R-:W-:Y:S01]  /*a0d70*/  STL.64 [R1+0x3868], R28 ;  /* 0x0038681c01007387 */ /* 0x000fe20000100a00 */
[----:B------:R-:W-:Y:S01]  /*a0d80*/  IMAD.MOV.U32 R6, RZ, RZ, R16 ;  /* 0x000000ffff067224 */ /* 0x000fe200078e0010 */
[----:B------:R-:W-:Y:S01]  /*a0d90*/  NOP ;  /* 0x0000000000007918 */ /* 0x000fe20000000000 */
[----:B--2---:R-:W-:Y:S02]  /*a0da0*/  SHF.R.S32.HI R27, RZ, 0x1f, R17 ;  /* 0x0000001fff1b7819 */ /* 0x004fe40000011411 */
[----:B------:R-:W-:-:S05]  /*a0db0*/  IADD3 R36, P4, R17, R8, RZ ;  /* 0x0000000811247210 */ /* 0x000fca0007f9e0ff */
[----:B------:R-:W-:-:S05]  /*a0dc0*/  IMAD.X R37, R27, 0x1, R10, P4 ;  /* 0x000000011b257824 */ /* 0x000fca00020e060a */
[----:B------:R0:W-:Y:S04]  /*a0dd0*/  STL.64 [R1+0xf70], R36 ;  /* 0x000f702401007387 */ /* 0x0001e80000100a00 */
[----:B0-----:R-:W2:Y:S01]  /*a0de0*/  LDL.LU.64 R36, [R1+0x38b0] ;  /* 0x0038b00001247983 */ /* 0x001ea20000300a00 */
[C---:B------:R-:W-:Y:S02]  /*a0df0*/  IADD3 R24, P3, R17.reuse, R9, RZ ;  /* 0x0000000911187210 */ /* 0x040fe40007f7e0ff */
[----:B------:R-:W-:-:S03]  /*a0e00*/  IADD3 R28, P0, R17, R18, RZ ;  /* 0x00000012111c7210 */ /* 0x000fc60007f1e0ff */
[----:B------:R-:W-:Y:S01]  /*a0e10*/  IMAD.X R25, R27, 0x1, R11, P3 ;  /* 0x000000011b197824 */ /* 0x000fe200018e060b */
[----:B------:R-:W-:Y:S01]  /*a0e20*/  IADD3 R16, P4, R17, R19, RZ ;  /* 0x0000001311107210 */ /* 0x000fe20007f9e0ff */
[C---:B------:R-:W-:Y:S01]  /*a0e30*/  IMAD.X R29, R27.reuse, 0x1, R20, P0 ;  /* 0x000000011b1d7824 */ /* 0x040fe200000e0614 */
[----:B---3--:R-:W-:Y:S02]  /*a0e40*/  SHF.R.S32.HI R26, RZ, 0x1f, R23 ;  /* 0x0000001fff1a7819 */ /* 0x008fe40000011417 */
[----:B------:R0:W-:Y:S01]  /*a0e50*/  STL.64 [R1+0xf68], R24 ;  /* 0x000f681801007387 */ /* 0x0001e20000100a00 */
[----:B------:R-:W-:-:S03]  /*a0e60*/  IMAD.X R17, R27, 0x1, R21, P4 ;  /* 0x000000011b117824 */ /* 0x000fc600020e0615 */
[----:B------:R1:W-:Y:S01]  /*a0e70*/  STL.64 [R1+0xf60], R28 ;  /* 0x000f601c01007387 */ /* 0x0003e20000100a00 */
[----:B0-----:R-:W-:-:S03]  /*a0e80*/  IADD3 R24, P3, R23, R8, RZ ;  /* 0x0000000817187210 */ /* 0x001fc60007f7e0ff */
[----:B------:R0:W-:Y:S02]  /*a0e90*/  STL.64 [R1+0xf58], R16 ;  /* 0x000f581001007387 */ /* 0x0001e40000100a00 */
[----:B------:R-:W-:Y:S01]  /*a0ea0*/  IMAD.X R25, R26, 0x1, R10, P3 ;  /* 0x000000011a197824 */ /* 0x000fe200018e060a */
[----:B-1----:R-:W-:-:S04]  /*a0eb0*/  IADD3 R28, P0, R23, R9, RZ ;  /* 0x00000009171c7210 */ /* 0x002fc80007f1e0ff */
[----:B------:R1:W-:Y:S01]  /*a0ec0*/  STL.64 [R1+0xf50], R24 ;  /* 0x000f501801007387 */ /* 0x0003e20000100a00 */
[----:B0-----:R-:W-:Y:S01]  /*a0ed0*/  IADD3 R16, P4, R23, R18, RZ ;  /* 0x0000001217107210 */ /* 0x001fe20007f9e0ff */
[----:B------:R-:W-:-:S04]  /*a0ee0*/  IMAD.X R29, R26, 0x1, R11, P0 ;  /* 0x000000011a1d7824 */ /* 0x000fc800000e060b */
[C---:B------:R-:W-:Y:S02]  /*a0ef0*/  IMAD.X R17, R26.reuse, 0x1, R20, P4 ;  /* 0x000000011a117824 */ /* 0x040fe400020e0614 */
[----:B-1----:R-:W-:Y:S01]  /*a0f00*/  IMAD.MOV.U32 R25, RZ, RZ, R22 ;  /* 0x000000ffff197224 */ /* 0x002fe200078e0016 */
[----:B------:R-:W-:Y:S02]  /*a0f10*/  IADD3 R22, P3, R23, R19, RZ ;  /* 0x0000001317167210 */ /* 0x000fe40007f7e0ff */
[----:B------:R0:W-:Y:S01]  /*a0f20*/  STL.64 [R1+0xf40], R16 ;  /* 0x000f401001007387 */ /* 0x0001e20000100a00 */
[----:B------:R-:W-:Y:S02]  /*a0f30*/  SHF.R.S32.HI R24, RZ, 0x1f, R7 ;  /* 0x0000001fff187819 */ /* 0x000fe40000011407 */
[----:B------:R-:W-:Y:S01]  /*a0f40*/  IMAD.X R23, R26, 0x1, R21, P3 ;  /* 0x000000011a177824 */ /* 0x000fe200018e0615 */
[----:B------:R1:W-:Y:S01]  /*a0f50*/  STL.64 [R1+0xf48], R28 ;  /* 0x000f481c01007387 */ /* 0x0003e20000100a00 */
[----:B------:R-:W-:-:S02]  /*a0f60*/  IADD3 R26, P4, R7, R18, RZ ;  /* 0x00000012071a7210 */ /* 0x000fc40007f9e0ff */
[C---:B0-----:R-:W-:Y:S01]  /*a0f70*/  IADD3 R16, P0, R7.reuse, R8, RZ ;  /* 0x0000000807107210 */ /* 0x041fe20007f1e0ff */
[----:B------:R0:W-:Y:S01]  /*a0f80*/  STL.64 [R1+0xf20], R22 ;  /* 0x000f201601007387 */ /* 0x0001e20000100a00 */
[----:B-1----:R-:W-:-:S03]  /*a0f90*/  IADD3 R28, P3, R7, R9, RZ ;  /* 0x00000009071c7210 */ /* 0x002fc60007f7e0ff */
[C---:B------:R-:W-:Y:S02]  /*a0fa0*/  IMAD.X R17, R24.reuse, 0x1, R10, P0 ;  /* 0x0000000118117824 */ /* 0x040fe400000e060a */
[C---:B------:R-:W-:Y:S02]  /*a0fb0*/  IMAD.X R27, R24.reuse, 0x1, R20, P4 ;  /* 0x00000001181b7824 */ /* 0x040fe400020e0614 */
[----:B0-----:R-:W-:Y:S01]  /*a0fc0*/  IMAD.MOV.U32 R23, RZ, RZ, R6 ;  /* 0x000000ffff177224 */ /* 0x001fe200078e0006 */
[----:B------:R-:W-:Y:S01]  /*a0fd0*/  IADD3 R6, P0, R7, R19, RZ ;  /* 0x0000001307067210 */ /* 0x000fe20007f1e0ff */
[C---:B------:R-:W-:Y:S01]  /*a0fe0*/  IMAD.X R29, R24.reuse, 0x1, R11, P3 ;  /* 0x00000001181d7824 */ /* 0x040fe200018e060b */
[----:B------:R0:W-:Y:S03]  /*a0ff0*/  STL.64 [R1+0xf18], R16 ;  /* 0x000f181001007387 */ /* 0x0001e60000100a00 */
[----:B------:R-:W-:Y:S01]  /*a1000*/  IMAD.X R7, R24, 0x1, R21, P0 ;  /* 0x0000000118077824 */ /* 0x000fe200000e0615 */
[----:B------:R-:W-:Y:S01]  /*a1010*/  SHF.R.S32.HI R22, RZ, 0x1f, R25 ;  /* 0x0000001fff167819 */ /* 0x000fe20000011419 */
[----:B0-----:R-:W3:Y:S04]  /*a1020*/  LDL.LU.64 R16, [R1+0x38a8] ;  /* 0x0038a80001107983 */ /* 0x001ee80000300a00 */
[----:B------:R0:W-:Y:S04]  /*a1030*/  STL.64 [R1+0xf10], R28 ;  /* 0x000f101c01007387 */ /* 0x0001e80000100a00 */
[----:B------:R-:W-:Y:S04]  /*a1040*/  STL.64 [R1+0xf08], R26 ;  /* 0x000f081a01007387 */ /* 0x000fe80000100a00 */
[----:B------:R1:W-:Y:S01]  /*a1050*/  STL.64 [R1+0xf00], R6 ;  /* 0x000f000601007387 */ /* 0x0003e20000100a00 */
[----:B0-----:R-:W-:-:S02]  /*a1060*/  IADD3 R28, P3, R25, R8, RZ ;  /* 0x00000008191c7210 */ /* 0x001fc40007f7e0ff */
[----:B-1----:R-:W-:-:S03]  /*a1070*/  IADD3 R6, P4, R25, R18, RZ ;  /* 0x0000001219067210 */ /* 0x002fc60007f9e0ff */
[C---:B------:R-:W-:Y:S01]  /*a1080*/  IMAD.X R29, R22.reuse, 0x1, R10, P3 ;  /* 0x00000001161d7824 */ /* 0x040fe200018e060a */
[----:B------:R-:W-:Y:S01]  /*a1090*/  IADD3 R26, P0, R25, R9, RZ ;  /* 0x00000009191a7210 */ /* 0x000fe20007f1e0ff */
[----:B------:R-:W-:-:S03]  /*a10a0*/  IMAD.X R7, R22, 0x1, R20, P4 ;  /* 0x0000000116077824 */ /* 0x000fc600020e0614 */
[----:B------:R-:W-:Y:S01]  /*a10b0*/  STL.64 [R1+0xef8], R28 ;  /* 0x000ef81c01007387 */ /* 0x000fe20000100a00 */
[----:B------:R-:W-:Y:S01]  /*a10c0*/  IADD3 R24, P3, R25, R19, RZ ;  /* 0x0000001319187210 */ /* 0x000fe20007f7e0ff */
[C---:B------:R-:W-:Y:S02]  /*a10d0*/  IMAD.X R27, R22.reuse, 0x1, R11, P0 ;  /* 0x00000001161b7824 */ /* 0x040fe400000e060b */
[----:B------:R0:W-:Y:S02]  /*a10e0*/  STL.64 [R1+0xee8], R6 ;  /* 0x000ee80601007387 */ /* 0x0001e40000100a00 */
[----:B------:R-:W-:Y:S02]  /*a10f0*/  IMAD.X R25, R22, 0x1, R21, P3 ;  /* 0x0000000116197824 */ /* 0x000fe400018e0615 */
[----:B------:R1:W-:Y:S01]  /*a1100*/  STL.64 [R1+0xef0], R26 ;  /* 0x000ef01a01007387 */ /* 0x0003e20000100a00 */
[----:B0-----:R-:W-:Y:S02]  /*a1110*/  IMAD.MOV.U32 R6, RZ, RZ, R12 ;  /* 0x000000ffff067224 */ /* 0x001fe400078e000c */
[----:B------:R-:W-:-:S02]  /*a1120*/  IMAD.MOV.U32 R12, RZ, RZ, R48 ;  /* 0x000000ffff0c7224 */ /* 0x000fc400078e0030 */
[----:B------:R-:W-:Y:S02]  /*a1130*/  IMAD.MOV.U32 R48, RZ, RZ, R52 ;  /* 0x000000ffff307224 */ /* 0x000fe400078e0034 */
[----:B------:R-:W-:Y:S01]  /*a1140*/  IMAD.MOV.U32 R52, RZ, RZ, R55 ;  /* 0x000000ffff347224 */ /* 0x000fe200078e0037 */
[----:B-1----:R-:W-:Y:S01]  /*a1150*/  SHF.R.S32.HI R26, RZ, 0x1f, R23 ;  /* 0x0000001fff1a7819 */ /* 0x002fe20000011417 */
[----:B------:R-:W-:Y:S01]  /*a1160*/  IMAD.MOV.U32 R55, RZ, RZ, R32 ;  /* 0x000000ffff377224 */ /* 0x000fe200078e0020 */
[C---:B------:R-:W-:Y:S01]  /*a1170*/  IADD3 R32, P0, R23.reuse, R8, RZ ;  /* 0x0000000817207210 */ /* 0x040fe20007f1e0ff */
[----:B------:R-:W-:Y:S02]  /*a1180*/  IMAD.MOV.U32 R7, RZ, RZ, R13 ;  /* 0x000000ffff077224 */ /* 0x000fe400078e000d */
[----:B------:R-:W-:Y:S01]  /*a1190*/  IMAD.MOV.U32 R13, RZ, RZ, R49 ;  /* 0x000000ffff0d7224 */ /* 0x000fe200078e0031 */
[----:B------:R-:W-:Y:S01]  /*a11a0*/  IADD3 R28, P3, R23, R9, RZ ;  /* 0x00000009171c7210 */ /* 0x000fe20007f7e0ff */
[----:B------:R-:W-:Y:S01]  /*a11b0*/  IMAD.MOV.U32 R49, RZ, RZ, R54 ;  /* 0x000000ffff317224 */ /* 0x000fe200078e0036 */
[----:B------:R0:W-:Y:S01]  /*a11c0*/  STL.64 [R1+0xed0], R24 ;  /* 0x000ed01801007387 */ /* 0x0001e20000100a00 */
[----:B------:R-:W-:-:S02]  /*a11d0*/  IMAD.MOV.U32 R54, RZ, RZ, R33 ;  /* 0x000000ffff367224 */ /* 0x000fc400078e0021 */
[C---:B------:R-:W-:Y:S01]  /*a11e0*/  IMAD.X R33, R26.reuse, 0x1, R10, P0 ;  /* 0x000000011a217824 */ /* 0x040fe200000e060a */
[C---:B------:R-:W-:Y:S01]  /*a11f0*/  IADD3 R22, P0, R23.reuse, R19, RZ ;  /* 0x0000001317167210 */ /* 0x040fe20007f1e0ff */
[----:B------:R-:W-:Y:S01]  /*a1200*/  IMAD.X R29, R26, 0x1, R11, P3 ;  /* 0x000000011a1d7824 */ /* 0x000fe200018e060b */
[----:B0-----:R-:W-:-:S03]  /*a1210*/  IADD3 R24, P4, R23, R18, RZ ;  /* 0x0000001217187210 */ /* 0x001fc60007f9e0ff */
[C---:B------:R-:W-:Y:S01]  /*a1220*/  IMAD.X R23, R26.reuse, 0x1, R21, P0 ;  /* 0x000000011a177824 */ /* 0x040fe200000e0615 */
[----:B------:R0:W-:Y:S01]  /*a1230*/  STL.64 [R1+0xec8], R32 ;  /* 0x000ec82001007387 */ /* 0x0001e20000100a00 */
[----:B------:R-:W-:-:S03]  /*a1240*/  IMAD.X R25, R26, 0x1, R20, P4 ;  /* 0x000000011a197824 */ /* 0x000fc600020e0614 */
[----:B0-----:R-:W4:Y:S04]  /*a1250*/  LDL.LU.64 R32, [R1+0x38a0] ;  /* 0x0038a00001207983 */ /* 0x001f280000300a00 */
[----:B------:R-:W-:Y:S04]  /*a1260*/  STL.64 [R1+0xec0], R28 ;  /* 0x000ec01c01007387 */ /* 0x000fe80000100a00 */
[----:B------:R-:W-:Y:S04]  /*a1270*/  STL.64 [R1+0xeb8], R24 ;  /* 0x000eb81801007387 */ /* 0x000fe80000100a00 */
[----:B------:R0:W-:Y:S02]  /*a1280*/  STL.64 [R1+0xeb0], R22 ;  /* 0x000eb01601007387 */ /* 0x0001e40000100a00 */
[----:B0-----:R-:W-:-:S02]  /*a1290*/  IMAD.MOV.U32 R23, RZ, RZ, R49 ;  /* 0x000000ffff177224 */ /* 0x001fc400078e0031 */
[----:B------:R-:W-:Y:S02]  /*a12a0*/  IMAD.MOV.U32 R49, RZ, RZ, R52 ;  /* 0x000000ffff317224 */ /* 0x000fe400078e0034 */
[----:B------:R-:W-:Y:S02]  /*a12b0*/  IMAD.MOV.U32 R52, RZ, RZ, R55 ;  /* 0x000000ffff347224 */ /* 0x000fe400078e0037 */
[----:B------:R-:W-:Y:S02]  /*a12c0*/  IMAD.MOV.U32 R22, RZ, RZ, R13 ;  /* 0x000000ffff167224 */ /* 0x000fe400078e000d */
[----:B------:R-:W-:Y:S02]  /*a12d0*/  IMAD.MOV.U32 R55, RZ, RZ, R34 ;  /* 0x000000ffff377224 */ /* 0x000fe400078e0022 */
[----:B------:R-:W-:Y:S02]  /*a12e0*/  IMAD.MOV.U32 R13, RZ, RZ, R2 ;  /* 0x000000ffff0d7224 */ /* 0x000fe400078e0002 */
[----:B------:R-:W-:-:S02]  /*a12f0*/  IMAD.MOV.U32 R2, RZ, RZ, R54 ;  /* 0x000000ffff027224 */ /* 0x000fc400078e0036 */
[----:B------:R-:W-:Y:S02]  /*a1300*/  IMAD.MOV.U32 R54, RZ, RZ, R0 ;  /* 0x000000ffff367224 */ /* 0x000fe400078e0000 */
[----:B------:R-:W-:Y:S02]  /*a1310*/  IMAD.MOV.U32 R0, RZ, RZ, R31 ;  /* 0x000000ffff007224 */ /* 0x000fe400078e001f */
[----:B------:R-:W-:Y:S01]  /*a1320*/  IMAD.MOV.U32 R31, RZ, RZ, R35 ;  /* 0x000000ffff1f7224 */ /* 0x000fe200078e0023 */
[----:B--2---:R-:W-:Y:S02]  /*a1330*/  SHF.R.S32.HI R28, RZ, 0x1f, R36 ;  /* 0x0000001fff1c7819 */ /* 0x004fe40000011424 */
[C---:B------:R-:W-:Y:S02]  /*a1340*/  IADD3 R24, P3, R36.reuse, R8, RZ ;  /* 0x0000000824187210 */ /* 0x040fe40007f7e0ff */
[----:B------:R-:W-:-:S03]  /*a1350*/  IADD3 R34, P0, R36, R9, RZ ;  /* 0x0000000924227210 */ /* 0x000fc60007f1e0ff */
[C---:B------:R-:W-:Y:S02]  /*a1360*/  IMAD.X R25, R28.reuse, 0x1, R10, P3 ;  /* 0x000000011c197824 */ /* 0x040fe400018e060a */
[----:B------:R-:W-:-:S03]  /*a1370*/  IMAD.X R35, R28, 0x1, R11, P0 ;  /* 0x000000011c237824 */ /* 0x000fc600000e060b */
[----:B------:R-:W-:Y:S04]  /*a1380*/  STL.64 [R1+0xea8], R24 ;  /* 0x000ea81801007387 */ /* 0x000fe80000100a00 */
[----:B------:R0:W-:Y:S04]  /*a1390*/  STL.64 [R1+0xe90], R34 ;  /* 0x000e902201007387 */ /* 0x0001e80000100a00 */
[----:B0-----:R-:W2:Y:S01]  /*a13a0*/  LDL.LU.64 R34, [R1+0x3898] ;  /* 0x0038980001227983 */ /* 0x001ea20000300a00 */
[C---:B------:R-:W-:Y:S02]  /*a13b0*/  IADD3 R26, P4, R36.reuse, R18, RZ ;  /* 0x00000012241a7210 */ /* 0x040fe40007f9e0ff */
[----:B------:R-:W-:-:S03]  /*a13c0*/  IADD3 R24, P3, R36, R19, RZ ;  /* 0x0000001324187210 */ /* 0x000fc60007f7e0ff */
[C---:B------:R-:W-:Y:S02]  /*a13d0*/  IMAD.X R27, R28.reuse, 0x1, R20, P4 ;  /* 0x000000011c1b7824 */ /* 0x040fe400020e0614 */
[----:B------:R-:W-:-:S03]  /*a13e0*/  IMAD.X R25, R28, 0x1, R21, P3 ;  /* 0x000000011c197824 */ /* 0x000fc600018e0615 */
[----:B------:R0:W-:Y:S04]  /*a13f0*/  STL.64 [R1+0xe88], R26 ;  /* 0x000e881a01007387 */ /* 0x0001e80000100a00 */
[----:B------:R1:W-:Y:S01]  /*a1400*/  STL.64 [R1+0xe70], R24 ;  /* 0x000e701801007387 */ /* 0x0003e20000100a00 */
[----:B--2---:R-:W-:Y:S02]  /*a1410*/  SHF.R.S32.HI R36, RZ, 0x1f, R35 ;  /* 0x0000001fff247819 */ /* 0x004fe40000011423 */
[C---:B0-----:R-:W-:Y:S02]  /*a1420*/  IADD3 R26, P0, R35.reuse, R8, RZ ;  /* 0x00000008231a7210 */ /* 0x041fe40007f1e0ff */
[----:B-1----:R-:W-:-:S03]  /*a1430*/  IADD3 R24, P4, R35, R18, RZ ;  /* 0x0000001223187210 */ /* 0x002fc60007f9e0ff */
[C---:B------:R-:W-:Y:S01]  /*a1440*/  IMAD.X R27, R36.reuse, 0x1, R10, P0 ;  /* 0x00000001241b7824 */ /* 0x040fe200000e060a */
[----:B------:R-:W-:Y:S01]  /*a1450*/  IADD3 R28, P3, R35, R9, RZ ;  /* 0x00000009231c7210 */ /* 0x000fe20007f7e0ff */
[----:B------:R-:W-:-:S03]  /*a1460*/  IMAD.X R25, R36, 0x1, R20, P4 ;  /* 0x0000000124197824 */ /* 0x000fc600020e0614 */
[----:B------:R0:W-:Y:S01]  /*a1470*/  STL.64 [R1+0xe68], R26 ;  /* 0x000e681a01007387 */ /* 0x0001e20000100a00 */
[----:B------:R-:W-:-:S03]  /*a1480*/  IMAD.X R29, R36, 0x1, R11, P3 ;  /* 0x00000001241d7824 */ /* 0x000fc600018e060b */
[----:B------:R1:W-:Y:S01]  /*a1490*/  STL.64 [R1+0xe48], R24 ;  /* 0x000e481801007387 */ /* 0x0003e20000100a00 */
[----:B0-----:R-:W-:Y:S02]  /*a14a0*/  IADD3 R26, P0, R35, R19, RZ ;  /* 0x00000013231a7210 */ /* 0x001fe40007f1e0ff */
[----:B------:R-:W-:Y:S02]  /*a14b0*/  SHF.R.S32.HI R35, RZ, 0x1f, R34 ;  /* 0x0000001fff237819 */ /* 0x000fe40000011422 */
[----:B-1----:R-:W-:Y:S01]  /*a14c0*/  IADD3 R24, P3, R34, R8, RZ ;  /* 0x0000000822187210 */ /* 0x002fe20007f7e0ff */
[----:B------:R-:W-:Y:S01]  /*a14d0*/  IMAD.X R27, R36, 0x1, R21, P0 ;  /* 0x00000001241b7824 */ /* 0x000fe200000e0615 */
[----:B------:R0:W-:Y:S03]  /*a14e0*/  STL.64 [R1+0xe50], R28 ;  /* 0x000e501c01007387 */ /* 0x0001e60000100a00 */
[----:B------:R-:W-:Y:S01]  /*a14f0*/  IMAD.X R25, R35, 0x1, R10, P3 ;  /* 0x0000000123197824 */ /* 0x000fe200018e060a */
[----:B------:R1:W-:Y:S04]  /*a1500*/  STL.64 [R1+0xe28], R26 ;  /* 0x000e281a01007387 */ /* 0x0003e80000100a00 */
[----:B------:R2:W-:Y:S01]  /*a1510*/  STL.64 [R1+0xe20], R24 ;  /* 0x000e201801007387 */ /* 0x0005e20000100a00 */
[----:B0-----:R-:W-:-:S02]  /*a1520*/  IADD3 R28, P0, R34, R9, RZ ;  /* 0x00000009221c7210 */ /* 0x001fc40007f1e0ff */
[C---:B-1----:R-:W-:Y:S02]  /*a1530*/  IADD3 R26, P4, R34.reuse, R18, RZ ;  /* 0x00000012221a7210 */ /* 0x042fe40007f9e0ff */
[----:B--2---:R-:W-:-:S03]  /*a1540*/  IADD3 R24, P3, R34, R19, RZ ;  /* 0x0000001322187210 */ /* 0x004fc60007f7e0ff */
[C---:B------:R-:W-:Y:S02]  /*a1550*/  IMAD.X R27, R35.reuse, 0x1, R20, P4 ;  /* 0x00000001231b7824 */ /* 0x040fe400020e0614 */
[C---:B------:R-:W-:Y:S02]  /*a1560*/  IMAD.X R29, R35.reuse, 0x1, R11, P0 ;  /* 0x00000001231d7824 */ /* 0x040fe400000e060b */
[----:B------:R-:W-:Y:S01]  /*a1570*/  IMAD.X R25, R35, 0x1, R21, P3 ;  /* 0x0000000123197824 */ /* 0x000fe200018e0615 */
[----:B------:R0:W-:Y:S04]  /*a1580*/  STL.64 [R1+0xe00], R26 ;  /* 0x000e001a01007387 */ /* 0x0001e80000100a00 */
[----:B------:R-:W-:Y:S04]  /*a1590*/  STL.64 [R1+0xe08], R28 ;  /* 0x000e081c01007387 */ /* 0x000fe80000100a00 */
[----:B------:R1:W-:Y:S01]  /*a15a0*/  STL.64 [R1+0xde8], R24 ;  /* 0x000de81801007387 */ /* 0x0003e20000100a00 */
[----:B----4-:R-:W-:-:S02]  /*a15b0*/  SHF.R.S32.HI R34, RZ, 0x1f, R33 ;  /* 0x0000001fff227819 */ /* 0x010fc40000011421 */
[C---:B0-----:R-:W-:Y:S01]  /*a15c0*/  IADD3 R26, P0, R33.reuse, R8, RZ ;  /* 0x00000008211a7210 */ /* 0x041fe20007f1e0ff */
[----:B-1----:R-:W-:Y:S02]  /*a15d0*/  IMAD.MOV.U32 R25, RZ, RZ, R49 ;  /* 0x000000ffff197224 */ /* 0x002fe400078e0031 */
[----:B------:R-:W-:Y:S02]  /*a15e0*/  IMAD.MOV.U32 R49, RZ, RZ, R52 ;  /* 0x000000ffff317224 */ /* 0x000fe400078e0034 */
[----:B------:R-:W-:Y:S02]  /*a15f0*/  IMAD.MOV.U32 R52, RZ, RZ, R55 ;  /* 0x000000ffff347224 */ /* 0x000fe400078e0037 */
[----:B------:R-:W-:Y:S01]  /*a1600*/  IMAD.MOV.U32 R55, RZ, RZ, R30 ;  /* 0x000000ffff377224 */ /* 0x000fe200078e001e */
[----:B------:R-:W-:Y:S01]  /*a1610*/  IADD3 R30, P3, R33, R9, RZ ;  /* 0x00000009211e7210 */ /* 0x000fe20007f7e0ff */
[----:B------:R-:W-:Y:S02]  /*a1620*/  IMAD.MOV.U32 R24, RZ, RZ, R22 ;  /* 0x000000ffff187224 */ /* 0x000fe400078e0016 */
[----:B------:R-:W-:-:S02]  /*a1630*/  IMAD.MOV.U32 R22, RZ, RZ, R54 ;  /* 0x000000ffff167224 */ /* 0x000fc400078e0036 */
[----:B------:R-:W-:Y:S02]  /*a1640*/  IMAD.MOV.U32 R54, RZ, RZ, R0 ;  /* 0x000000ffff367224 */ /* 0x000fe400078e0000 */
[----:B------:R-:W-:Y:S02]  /*a1650*/  IMAD.MOV.U32 R0, RZ, RZ, R31 ;  /* 0x000000ffff007224 */ /* 0x000fe400078e001f */
[C---:B------:R-:W-:Y:S02]  /*a1660*/  IMAD.X R27, R34.reuse, 0x1, R10, P0 ;  /* 0x00000001221b7824 */ /* 0x040fe400000e060a */
[----:B------:R-:W-:-:S03]  /*a1670*/  IMAD.X R31, R34, 0x1, R11, P3 ;  /* 0x00000001221f7824 */ /* 0x000fc600018e060b */
[----:B------:R-:W-:Y:S04]  /*a1680*/  STL.64 [R1+0xde0], R26 ;  /* 0x000de01a01007387 */ /* 0x000fe80000100a00 */
[----:B------:R0:W-:Y:S04]  /*a1690*/  STL.64 [R1+0xdc0], R30 ;  /* 0x000dc01e01007387 */ /* 0x0001e80000100a00 */
[----:B0-----:R-:W2:Y:S01]  /*a16a0*/  LDL.LU.64 R30, [R1+0x3890] ;  /* 0x00389000011e7983 */ /* 0x001ea20000300a00 */
[C---:B------:R-:W-:Y:S02]  /*a16b0*/  IADD3 R28, P4, R33.reuse, R18, RZ ;  /* 0x00000012211c7210 */ /* 0x040fe40007f9e0ff */
[----:B------:R-:W-:-:S03]  /*a16c0*/  IADD3 R26, P0, R33, R19, RZ ;  /* 0x00000013211a7210 */ /* 0x000fc60007f1e0ff */
[C---:B------:R-:W-:Y:S01]  /*a16d0*/  IMAD.X R29, R34.reuse, 0x1, R20, P4 ;  /* 0x00000001221d7824 */ /* 0x040fe200020e0614 */
[----:B------:R-:W-:Y:S01]  /*a16e0*/  SHF.R.S32.HI R33, RZ, 0x1f, R32 ;  /* 0x0000001fff217819 */ /* 0x000fe20000011420 */
[----:B------:R-:W-:-:S03]  /*a16f0*/  IMAD.X R27, R34, 0x1, R21, P0 ;  /* 0x00000001221b7824 */ /* 0x000fc600000e0615 */
[----:B------:R0:W-:Y:S04]  /*a1700*/  STL.64 [R1+0xdb8], R28 ;  /* 0x000db81c01007387 */ /* 0x0001e80000100a00 */
[----:B------:R1:W-:Y:S01]  /*a1710*/  STL.64 [R1+0xda8], R26 ;  /* 0x000da81a01007387 */ /* 0x0003e20000100a00 */
        /* <DEDUP_REMOVED lines=8> */
[----:B0-----:R-:W-:-:S03]  /*a17a0*/  IADD3 R28, P3, R32, R19, RZ ;  /* 0x00000013201c7210 */ /* 0x001fc60007f7e0ff */
[----:B------:R-:W-:Y:S02]  /*a17b0*/  STL.64 [R1+0xd98], R34 ;  /* 0x000d982201007387 */ /* 0x000fe40000100a00 */
[----:B------:R-:W-:-:S05]  /*a17c0*/  IMAD.X R29, R33, 0x1, R21, P3 ;  /* 0x00000001211d7824 */ /* 0x000fca00018e0615 */
[----:B------:R0:W-:Y:S01]  /*a17d0*/  STL.64 [R1+0xd80], R28 ;  /* 0x000d801c01007387 */ /* 0x0001e20000100a00 */
[----:B--2---:R-:W-:Y:S02]  /*a17e0*/  SHF.R.S32.HI R32, RZ, 0x1f, R31 ;  /* 0x0000001fff207819 */ /* 0x004fe4000001141f */
[C---:B-1----:R-:W-:Y:S02]  /*a17f0*/  IADD3 R26, P0, R31.reuse, R8, RZ ;  /* 0x000000081f1a7210 */ /* 0x042fe40007f1e0ff */
[----:B0-----:R-:W-:-:S03]  /*a1800*/  IADD3 R28, P4, R31, R18, RZ ;  /* 0x000000121f1c7210 */ /* 0x001fc60007f9e0ff */
        /* <DEDUP_REMOVED lines=10> */
[----:B------:R-:W-:Y:S03]  /*a18b0*/  STL.64 [R1+0xd68], R34 ;  /* 0x000d682201007387 */ /* 0x000fe60000100a00 */
[----:B------:R-:W-:Y:S01]  /*a18c0*/  IMAD.X R29, R31, 0x1, R10, P3 ;  /* 0x000000011f1d7824 */ /* 0x000fe200018e060a */
[----:B------:R0:W-:Y:S04]  /*a18d0*/  STL.64 [R1+0xd58], R26 ;  /* 0x000d581a01007387 */ /* 0x0001e80000100a00 */
[----:B------:R1:W-:Y:S01]  /*a18e0*/  STL.64 [R1+0xd50], R28 ;  /* 0x000d501c01007387 */ /* 0x0003e20000100a00 */
[----:B0-----:R-:W-:-:S02]  /*a18f0*/  IADD3 R26, P4, R30, R18, RZ ;  /* 0x000000121e1a7210 */ /* 0x001fc40007f9e0ff */
[C---:B------:R-:W-:Y:S02]  /*a1900*/  IADD3 R34, P0, R30.reuse, R9, RZ ;  /* 0x000000091e227210 */ /* 0x040fe40007f1e0ff */
[----:B-1----:R-:W-:Y:S01]  /*a1910*/  IADD3 R28, P3, R30, R19, RZ ;  /* 0x000000131e1c7210 */ /* 0x002fe20007f7e0ff */
[C---:B------:R-:W-:Y:S01]  /*a1920*/  IMAD.X R27, R31.reuse, 0x1, R20, P4 ;  /* 0x000000011f1b7824 */ /* 0x040fe200020e0614 */
[----:B---3--:R-:W-:Y:S01]  /*a1930*/  SHF.R.S32.HI R30, RZ, 0x1f, R16 ;  /* 0x0000001fff1e7819 */ /* 0x008fe20000011410 */
[C---:B------:R-:W-:Y:S02]  /*a1940*/  IMAD.X R35, R31.reuse, 0x1, R11, P0 ;  /* 0x000000011f237824 */ /* 0x040fe400000e060b */
[----:B------:R-:W-:Y:S01]  /*a1950*/  IMAD.X R29, R31, 0x1, R21, P3 ;  /* 0x000000011f1d7824 */ /* 0x000fe200018e0615 */
[----:B------:R0:W-:Y:S04]  /*a1960*/  STL.64 [R1+0xd38], R26 ;  /* 0x000d381a01007387 */ /* 0x0001e80000100a00 */
[----:B------:R1:W-:Y:S01]  /*a1970*/  STL.64 [R1+0xd40], R34 ;  /* 0x000d402201007387 */ /* 0x0003e20000100a00 */
[----:B0-----:R-:W-:-:S03]  /*a1980*/  IADD3 R26, P0, R16, R8, RZ ;  /* 0x00000008101a7210 */ /* 0x001fc60007f1e0ff */
[----:B------:R0:W-:Y:S02]  /*a1990*/  STL.64 [R1+0xd28], R28 ;  /* 0x000d281c01007387 */ /* 0x0001e40000100a00 */
[----:B------:R-:W-:Y:S01]  /*a19a0*/  IMAD.X R27, R30, 0x1, R10, P0 ;  /* 0x000000011e1b7824 */ /* 0x000fe200000e060a */
[C---:B-1----:R-:W-:Y:S02]  /*a19b0*/  IADD3 R34, P3, R16.reuse, R9, RZ ;  /* 0x0000000910227210 */ /* 0x042fe40007f7e0ff */
[----:B0-----:R-:W-:Y:S02]  /*a19c0*/  IADD3 R28, P4, R16, R18, RZ ;  /* 0x00000012101c7210 */ /* 0x001fe40007f9e0ff */
[----:B------:R0:W-:Y:S03]  /*a19d0*/  STL.64 [R1+0xd20], R26 ;  /* 0x000d201a01007387 */ /* 0x0001e60000100a00 */
[----:B------:R-:W-:-:S02]  /*a19e0*/  IMAD.X R29, R30, 0x1, R20, P4 ;  /* 0x000000011e1d7824 */ /* 0x000fc400020e0614 */
[----:B------:R-:W-:Y:S01]  /*a19f0*/  IMAD.X R35, R30, 0x1, R11, P3 ;  /* 0x000000011e237824 */ /* 0x000fe200018e060b */
[----:B0-----:R-:W-:Y:S02]  /*a1a00*/  IADD3 R26, P0, R16, R19, RZ ;  /* 0x00000013101a7210 */ /* 0x001fe40007f1e0ff */
[----:B------:R0:W-:Y:S01]  /*a1a10*/  STL.64 [R1+0xd08], R28 ;  /* 0x000d081c01007387 */ /* 0x0001e20000100a00 */
[----:B------:R-:W-:Y:S02]  /*a1a20*/  SHF.R.S32.HI R16, RZ, 0x1f, R38 ;  /* 0x0000001fff107819 */ /* 0x000fe40000011426 */
[----:B------:R-:W-:Y:S01]  /*a1a30*/  IMAD.X R27, R30, 0x1, R21, P0 ;  /* 0x000000011e1b7824 */ /* 0x000fe200000e0615 */
[----:B------:R-:W-:Y:S01]  /*a1a40*/  STL.64 [R1+0xd10], R34 ;  /* 0x000d102201007387 */ /* 0x000fe20000100a00 */
[C---:B------:R-:W-:Y:S02]  /*a1a50*/  IADD3 R30, P0, R38.reuse, R9, RZ ;  /* 0x00000009261e7210 */ /* 0x040fe40007f1e0ff */
[----:B0-----:R-:W-:Y:S01]  /*a1a60*/  IADD3 R28, P3, R38, R8, RZ ;  /* 0x00000008261c7210 */ /* 0x001fe20007f7e0ff */
[----:B------:R0:W-:Y:S04]  /*a1a70*/  STL.64 [R1+0xcf8], R26 ;  /* 0x000cf81a01007387 */ /* 0x0001e80000100a00 */
[----:B------:R-:W-:-:S02]  /*a1a80*/  IMAD.X R29, R16, 0x1, R10, P3 ;  /* 0x00000001101d7824 */ /* 0x000fc400018e060a */
[----:B------:R-:W-:Y:S01]  /*a1a90*/  IMAD.X R31, R16, 0x1, R11, P0 ;  /* 0x00000001101f7824 */ /* 0x000fe200000e060b */
[----:B0-----:R-:W-:Y:S02]  /*a1aa0*/  IADD3 R26, P4, R38, R18, RZ ;  /* 0x00000012261a7210 */ /* 0x001fe40007f9e0ff */
[----:B------:R0:W-:Y:S03]  /*a1ab0*/  STL.64 [R1+0xcf0], R28 ;  /* 0x000cf01c01007387 */ /* 0x0001e60000100a00 */
[----:B------:R-:W-:Y:S01]  /*a1ac0*/  IMAD.X R27, R16, 0x1, R20, P4 ;  /* 0x00000001101b7824 */ /* 0x000fe200020e0614 */
[----:B------:R1:W-:Y:S01]  /*a1ad0*/  STL.64 [R1+0xcd8], R30 ;  /* 0x000cd81e01007387 */ /* 0x0003e20000100a00 */
[----:B0-----:R-:W-:-:S03]  /*a1ae0*/  IADD3 R28, P3, R38, R19, RZ ;  /* 0x00000013261c7210 */ /* 0x001fc60007f7e0ff */
[----:B------:R0:W-:Y:S01]  /*a1af0*/  STL.64 [R1+0xcd0], R26 ;  /* 0x000cd01a01007387 */ /* 0x0001e20000100a00 */
[----:B-1----:R-:W-:Y:S01]  /*a1b00*/  SHF.R.S32.HI R31, RZ, 0x1f, R40 ;  /* 0x0000001fff1f7819 */ /* 0x002fe20000011428 */
[----:B------:R-:W-:Y:S01]  /*a1b10*/  IMAD.X R29, R16, 0x1, R21, P3 ;  /* 0x00000001101d7824 */ /* 0x000fe200018e0615 */
[C---:B------:R-:W-:Y:S02]  /*a1b20*/  IADD3 R34, P3, R40.reuse, R9, RZ ;  /* 0x0000000928227210 */ /* 0x040fe40007f7e0ff */
[----:B0-----:R-:W-:Y:S02]  /*a1b30*/  IADD3 R26, P0, R40, R8, RZ ;  /* 0x00000008281a7210 */ /* 0x001fe40007f1e0ff */
[----:B------:R0:W-:Y:S03]  /*a1b40*/  STL.64 [R1+0xcb8], R28 ;  /* 0x000cb81c01007387 */ /* 0x0001e60000100a00 */
[----:B------:R-:W-:-:S02]  /*a1b50*/  IMAD.X R27, R31, 0x1, R10, P0 ;  /* 0x000000011f1b7824 */ /* 0x000fc400000e060a */
[C---:B------:R-:W-:Y:S01]  /*a1b60*/  IMAD.X R35, R31.reuse, 0x1, R11, P3 ;  /* 0x000000011f237824 */ /* 0x040fe200018e060b */
[C---:B0-----:R-:W-:Y:S02]  /*a1b70*/  IADD3 R28, P4, R40.reuse, R18, RZ ;  /* 0x00000012281c7210 */ /* 0x041fe40007f9e0ff */
[----:B------:R0:W-:Y:S03]  /*a1b80*/  STL.64 [R1+0xcb0], R26 ;  /* 0x000cb01a01007387 */ /* 0x0001e60000100a00 */
[----:B------:R-:W-:Y:S01]  /*a1b90*/  IMAD.X R29, R31, 0x1, R20, P4 ;  /* 0x000000011f1d7824 */ /* 0x000fe200020e0614 */
[----:B------:R1:W-:Y:S01]  /*a1ba0*/  STL.64 [R1+0xc98], R34 ;  /* 0x000c982201007387 */ /* 0x0003e20000100a00 */
[----:B0-----:R-:W-:-:S03]  /*a1bb0*/  IADD3 R26, P0, R40, R19, RZ ;  /* 0x00000013281a7210 */ /* 0x001fc60007f1e0ff */
[----:B------:R0:W-:Y:S01]  /*a1bc0*/  STL.64 [R1+0xc90], R28 ;  /* 0x000c901c01007387 */ /* 0x0001e20000100a00 */
[----:B------:R-:W-:Y:S01]  /*a1bd0*/  SHF.R.S32.HI R30, RZ, 0x1f, R43 ;  /* 0x0000001fff1e7819 */ /* 0x000fe2000001142b */
[----:B------:R-:W-:Y:S01]  /*a1be0*/  IMAD.X R27, R31, 0x1, R21, P0 ;  /* 0x000000011f1b7824 */ /* 0x000fe200000e0615 */
[C---:B-1----:R-:W-:Y:S01]  /*a1bf0*/  IADD3 R34, P3, R43.reuse, R8, RZ ;  /* 0x000000082b227210 */ /* 0x042fe20007f7e0ff */
[----:B0-----:R-:W-:Y:S02]  /*a1c00*/  IMAD.MOV.U32 R29, RZ, RZ, R25 ;  /* 0x000000ffff1d7224 */ /* 0x001fe400078e0019 */
[----:B------:R-:W-:Y:S01]  /*a1c10*/  IMAD.MOV.U32 R25, RZ, RZ, R44 ;  /* 0x000000ffff197224 */ /* 0x000fe200078e002c */
[----:B------:R-:W-:Y:S01]  /*a1c20*/  IADD3 R44, P0, R43, R9, RZ ;  /* 0x000000092b2c7210 */ /* 0x000fe20007f1e0ff */
[----:B------:R0:W-:Y:S01]  /*a1c30*/  STL.64 [R1+0xc78], R26 ;  /* 0x000c781a01007387 */ /* 0x0001e20000100a00 */
[----:B------:R-:W-:-:S05]  /*a1c40*/  IMAD.X R35, R30, 0x1, R10, P3 ;  /* 0x000000011e237824 */ /* 0x000fca00018e060a */
[----:B------:R-:W-:Y:S01]  /*a1c50*/  STL.64 [R1+0xc70], R34 ;  /* 0x000c702201007387 */ /* 0x000fe20000100a00 */
[----:B0-----:R-:W-:Y:S02]  /*a1c60*/  IMAD.MOV.U32 R26, RZ, RZ, R22 ;  /* 0x000000ffff1a7224 */ /* 0x001fe400078e0016 */
[----:B------:R-:W-:Y:S02]  /*a1c70*/  IMAD.MOV.U32 R22, RZ, RZ, R45 ;  /* 0x000000ffff167224 */ /* 0x000fe400078e002d */
[----:B------:R-:W-:-:S05]  /*a1c80*/  IMAD.X R45, R30, 0x1, R11, P0 ;  /* 0x000000011e2d7824 */ /* 0x000fca00000e060b */
[----:B------:R0:W-:Y:S04]  /*a1c90*/  STL.64 [R1+0xc58], R44 ;  /* 0x000c582c01007387 */ /* 0x0001e80000100a00 */
[----:B0-----:R-:W2:Y:S01]  /*a1ca0*/  LDL.LU.64 R44, [R1+0x3888] ;  /* 0x00388800012c7983 */ /* 0x001ea20000300a00 */
[----:B------:R-:W-:Y:S02]  /*a1cb0*/  IMAD.MOV.U32 R28, RZ, RZ, R24 ;  /* 0x000000ffff1c7224 */ /* 0x000fe400078e0018 */
[----:B------:R-:W-:Y:S02]  /*a1cc0*/  IMAD.MOV.U32 R24, RZ, RZ, R58 ;  /* 0x000000ffff187224 */ /* 0x000fe400078e003a */
[----:B------:R-:W-:Y:S01]  /*a1cd0*/  IMAD.MOV.U32 R58, RZ, RZ, R46 ;  /* 0x000000ffff3a7224 */ /* 0x000fe200078e002e */
[C---:B------:R-:W-:Y:S01]  /*a1ce0*/  IADD3 R46, P4, R43.reuse, R18, RZ ;  /* 0x000000122b2e7210 */ /* 0x040fe20007f9e0ff */
[----:B------:R-:W-:Y:S01]  /*a1cf0*/  IMAD.MOV.U32 R27, RZ, RZ, R6 ;  /* 0x000000ffff1b7224 */ /* 0x000fe200078e0006 */
[----:B------:R-:W-:Y:S01]  /*a1d00*/  IADD3 R34, P3, R43, R19, RZ ;  /* 0x000000132b227210 */ /* 0x000fe20007f7e0ff */
[----:B------:R-:W-:-:S02]  /*a1d10*/  IMAD.MOV.U32 R6, RZ, RZ, R47 ;  /* 0x000000ffff067224 */ /* 0x000fc400078e002f */
[C---:B------:R-:W-:Y:S01]  /*a1d20*/  IMAD.X R47, R30.reuse, 0x1, R20, P4 ;  /* 0x000000011e2f7824 */ /* 0x040fe200020e0614 */
[----:B------:R-:W-:Y:S01]  /*a1d30*/  IADD3 R32, P0, R17, R8, RZ ;  /* 0x0000000811207210 */ /* 0x000fe20007f1e0ff */
[----:B------:R-:W-:-:S03]  /*a1d40*/  IMAD.X R35, R30, 0x1, R21, P3 ;  /* 0x000000011e237824 */ /* 0x000fc600018e0615 */
[----:B------:R0:W-:Y:S01]  /*a1d50*/  STL.64 [R1+0xc50], R46 ;  /* 0x000c502e01007387 */ /* 0x0001e20000100a00 */
[----:B------:R-:W-:Y:S01]  /*a1d60*/  SHF.R.S32.HI R16, RZ, 0x1f, R17 ;  /* 0x0000001fff107819 */ /* 0x000fe20000011411 */
[----:B------:R-:W-:Y:S02]  /*a1d70*/  IMAD.MOV.U32 R30, RZ, RZ, R32 ;  /* 0x000000ffff1e7224 */ /* 0x000fe400078e0020 */
[----:B------:R-:W-:Y:S01]  /*a1d80*/  IMAD.MOV.U32 R31, RZ, RZ, R33 ;  /* 0x000000ffff1f7224 */ /* 0x000fe200078e0021 */
[----:B0-----:R-:W3:Y:S04]  /*a1d90*/  LDL.LU.64 R46, [R1+0x3880] ;  /* 0x00388000012e7983 */ /* 0x001ee80000300a00 */
[----:B------:R0:W-:Y:S04]  /*a1da0*/  STL [R1+0xc30], R32 ;  /* 0x000c302001007387 */ /* 0x0001e80000100800 */
[----:B------:R1:W-:Y:S01]  /*a1db0*/  STL.64 [R1+0xc38], R34 ;  /* 0x000c382201007387 */ /* 0x0003e20000100a00 */
[----:B------:R-:W-:Y:S01]  /*a1dc0*/  IMAD.X R31, R16, 0x1, R10, P0 ;  /* 0x00000001101f7824 */ /* 0x000fe200000e060a */
[----:B0-----:R-:W-:-:S02]  /*a1dd0*/  IADD3 R32, P4, R17, R18, RZ ;  /* 0x0000001211207210 */ /* 0x001fc40007f9e0ff */
[----:B-1----:R-:W-:-:S03]  /*a1de0*/  IADD3 R34, P3, R17, R9, RZ ;  /* 0x0000000911227210 */ /* 0x002fc60007f7e0ff */
[C---:B------:R-:W-:Y:S02]  /*a1df0*/  IMAD.X R33, R16.reuse, 0x1, R20, P4 ;  /* 0x0000000110217824 */ /* 0x040fe400020e0614 */
[----:B------:R-:W-:Y:S01]  /*a1e00*/  IMAD.X R35, R16, 0x1, R11, P3 ;  /* 0x0000000110237824 */ /* 0x000fe200018e060b */
[----:B------:R0:W-:Y:S01]  /*a1e10*/  STL [R1+0xc34], R31 ;  /* 0x000c341f01007387 */ /* 0x0001e20000100800 */
[----:B------:R-:W-:-:S03]  /*a1e20*/  IADD3 R30, P0, R17, R19, RZ ;  /* 0x00000013111e7210 */ /* 0x000fc60007f1e0ff */
[----:B------:R-:W-:Y:S01]  /*a1e30*/  STL.64 [R1+0xc10], R34 ;  /* 0x000c102201007387 */ /* 0x000fe20000100a00 */
[----:B------:R-:W-:-:S03]  /*a1e40*/  SHF.R.S32.HI R17, RZ, 0x1f, R37 ;  /* 0x0000001fff117819 */ /* 0x000fc60000011425 */
[----:B------:R1:W-:Y:S01]  /*a1e50*/  STL.64 [R1+0xc08], R32 ;  /* 0x000c082001007387 */ /* 0x0003e20000100a00 */
[----:B0-----:R-:W-:Y:S01]  /*a1e60*/  IMAD.X R31, R16, 0x1, R21, P0 ;  /* 0x00000001101f7824 */ /* 0x001fe200000e0615 */
[----:B-1----:R-:W-:-:S04]  /*a1e70*/  IADD3 R32, P3, R37, R8, RZ ;  /* 0x0000000825207210 */ /* 0x002fc80007f7e0ff */
[----:B------:R0:W-:Y:S01]  /*a1e80*/  STL.64 [R1+0xbf0], R30 ;  /* 0x000bf01e01007387 */ /* 0x0001e20000100a00 */
[----:B------:R-:W-:Y:S01]  /*a1e90*/  IMAD.X R33, R17, 0x1, R10, P3 ;  /* 0x0000000111217824 */ /* 0x000fe200018e060a */
[----:B------:R-:W-:-:S04]  /*a1ea0*/  IADD3 R34, P0, R37, R9, RZ ;  /* 0x0000000925227210 */ /* 0x000fc80007f1e0ff */
[----:B------:R1:W-:Y:S01]  /*a1eb0*/  STL.64 [R1+0xbe8], R32 ;  /* 0x000be82001007387 */ /* 0x0003e20000100a00 */
[----:B0-----:R-:W-:Y:S01]  /*a1ec0*/  IADD3 R30, P4, R37, R18, RZ ;  /* 0x00000012251e7210 */ /* 0x001fe20007f9e0ff */
[----:B------:R-:W-:-:S04]  /*a1ed0*/  IMAD.X R35, R17, 0x1, R11, P0 ;  /* 0x0000000111237824 */ /* 0x000fc800000e060b */
[----:B------:R-:W-:Y:S01]  /*a1ee0*/  IMAD.X R31, R17, 0x1, R20, P4 ;  /* 0x00000001111f7824 */ /* 0x000fe200020e0614 */
[----:B-1----:R-:W-:-:S04]  /*a1ef0*/  IADD3 R32, P3, R37, R19, RZ ;  /* 0x0000001325207210 */ /* 0x002fc80007f7e0ff */
[----:B------:R0:W-:Y:S01]  /*a1f00*/  STL.64 [R1+0xbc8], R30 ;  /* 0x000bc81e01007387 */ /* 0x0001e20000100a00 */
[----:B------:R-:W-:-:S03]  /*a1f10*/  IMAD.X R33, R17, 0x1, R21, P3 ;  /* 0x0000000111217824 */ /* 0x000fc600018e0615 */
[----:B------:R-:W-:Y:S04]  /*a1f20*/  STL.64 [R1+0xbd0], R34 ;  /* 0x000bd02201007387 */ /* 0x000fe80000100a00 */
[----:B------:R1:W-:Y:S01]  /*a1f30*/  STL.64 [R1+0xbb0], R32 ;  /* 0x000bb02001007387 */ /* 0x0003e20000100a00 */
[----:B------:R-:W-:Y:S01]  /*a1f40*/  SHF.R.S32.HI R16, RZ, 0x1f, R39 ;  /* 0x0000001fff107819 */ /* 0x000fe20000011427 */
[----:B------:R-:W-:Y:S01]  /*a1f50*/  IMAD.MOV.U32 R36, RZ, RZ, R27 ;  /* 0x000000ffff247224 */ /* 0x000fe200078e001b */
[----:B0-----:R-:W-:Y:S01]  /*a1f60*/  IADD3 R30, P0, R39, R8, RZ ;  /* 0x00000008271e7210 */ /* 0x001fe20007f1e0ff */
[----:B------:R-:W-:Y:S02]  /*a1f70*/  IMAD.MOV.U32 R27, RZ, RZ, R24 ;  /* 0x000000ffff1b7224 */ /* 0x000fe400078e0018 */
[----:B-1----:R-:W-:-:S02]  /*a1f80*/  IMAD.MOV.U32 R33, RZ, RZ, R28 ;  /* 0x000000ffff217224 */ /* 0x002fc400078e001c */
[----:B------:R-:W-:Y:S02]  /*a1f90*/  IMAD.MOV.U32 R28, RZ, RZ, R25 ;  /* 0x000000ffff1c7224 */ /* 0x000fe400078e0019 */
[----:B------:R-:W-:Y:S02]  /*a1fa0*/  IMAD.MOV.U32 R25, RZ, RZ, R6 ;  /* 0x000000ffff197224 */ /* 0x000fe400078e0006 */
[----:B------:R-:W-:Y:S01]  /*a1fb0*/  IMAD.MOV.U32 R6, RZ, RZ, R12 ;  /* 0x000000ffff067224 */ /* 0x000fe200078e000c */
[----:B------:R-:W-:Y:S01]  /*a1fc0*/  IADD3 R34, P4, R39, R18, RZ ;  /* 0x0000001227227210 */ /* 0x000fe20007f9e0ff */
[----:B------:R-:W-:Y:S02]  /*a1fd0*/  IMAD.MOV.U32 R24, RZ, RZ, R22 ;  /* 0x000000ffff187224 */ /* 0x000fe400078e0016 */
[----:B------:R-:W-:Y:S02]  /*a1fe0*/  IMAD.MOV.U32 R22, RZ, RZ, R7 ;  /* 0x000000ffff167224 */ /* 0x000fe400078e0007 */
[----:B------:R-:W-:-:S02]  /*a1ff0*/  IMAD.X R31, R16, 0x1, R10, P0 ;  /* 0x00000001101f7824 */ /* 0x000fc400000e060a */
[----:B------:R-:W-:-:S03]  /*a2000*/  IMAD.X R35, R16, 0x1, R20, P4 ;  /* 0x0000000110237824 */ /* 0x000fc600020e0614 */
[----:B------:R0:W-:Y:S01]  /*a2010*/  STL.64 [R1+0xba8], R30 ;  /* 0x000ba81e01007387 */ /* 0x0001e20000100a00 */
[----:B------:R-:W-:Y:S02]  /*a2020*/  SHF.R.S32.HI R17, RZ, 0x1f, R42 ;  /* 0x0000001fff117819 */ /* 0x000fe4000001142a */
[----:B0-----:R-:W-:-:S05]  /*a2030*/  IADD3 R30, P0, R39, R19, RZ ;  /* 0x00000013271e7210 */ /* 0x001fca0007f1e0ff */
[----:B------:R-:W-:Y:S02]  /*a2040*/  IMAD.X R31, R16, 0x1, R21, P0 ;  /* 0x00000001101f7824 */ /* 0x000fe400000e0615 */
[----:B--2---:R-:W-:Y:S01]  /*a2050*/  IMAD.MOV.U32 R12, RZ, RZ, R44 ;  /* 0x000000ffff0c7224 */ /* 0x004fe200078e002c */
[----:B------:R-:W-:Y:S01]  /*a2060*/  IADD3 R44, P3, R39, R9, RZ ;  /* 0x00000009272c7210 */ /* 0x000fe20007f7e0ff */
[----:B------:R-:W-:-:S04]  /*a2070*/  IMAD.MOV.U32 R7, RZ, RZ, R45 ;  /* 0x000000ffff077224 */ /* 0x000fc800078e002d */
[----:B------:R-:W-:-:S05]  /*a2080*/  IMAD.X R45, R16, 0x1, R11, P3 ;  /* 0x00000001102d7824 */ /* 0x000fca00018e060b */
[----:B------:R0:W-:Y:S01]  /*a2090*/  STL.64 [R1+0xb90], R44 ;  /* 0x000b902c01007387 */ /* 0x0001e20000100a00 */
[----:B------:R-:W-:-:S03]  /*a20a0*/  IADD3 R38, P3, R42, R8, RZ ;  /* 0x000000082a267210 */ /* 0x000fc60007f7e0ff */
[----:B0-----:R-:W2:Y:S04]  /*a20b0*/  LDL.LU.64 R44, [R1+0x3878] ;  /* 0x00387800012c7983 */ /* 0x001ea80000300a00 */
[----:B------:R0:W-:Y:S01]  /*a20c0*/  STL.64 [R1+0xb88], R34 ;  /* 0x000b882201007387 */ /* 0x0001e20000100a00 */
[----:B------:R-:W-:Y:S02]  /*a20d0*/  IMAD.X R39, R17, 0x1, R10, P3 ;  /* 0x0000000111277824 */ /* 0x000fe400018e060a */
[----:B0-----:R-:W-:Y:S02]  /*a20e0*/  IMAD.MOV.U32 R34, RZ, RZ, R36 ;  /* 0x000000ffff227224 */ /* 0x001fe400078e0024 */
[----:B------:R-:W-:Y:S02]  /*a20f0*/  IMAD.MOV.U32 R36, RZ, RZ, R23 ;  /* 0x000000ffff247224 */ /* 0x000fe400078e0017 */
[----:B------:R-:W-:-:S02]  /*a2100*/  IMAD.MOV.U32 R23, RZ, RZ, R48 ;  /* 0x000000ffff177224 */ /* 0x000fc400078e0030 */
[----:B------:R-:W-:Y:S01]  /*a2110*/  IMAD.MOV.U32 R48, RZ, RZ, R60 ;  /* 0x000000ffff307224 */ /* 0x000fe200078e003c */
[C---:B------:R-:W-:Y:S01]  /*a2120*/  IADD3 R60, P0, R42.reuse, R9, RZ ;  /* 0x000000092a3c7210 */ /* 0x040fe20007f1e0ff */
[----:B------:R-:W-:Y:S02]  /*a2130*/  IMAD.MOV.U32 R35, RZ, RZ, R28 ;  /* 0x000000ffff237224 */ /* 0x000fe400078e001c */
[----:B------:R-:W-:Y:S02]  /*a2140*/  IMAD.MOV.U32 R28, RZ, RZ, R61 ;  /* 0x000000ffff1c7224 */ /* 0x000fe400078e003d */
[----:B------:R-:W-:Y:S01]  /*a2150*/  IMAD.X R61, R17, 0x1, R11, P0 ;  /* 0x00000001113d7824 */ /* 0x000fe200000e060b */
[----:B------:R-:W-:Y:S04]  /*a2160*/  STL.64 [R1+0xb70], R30 ;  /* 0x000b701e01007387 */ /* 0x000fe80000100a00 */
[----:B------:R-:W-:Y:S04]  /*a2170*/  STL.64 [R1+0xb68], R38 ;  /* 0x000b682601007387 */ /* 0x000fe80000100a00 */
[----:B------:R0:W-:Y:S04]  /*a2180*/  STL.64 [R1+0xb50], R60 ;  /* 0x000b503c01007387 */ /* 0x0001e80000100a00 */
[----:B0-----:R-:W4:Y:S01]  /*a2190*/  LDL.LU.64 R60, [R1+0x3870] ;  /* 0x00387000013c7983 */ /* 0x001f220000300a00 */
[----:B------:R-:W-:-:S05]  /*a21a0*/  IADD3 R30, P4, R42, R18, RZ ;  /* 0x000000122a1e7210 */ /* 0x000fca0007f9e0ff */
[C---:B------:R-:W-:Y:S01]  /*a21b0*/  IMAD.X R31, R17.reuse, 0x1, R20, P4 ;  /* 0x00000001111f7824 */ /* 0x040fe200020e0614 */
[----:B------:R-:W-:Y:S02]  /*a21c0*/  IADD3 R38, P3, R42, R19, RZ ;  /* 0x000000132a267210 */ /* 0x000fe40007f7e0ff */
[----:B---3--:R-:W-:Y:S02]  /*a21d0*/  SHF.R.S32.HI R16, RZ, 0x1f, R46 ;  /* 0x0000001fff107819 */ /* 0x008fe4000001142e */
[----:B------:R0:W-:Y:S01]  /*a21e0*/  STL.64 [R1+0xb48], R30 ;  /* 0x000b481e01007387 */ /* 0x0001e20000100a00 */
[----:B------:R-:W-:Y:S01]  /*a21f0*/  IMAD.X R39, R17, 0x1, R21, P3 ;  /* 0x0000000111277824 */ /* 0x000fe200018e0615 */
[C---:B------:R-:W-:Y:S02]  /*a2200*/  IADD3 R42, P3, R46.reuse, R9, RZ ;  /* 0x000000092e2a7210 */ /* 0x040fe40007f7e0ff */
[----:B0-----:R-:W-:Y:S02]  /*a2210*/  IADD3 R30, P0, R46, R8, RZ ;  /* 0x000000082e1e7210 */ /* 0x001fe40007f1e0ff */
[----:B------:R0:W-:Y:S03]  /*a2220*/  STL.64 [R1+0xb30], R38 ;  /* 0x000b302601007387 */ /* 0x0001e60000100a00 */
[----:B------:R-:W-:-:S02]  /*a2230*/  IMAD.X R31, R16, 0x1, R10, P0 ;  /* 0x00000001101f7824 */ /* 0x000fc400000e060a */
[----:B------:R-:W-:-:S03]  /*a2240*/  IMAD.X R43, R16, 0x1, R11, P3 ;  /* 0x00000001102b7824 */ /* 0x000fc600018e060b */
[----:B------:R1:W-:Y:S01]  /*a2250*/  STL.64 [R1+0xb28], R30 ;  /* 0x000b281e01007387 */ /* 0x0003e20000100a00 */
[----:B0-----:R-:W-:-:S03]  /*a2260*/  IADD3 R38, P4, R46, R18, RZ ;  /* 0x000000122e267210 */ /* 0x001fc60007f9e0ff */
[----:B------:R-:W-:Y:S02]  /*a2270*/  STL.64 [R1+0xb10], R42 ;  /* 0x000b102a01007387 */ /* 0x000fe40000100a00 */
[----:B------:R-:W-:Y:S01]  /*a2280*/  IMAD.X R39, R16, 0x1, R20, P4 ;  /* 0x0000000110277824 */ /* 0x000fe200020e0614 */
[----:B-1----:R-:W-:-:S04]  /*a2290*/  IADD3 R30, P0, R46, R19, RZ ;  /* 0x000000132e1e7210 */ /* 0x002fc80007f1e0ff */
[----:B------:R0:W-:Y:S01]  /*a22a0*/  STL.64 [R1+0xb08], R38 ;  /* 0x000b082601007387 */ /* 0x0001e20000100a00 */
[----:B------:R-:W-:-:S05]  /*a22b0*/  IMAD.X R31, R16, 0x1, R21, P0 ;  /* 0x00000001101f7824 */ /* 0x000fca00000e0615 */
[----:B------:R1:W-:Y:S01]  /*a22c0*/  STL.64 [R1+0xaf0], R30 ;  /* 0x000af01e01007387 */ /* 0x0003e20000100a00 */
[----:B------:R-:W-:Y:S02]  /*a22d0*/  SHF.R.S32.HI R16, RZ, 0x1f, R33 ;  /* 0x0000001fff107819 */ /* 0x000fe40000011421 */
[----:B----4-:R-:W-:Y:S02]  /*a22e0*/  SHF.R.S32.HI R17, RZ, 0x1f, R61 ;  /* 0x0000001fff117819 */ /* 0x010fe4000001143d */
[C---:B0-----:R-:W-:Y:S02]  /*a22f0*/  IADD3 R38, P3, R61.reuse, R8, RZ ;  /* 0x000000083d267210 */ /* 0x041fe40007f7e0ff */
[C---:B------:R-:W-:Y:S02]  /*a2300*/  IADD3 R42, P0, R61.reuse, R9, RZ ;  /* 0x000000093d2a7210 */ /* 0x040fe40007f1e0ff */
[----:B-1----:R-:W-:Y:S01]  /*a2310*/  IADD3 R30, P4, R61, R18, RZ ;  /* 0x000000123d1e7210 */ /* 0x002fe20007f9e0ff */
[----:B------:R-:W-:-:S02]  /*a2320*/  IMAD.X R39, R17, 0x1, R10, P3 ;  /* 0x0000000111277824 */ /* 0x000fc400018e060a */
[C---:B------:R-:W-:Y:S02]  /*a2330*/  IMAD.X R43, R17.reuse, 0x1, R11, P0 ;  /* 0x00000001112b7824 */ /* 0x040fe400000e060b */
[----:B------:R-:W-:Y:S01]  /*a2340*/  IMAD.X R31, R17, 0x1, R20, P4 ;  /* 0x00000001111f7824 */ /* 0x000fe200020e0614 */
[----:B------:R0:W-:Y:S04]  /*a2350*/  STL.64 [R1+0xae8], R38 ;  /* 0x000ae82601007387 */ /* 0x0001e80000100a00 */
[----:B------:R-:W-:Y:S04]  /*a2360*/  STL.64 [R1+0xad0], R42 ;  /* 0x000ad02a01007387 */ /* 0x000fe80000100a00 */
[----:B------:R1:W-:Y:S01]  /*a2370*/  STL.64 [R1+0xac8], R30 ;  /* 0x000ac81e01007387 */ /* 0x0003e20000100a00 */
[----:B0-----:R-:W-:-:S02]  /*a2380*/  IADD3 R38, P3, R61, R19, RZ ;  /* 0x000000133d267210 */ /* 0x001fc40007f7e0ff */
[----:B-1----:R-:W-:-:S03]  /*a2390*/  IADD3 R30, P0, R33, R8, RZ ;  /* 0x00000008211e7210 */ /* 0x002fc60007f1e0ff */
[----:B------:R-:W-:Y:S02]  /*a23a0*/  IMAD.X R39, R17, 0x1, R21, P3 ;  /* 0x0000000111277824 */ /* 0x000fe400018e0615 */
[----:B------:R-:W-:-:S03]  /*a23b0*/  IMAD.X R31, R16, 0x1, R10, P0 ;  /* 0x00000001101f7824 */ /* 0x000fc600000e060a */
[----:B------:R0:W-:Y:S01]  /*a23c0*/  STL.64 [R1+0xac0], R38 ;  /* 0x000ac02601007387 */ /* 0x0001e20000100a00 */
[----:B------:R-:W-:-:S03]  /*a23d0*/  IADD3 R42, P3, R33, R9, RZ ;  /* 0x00000009212a7210 */ /* 0x000fc60007f7e0ff */
[----:B------:R1:W-:Y:S01]  /*a23e0*/  STL.64 [R1+0xab8], R30 ;  /* 0x000ab81e01007387 */ /* 0x0003e20000100a00 */
[C---:B------:R-:W-:Y:S01]  /*a23f0*/  IADD3 R32, P0, R33.reuse, R19, RZ ;  /* 0x0000001321207210 */ /* 0x040fe20007f1e0ff */
[----:B------:R-:W-:Y:S01]  /*a2400*/  IMAD.X R43, R16, 0x1, R11, P3 ;  /* 0x00000001102b7824 */ /* 0x000fe200018e060b */
[----:B0-----:R-:W-:Y:S01]  /*a2410*/  IADD3 R38, P4, R33, R18, RZ ;  /* 0x0000001221267210 */ /* 0x001fe20007f9e0ff */
[----:B-1----:R-:W-:Y:S02]  /*a2420*/  IMAD.MOV.U32 R31, RZ, RZ, R34 ;  /* 0x000000ffff1f7224 */ /* 0x002fe400078e0022 */
[----:B------:R-:W-:Y:S02]  /*a2430*/  IMAD.MOV.U32 R34, RZ, RZ, R35 ;  /* 0x000000ffff227224 */ /* 0x000fe400078e0023 */
[----:B------:R-:W-:Y:S02]  /*a2440*/  IMAD.MOV.U32 R35, RZ, RZ, R36 ;  /* 0x000000ffff237224 */ /* 0x000fe400078e0024 */
[----:B------:R-:W-:-:S02]  /*a2450*/  IMAD.MOV.U32 R36, RZ, RZ, R28 ;  /* 0x000000ffff247224 */ /* 0x000fc400078e001c */
[----:B------:R-:W-:Y:S02]  /*a2460*/  IMAD.MOV.U32 R28, RZ, RZ, R29 ;  /* 0x000000ffff1c7224 */ /* 0x000fe400078e001d */
[----:B------:R-:W-:Y:S02]  /*a2470*/  IMAD.MOV.U32 R29, RZ, RZ, R26 ;  /* 0x000000ffff1d7224 */ /* 0x000fe400078e001a */
[----:B------:R-:W-:Y:S02]  /*a2480*/  IMAD.MOV.U32 R26, RZ, RZ, R52 ;  /* 0x000000ffff1a7224 */ /* 0x000fe400078e0034 */
[----:B------:R-:W-:Y:S02]  /*a2490*/  IMAD.X R39, R16, 0x1, R20, P4 ;  /* 0x0000000110277824 */ /* 0x000fe400020e0614 */
[----:B------:R-:W-:Y:S02]  /*a24a0*/  IMAD.MOV.U32 R52, RZ, RZ, R55 ;  /* 0x000000ffff347224 */ /* 0x000fe400078e0037 */
[----:B------:R-:W-:-:S02]  /*a24b0*/  IMAD.MOV.U32 R55, RZ, RZ, R15 ;  /* 0x000000ffff377224 */ /* 0x000fc400078e000f */
[----:B------:R-:W-:Y:S01]  /*a24c0*/  IMAD.X R33, R16, 0x1, R21, P0 ;  /* 0x0000000110217824 */ /* 0x000fe200000e0615 */
[----:B------:R-:W3:Y:S01]  /*a24d0*/  LDL.LU R15, [R1+0x1258] ;  /* 0x00125800010f7983 */ /* 0x000ee20000300800 */
[----:B------:R-:W-:-:S03]  /*a24e0*/  SHF.R.S32.HI R17, RZ, 0x1f, R41 ;  /* 0x0000001fff117819 */ /* 0x000fc60000011429 */
[----:B------:R0:W-:Y:S04]  /*a24f0*/  STL.64 [R1+0xaa0], R42 ;  /* 0x000aa02a01007387 */ /* 0x0001e80000100a00 */
[----:B------:R1:W-:Y:S04]  /*a2500*/  STL.64 [R1+0xa98], R38 ;  /* 0x000a982601007387 */ /* 0x0003e80000100a00 */
[----:B------:R4:W-:Y:S01]  /*a2510*/  STL.64 [R1+0xa78], R32 ;  /* 0x000a782001007387 */ /* 0x0009e20000100a00 */
[C---:B0-----:R-:W-:Y:S02]  /*a2520*/  IADD3 R42, P0, R41.reuse, R9, RZ ;  /* 0x00000009292a7210 */ /* 0x041fe40007f1e0ff */
[----:B-1----:R-:W-:-:S02]  /*a2530*/  IADD3 R38, P3, R41, R8, RZ ;  /* 0x0000000829267210 */ /* 0x002fc40007f7e0ff */
[----:B----4-:R-:W-:-:S03]  /*a2540*/  IADD3 R32, P4, R41, R18, RZ ;  /* 0x0000001229207210 */ /* 0x010fc60007f9e0ff */
[C---:B------:R-:W-:Y:S02]  /*a2550*/  IMAD.X R39, R17.reuse, 0x1, R10, P3 ;  /* 0x0000000111277824 */ /* 0x040fe400018e060a */
[C---:B------:R-:W-:Y:S02]  /*a2560*/  IMAD.X R43, R17.reuse, 0x1, R11, P0 ;  /* 0x00000001112b7824 */ /* 0x040fe400000e060b */
[----:B------:R-:W-:Y:S01]  /*a2570*/  IMAD.X R33, R17, 0x1, R20, P4 ;  /* 0x0000000111217824 */ /* 0x000fe200020e0614 */
[----:B------:R0:W-:Y:S01]  /*a2580*/  STL.64 [R1+0xa70], R38 ;  /* 0x000a702601007387 */ /* 0x0001e20000100a00 */
[----:B--2---:R-:W-:-:S03]  /*a2590*/  SHF.R.S32.HI R16, RZ, 0x1f, R45 ;  /* 0x0000001fff107819 */ /* 0x004fc6000001142d */
[----:B------:R-:W-:Y:S04]  /*a25a0*/  STL.64 [R1+0xa58], R42 ;  /* 0x000a582a01007387 */ /* 0x000fe80000100a00 */
[----:B------:R1:W-:Y:S01]  /*a25b0*/  STL.64 [R1+0xa50], R32 ;  /* 0x000a502001007387 */ /* 0x0003e20000100a00 */
[----:B0-----:R-:W-:Y:S02]  /*a25c0*/  IADD3 R38, P3, R41, R19, RZ ;  /* 0x0000001329267210 */ /* 0x001fe40007f7e0ff */
[----:B-1----:R-:W-:-:S03]  /*a25d0*/  IADD3 R32, P0, R45, R8, RZ ;  /* 0x000000082d207210 */ /* 0x002fc60007f1e0ff */
[----:B------:R-:W-:Y:S01]  /*a25e0*/  IMAD.X R39, R17, 0x1, R21, P3 ;  /* 0x0000000111277824 */ /* 0x000fe200018e0615 */
[----:B------:R-:W-:Y:S01]  /*a25f0*/  IADD3 R42, P3, R45, R9, RZ ;  /* 0x000000092d2a7210 */ /* 0x000fe20007f7e0ff */
[----:B------:R-:W-:-:S03]  /*a2600*/  IMAD.X R33, R16, 0x1, R10, P0 ;  /* 0x0000000110217824 */ /* 0x000fc600000e060a */
[----:B------:R0:W-:Y:S01]  /*a2610*/  STL.64 [R1+0xa38], R38 ;  /* 0x000a382601007387 */ /* 0x0001e20000100a00 */
[----:B------:R-:W-:-:S03]  /*a2620*/  IMAD.X R43, R16, 0x1, R11, P3 ;  /* 0x00000001102b7824 */ /* 0x000fc600018e060b */
[----:B------:R1:W-:Y:S01]  /*a2630*/  STL.64 [R1+0xa30], R32 ;  /* 0x000a302001007387 */ /* 0x0003e20000100a00 */
[----:B------:R-:W-:Y:S02]  /*a2640*/  SHF.R.S32.HI R17, RZ, 0x1f, R60 ;  /* 0x0000001fff117819 */ /* 0x000fe4000001143c */
[C---:B0-----:R-:W-:Y:S02]  /*a2650*/  IADD3 R38, P4, R45.reuse, R18, RZ ;  /* 0x000000122d267210 */ /* 0x041fe40007f9e0ff */
[----:B-1----:R-:W-:-:S03]  /*a2660*/  IADD3 R32, P0, R45, R19, RZ ;  /* 0x000000132d207210 */ /* 0x002fc60007f1e0ff */
[C---:B------:R-:W-:Y:S01]  /*a2670*/  IMAD.X R39, R16.reuse, 0x1, R20, P4 ;  /* 0x0000000110277824 */ /* 0x040fe200020e0614 */
[----:B------:R0:W-:Y:S01]  /*a2680*/  STL.64 [R1+0xa18], R42 ;  /* 0x000a182a01007387 */ /* 0x0001e20000100a00 */
[----:B------:R-:W-:-:S03]  /*a2690*/  IMAD.X R33, R16, 0x1, R21, P0 ;  /* 0x0000000110217824 */ /* 0x000fc600000e0615 */
[----:B------:R-:W-:Y:S04]  /*a26a0*/  STL.64 [R1+0xa10], R38 ;  /* 0x000a102601007387 */ /* 0x000fe80000100a00 */
[----:B------:R1:W-:Y:S01]  /*a26b0*/  STL.64 [R1+0x9f8], R32 ;  /* 0x0009f82001007387 */ /* 0x0003e20000100a00 */
[----:B0-----:R-:W-:Y:S01]  /*a26c0*/  IADD3 R42, P3, R60, R8, RZ ;  /* 0x000000083c2a7210 */ /* 0x001fe20007f7e0ff */
[----:B------:R-:W-:-:S04]  /*a26d0*/  IMAD.MOV.U32 R40, RZ, RZ, R34 ;  /* 0x000000ffff287224 */ /* 0x000fc800078e0022 */
[C---:B------:R-:W-:Y:S02]  /*a26e0*/  IMAD.X R43, R17.reuse, 0x1, R10, P3 ;  /* 0x00000001112b7824 */ /* 0x040fe400018e060a */
[----:B-1----:R-:W-:Y:S02]  /*a26f0*/  IMAD.MOV.U32 R33, RZ, RZ, R35 ;  /* 0x000000ffff217224 */ /* 0x002fe400078e0023 */
[----:B------:R-:W-:Y:S01]  /*a2700*/  IMAD.MOV.U32 R35, RZ, RZ, R28 ;  /* 0x000000ffff237224 */ /* 0x000fe200078e001c */
[C---:B------:R-:W-:Y:S01]  /*a2710*/  IADD3 R28, P0, R60.reuse, R9, RZ ;  /* 0x000000093c1c7210 */ /* 0x040fe20007f1e0ff */
[----:B------:R-:W-:Y:S01]  /*a2720*/  IMAD.MOV.U32 R34, RZ, RZ, R36 ;  /* 0x000000ffff227224 */ /* 0x000fe200078e0024 */
[----:B------:R-:W-:Y:S01]  /*a2730*/  IADD3 R38, P4, R60, R18, RZ ;  /* 0x000000123c267210 */ /* 0x000fe20007f9e0ff */
[----:B------:R0:W-:Y:S01]  /*a2740*/  STL.64 [R1+0x9f0], R42 ;  /* 0x0009f02a01007387 */ /* 0x0001e20000100a00 */
[----:B------:R-:W-:Y:S02]  /*a2750*/  IMAD.MOV.U32 R36, RZ, RZ, R29 ;  /* 0x000000ffff247224 */ /* 0x000fe400078e001d */
[----:B------:R-:W-:-:S02]  /*a2760*/  IMAD.X R29, R17, 0x1, R11, P0 ;  /* 0x00000001111d7824 */ /* 0x000fc400000e060b */
[C---:B------:R-:W-:Y:S02]  /*a2770*/  IMAD.X R39, R17.reuse, 0x1, R20, P4 ;  /* 0x0000000111277824 */ /* 0x040fe400020e0614 */
[----:B------:R-:W-:Y:S01]  /*a2780*/  IMAD.MOV.U32 R32, RZ, RZ, R33 ;  /* 0x000000ffff207224 */ /* 0x000fe200078e0021 */
[----:B0-----:R-:W-:Y:S01]  /*a2790*/  IADD3 R42, P3, R60, R19, RZ ;  /* 0x000000133c2a7210 */ /* 0x001fe20007f7e0ff */
[----:B------:R-:W-:Y:S01]  /*a27a0*/  IMAD.MOV.U32 R33, RZ, RZ, R35 ;  /* 0x000000ffff217224 */ /* 0x000fe200078e0023 */
[----:B------:R0:W-:Y:S01]  /*a27b0*/  STL.64 [R1+0x9d8], R28 ;  /* 0x0009d81c01007387 */ /* 0x0001e20000100a00 */
[----:B------:R-:W-:Y:S02]  /*a27c0*/  IMAD.MOV.U32 R35, RZ, RZ, R26 ;  /* 0x000000ffff237224 */ /* 0x000fe400078e001a */
[----:B------:R-:W-:Y:S01]  /*a27d0*/  IMAD.X R43, R17, 0x1, R21, P3 ;  /* 0x00000001112b7824 */ /* 0x000fe200018e0615 */
[----:B------:R-:W-:Y:S02]  /*a27e0*/  SHF.R.S32.HI R16, RZ, 0x1f, R31 ;  /* 0x0000001fff107819 */ /* 0x000fe4000001141f */
[----:B------:R-:W-:-:S02]  /*a27f0*/  IADD3 R26, P0, R31, R8, RZ ;  /* 0x000000081f1a7210 */ /* 0x000fc40007f1e0ff */
[----:B------:R-:W-:Y:S01]  /*a2800*/  IADD3 R60, P3, R31, R9, RZ ;  /* 0x000000091f3c7210 */ /* 0x000fe20007f7e0ff */
[----:B0-----:R-:W2:Y:S04]  /*a2810*/  LDL.LU.64 R28, [R1+0x3868] ;  /* 0x00386800011c7983 */ /* 0x001ea80000300a00 */
[----:B------:R0:W-:Y:S04]  /*a2820*/  STL.64 [R1+0x9d0], R38 ;  /* 0x0009d02601007387 */ /* 0x0001e80000100a00 */
[----:B------:R1:W-:Y:S01]  /*a2830*/  STL.64 [R1+0x9b8], R42 ;  /* 0x0009b82a01007387 */ /* 0x0003e20000100a00 */
[----:B------:R-:W-:-:S02]  /*a2840*/  IMAD.X R61, R16, 0x1, R11, P3 ;  /* 0x00000001103d7824 */ /* 0x000fc400018e060b */
[----:B0-----:R-:W-:Y:S02]  /*a2850*/  IMAD.MOV.U32 R38, RZ, RZ, R34 ;  /* 0x000000ffff267224 */ /* 0x001fe400078e0022 */
[----:B------:R-:W-:Y:S02]  /*a2860*/  IMAD.MOV.U32 R34, RZ, RZ, R36 ;  /* 0x000000ffff227224 */ /* 0x000fe400078e0024 */
[----:B------:R-:W-:Y:S01]  /*a2870*/  IMAD.MOV.U32 R36, RZ, RZ, R27 ;  /* 0x000000ffff247224 */ /* 0x000fe200078e001b */
[C---:B-1----:R-:W-:Y:S01]  /*a2880*/  IADD3 R42, P4, R31.reuse, R18, RZ ;  /* 0x000000121f2a7210 */ /* 0x042fe20007f9e0ff */
[----:B------:R-:W-:Y:S01]  /*a2890*/  IMAD.X R27, R16, 0x1, R10, P0 ;  /* 0x00000001101b7824 */ /* 0x000fe200000e060a */
[----:B------:R-:W-:-:S03]  /*a28a0*/  IADD3 R30, P0, R31, R19, RZ ;  /* 0x000000131f1e7210 */ /* 0x000fc60007f1e0ff */
[C---:B------:R-:W-:Y:S01]  /*a28b0*/  IMAD.X R43, R16.reuse, 0x1, R20, P4 ;  /* 0x00000001102b7824 */ /* 0x040fe200020e0614 */
[----:B------:R0:W-:Y:S01]  /*a28c0*/  STL.64 [R1+0x9b0], R26 ;  /* 0x0009b01a01007387 */ /* 0x0001e20000100a00 */
[----:B------:R-:W-:Y:S01]  /*a28d0*/  IMAD.X R31, R16, 0x1, R21, P0 ;  /* 0x00000001101f7824 */ /* 0x000fe200000e0615 */
[----:B------:R-:W-:Y:S01]  /*a28e0*/  SHF.R.S32.HI R17, RZ, 0x1f, R40 ;  /* 0x0000001fff117819 */ /* 0x000fe20000011428 */
[----:B------:R-:W-:Y:S01]  /*a28f0*/  IMAD.MOV.U32 R46, RZ, RZ, R38 ;  /* 0x000000ffff2e7224 */ /* 0x000fe200078e0026 */
[C---:B------:R-:W-:Y:S01]  /*a2900*/  IADD3 R38, P0, R40.reuse, R9, RZ ;  /* 0x0000000928267210 */ /* 0x040fe20007f1e0ff */
[----:B0-----:R-:W4:Y:S04]  /*a2910*/  LDL.LU.64 R26, [R1+0x3860] ;  /* 0x00386000011a7983 */ /* 0x001f280000300a00 */
[----:B------:R-:W-:Y:S04]  /*a2920*/  STL.64 [R1+0x998], R60 ;  /* 0x0009983c01007387 */ /* 0x000fe80000100a00 */
[----:B------:R0:W-:Y:S04]  /*a2930*/  STL.64 [R1+0x990], R42 ;  /* 0x0009902a01007387 */ /* 0x0001e80000100a00 */
[----:B------:R1:W-:Y:S01]  /*a2940*/  STL.64 [R1+0x978], R30 ;  /* 0x0009781e01007387 */ /* 0x0003e20000100a00 */
[----:B------:R-:W-:Y:S01]  /*a2950*/  IMAD.X R39, R17, 0x1, R11, P0 ;  /* 0x0000000111277824 */ /* 0x000fe200000e060b */
[----:B0-----:R-:W-:-:S02]  /*a2960*/  IADD3 R42, P3, R40, R8, RZ ;  /* 0x00000008282a7210 */ /* 0x001fc40007f7e0ff */
[----:B-1----:R-:W-:-:S03]  /*a2970*/  IADD3 R30, P4, R40, R18, RZ ;  /* 0x00000012281e7210 */ /* 0x002fc60007f9e0ff */
[C---:B------:R-:W-:Y:S02]  /*a2980*/  IMAD.X R43, R17.reuse, 0x1, R10, P3 ;  /* 0x00000001112b7824 */ /* 0x040fe400018e060a */
[----:B------:R-:W-:-:S03]  /*a2990*/  IMAD.X R31, R17, 0x1, R20, P4 ;  /* 0x00000001111f7824 */ /* 0x000fc600020e0614 */
[----:B------:R0:W-:Y:S01]  /*a29a0*/  STL.64 [R1+0x970], R42 ;  /* 0x0009702a01007387 */ /* 0x0001e20000100a00 */
[----:B------:R-:W-:-:S03]  /*a29b0*/  IADD3 R40, P3, R40, R19, RZ ;  /* 0x0000001328287210 */ /* 0x000fc60007f7e0ff */
[----:B------:R1:W-:Y:S01]  /*a29c0*/  STL.64 [R1+0x958], R38 ;  /* 0x0009582601007387 */ /* 0x0003e20000100a00 */
[----:B------:R-:W-:-:S03]  /*a29d0*/  SHF.R.S32.HI R16, RZ, 0x1f, R44 ;  /* 0x0000001fff107819 */ /* 0x000fc6000001142c */
[----:B------:R1:W-:Y:S01]  /*a29e0*/  STL.64 [R1+0x950], R30 ;  /* 0x0009501e01007387 */ /* 0x0003e20000100a00 */
[----:B------:R-:W-:Y:S02]  /*a29f0*/  IMAD.X R41, R17, 0x1, R21, P3 ;  /* 0x0000000111297824 */ /* 0x000fe400018e0615 */
[----:B0-----:R-:W-:Y:S02]  /*a2a00*/  IMAD.MOV.U32 R42, RZ, RZ, R32 ;  /* 0x000000ffff2a7224 */ /* 0x001fe400078e0020 */
[----:B-1----:R-:W-:Y:S02]  /*a2a10*/  IMAD.MOV.U32 R38, RZ, RZ, R34 ;  /* 0x000000ffff267224 */ /* 0x002fe400078e0022 */
[----:B------:R-:W-:Y:S02]  /*a2a20*/  IMAD.MOV.U32 R31, RZ, RZ, R33 ;  /* 0x000000ffff1f7224 */ /* 0x000fe400078e0021 */
[----:B------:R-:W-:Y:S01]  /*a2a30*/  IMAD.MOV.U32 R33, RZ, RZ, R24 ;  /* 0x000000ffff217224 */ /* 0x000fe200078e0018 */
[----:B------:R-:W-:Y:S01]  /*a2a40*/  IADD3 R24, P0, R44, R8, RZ ;  /* 0x000000082c187210 */ /* 0x000fe20007f1e0ff */
[----:B------:R-:W-:-:S02]  /*a2a50*/  IMAD.MOV.U32 R34, RZ, RZ, R36 ;  /* 0x000000ffff227224 */ /* 0x000fc400078e0024 */
[----:B------:R-:W-:Y:S01]  /*a2a60*/  IMAD.MOV.U32 R36, RZ, RZ, R22 ;  /* 0x000000ffff247224 */ /* 0x000fe200078e0016 */
[C---:B------:R-:W-:Y:S01]  /*a2a70*/  IADD3 R22, P3, R44.reuse, R9, RZ ;  /* 0x000000092c167210 */ /* 0x040fe20007f7e0ff */
[----:B------:R-:W-:Y:S01]  /*a2a80*/  IMAD.MOV.U32 R32, RZ, RZ, R35 ;  /* 0x000000ffff207224 */ /* 0x000fe200078e0023 */
[----:B------:R-:W-:Y:S01]  /*a2a90*/  IADD3 R60, P4, R44, R18, RZ ;  /* 0x000000122c3c7210 */ /* 0x000fe20007f9e0ff */
[----:B------:R-:W-:Y:S01]  /*a2aa0*/  IMAD.MOV.U32 R35, RZ, RZ, R25 ;  /* 0x000000ffff237224 */ /* 0x000fe200078e0019 */
[----:B------:R0:W-:Y:S01]  /*a2ab0*/  STL.64 [R1+0x938], R40 ;  /* 0x0009382801007387 */ /* 0x0001e20000100a00 */
[----:B------:R-:W-:Y:S01]  /*a2ac0*/  IMAD.X R25, R16, 0x1, R10, P0 ;  /* 0x0000000110197824 */ /* 0x000fe200000e060a */
[----:B------:R-:W-:Y:S01]  /*a2ad0*/  IADD3 R30, P0, R44, R19, RZ ;  /* 0x000000132c1e7210 */ /* 0x000fe20007f1e0ff */
[----:B------:R-:W-:Y:S02]  /*a2ae0*/  IMAD.MOV.U32 R37, RZ, RZ, R31 ;  /* 0x000000ffff257224 */ /* 0x000fe400078e001f */
[C---:B------:R-:W-:Y:S01]  /*a2af0*/  IMAD.X R61, R16.reuse, 0x1, R20, P4 ;  /* 0x00000001103d7824 */ /* 0x040fe200020e0614 */
[----:B------:R1:W-:Y:S01]  /*a2b00*/  STL.64 [R1+0x930], R24 ;  /* 0x0009301801007387 */ /* 0x0003e20000100a00 */
[----:B------:R-:W-:-:S02]  /*a2b10*/  IMAD.X R31, R16, 0x1, R21, P0 ;  /* 0x00000001101f7824 */ /* 0x000fc400000e0615 */
[----:B0-----:R-:W-:Y:S02]  /*a2b20*/  IMAD.MOV.U32 R40, RZ, RZ, R23 ;  /* 0x000000ffff287224 */ /* 0x001fe400078e0017 */
[----:B------:R-:W-:Y:S01]  /*a2b30*/  IMAD.X R23, R16, 0x1, R11, P3 ;  /* 0x0000000110177824 */ /* 0x000fe200018e060b */
[----:B------:R-:W-:Y:S02]  /*a2b40*/  SHF.R.S32.HI R17, RZ, 0x1f, R47 ;  /* 0x0000001fff117819 */ /* 0x000fe4000001142f */
[----:B------:R-:W-:Y:S01]  /*a2b50*/  IADD3 R44, P3, R47, R8, RZ ;  /* 0x000000082f2c7210 */ /* 0x000fe20007f7e0ff */
[----:B-1----:R-:W2:Y:S04]  /*a2b60*/  LDL.LU.64 R24, [R1+0x3858] ;  /* 0x0038580001187983 */ /* 0x002ea80000300a00 */
[----:B------:R0:W-:Y:S01]  /*a2b70*/  STL.64 [R1+0x918], R22 ;  /* 0x0009181601007387 */ /* 0x0001e20000100a00 */
[----:B------:R-:W-:-:S02]  /*a2b80*/  IMAD.X R45, R17, 0x1, R10, P3 ;  /* 0x00000001112d7824 */ /* 0x000fc400018e060a */
[----:B------:R-:W-:Y:S01]  /*a2b90*/  IMAD.MOV.U32 R43, RZ, RZ, R40 ;  /* 0x000000ffff2b7224 */ /* 0x000fe200078e0028 */
[----:B0-----:R-:W4:Y:S04]  /*a2ba0*/  LDL.LU.64 R22, [R1+0x3850] ;  /* 0x0038500001167983 */ /* 0x001f280000300a00 */
[----:B------:R-:W-:Y:S04]  /*a2bb0*/  STL.64 [R1+0x910], R60 ;  /* 0x0009103c01007387 */ /* 0x000fe80000100a00 */
[----:B------:R0:W-:Y:S01]  /*a2bc0*/  STL.64 [R1+0x8f0], R30 ;  /* 0x0008f01e01007387 */ /* 0x0001e20000100a00 */
[----:B------:R-:W-:-:S02]  /*a2bd0*/  IMAD.MOV.U32 R40, RZ, RZ, R32 ;  /* 0x000000ffff287224 */ /* 0x000fc400078e0020 */
[----:B------:R-:W-:Y:S01]  /*a2be0*/  IMAD.MOV.U32 R32, RZ, RZ, R35 ;  /* 0x000000ffff207224 */ /* 0x000fe200078e0023 */
[----:B------:R1:W-:Y:S01]  /*a2bf0*/  STL.64 [R1+0x8e8], R44 ;  /* 0x0008e82c01007387 */ /* 0x0003e20000100a00 */
[----:B------:R-:W-:Y:S02]  /*a2c00*/  IMAD.MOV.U32 R35, RZ, RZ, R7 ;  /* 0x000000ffff237224 */ /* 0x000fe400078e0007 */
[----:B0-----:R-:W-:Y:S02]  /*a2c10*/  IMAD.MOV.U32 R31, RZ, RZ, R38 ;  /* 0x000000ffff1f7224 */ /* 0x001fe400078e0026 */
[----:B------:R-:W-:Y:S02]  /*a2c20*/  IMAD.MOV.U32 R38, RZ, RZ, R33 ;  /* 0x000000ffff267224 */ /* 0x000fe400078e0021 */
[----:B------:R-:W-:Y:S01]  /*a2c30*/  IMAD.MOV.U32 R33, RZ, RZ, R6 ;  /* 0x000000ffff217224 */ /* 0x000fe200078e0006 */
[C---:B------:R-:W-:Y:S02]  /*a2c40*/  IADD3 R6, P0, R47.reuse, R9, RZ ;  /* 0x000000092f067210 */ /* 0x040fe40007f1e0ff */
[----:B------:R-:W-:-:S02]  /*a2c50*/  IADD3 R60, P4, R47, R18, RZ ;  /* 0x000000122f3c7210 */ /* 0x000fc40007f9e0ff */
[----:B-1----:R-:W-:Y:S01]  /*a2c60*/  IADD3 R44, P3, R47, R19, RZ ;  /* 0x000000132f2c7210 */ /* 0x002fe20007f7e0ff */
[C---:B------:R-:W-:Y:S02]  /*a2c70*/  IMAD.X R7, R17.reuse, 0x1, R11, P0 ;  /* 0x0000000111077824 */ /* 0x040fe400000e060b */
[C---:B------:R-:W-:Y:S02]  /*a2c80*/  IMAD.X R61, R17.reuse, 0x1, R20, P4 ;  /* 0x00000001113d7824 */ /* 0x040fe400020e0614 */
[----:B------:R-:W-:Y:S02]  /*a2c90*/  IMAD.MOV.U32 R30, RZ, RZ, R31 ;  /* 0x000000ffff1e7224 */ /* 0x000fe400078e001f */
[----:B------:R-:W-:Y:S01]  /*a2ca0*/  IMAD.X R45, R17, 0x1, R21, P3 ;  /* 0x00000001112d7824 */ /* 0x000fe200018e0615 */
[----:B------:R0:W-:Y:S01]  /*a2cb0*/  STL.64 [R1+0x8d0], R6 ;  /* 0x0008d00601007387 */ /* 0x0001e20000100a00 */
[----:B------:R-:W-:Y:S02]  /*a2cc0*/  IMAD.MOV.U32 R31, RZ, RZ, R38 ;  /* 0x000000ffff1f7224 */ /* 0x000fe400078e0026 */
[----:B------:R-:W-:Y:S01]  /*a2cd0*/  IMAD.MOV.U32 R38, RZ, RZ, R33 ;  /* 0x000000ffff267224 */ /* 0x000fe200078e0021 */
[----:B------:R-:W-:Y:S01]  /*a2ce0*/  SHF.R.S32.HI R16, RZ, 0x1f, R46 ;  /* 0x0000001fff107819 */ /* 0x000fe2000001142e */
[----:B------:R-:W-:Y:S01]  /*a2cf0*/  IMAD.MOV.U32 R33, RZ, RZ, R12 ;  /* 0x000000ffff217224 */ /* 0x000fe200078e000c */
[----:B------:R-:W-:Y:S01]  /*a2d00*/  IADD3 R12, P0, R46, R8, RZ ;  /* 0x000000082e0c7210 */ /* 0x000fe20007f1e0ff */
[----:B------:R-:W-:-:S02]  /*a2d10*/  IMAD.MOV.U32 R39, RZ, RZ, R43 ;  /* 0x000000ffff277224 */ /* 0x000fc400078e002b */
[----:B------:R-:W-:Y:S01]  /*a2d20*/  IMAD.MOV.U32 R43, RZ, RZ, R40 ;  /* 0x000000ffff2b7224 */ /* 0x000fe200078e0028 */
[----:B0-----:R-:W2:Y:S01]  /*a2d30*/  LDL.LU.64 R6, [R1+0x3848] ;  /* 0x0038480001067983 */ /* 0x001ea20000300a00 */
[----:B------:R-:W-:-:S03]  /*a2d40*/  IMAD.MOV.U32 R40, RZ, RZ, R32 ;  /* 0x000000ffff287224 */ /* 0x000fc600078e0020 */
[----:B------:R-:W-:Y:S01]  /*a2d50*/  STL.64 [R1+0x8c8], R60 ;  /* 0x0008c83c01007387 */ /* 0x000fe20000100a00 */
[----:B------:R-:W-:-:S03]  /*a2d60*/  IMAD.MOV.U32 R32, RZ, RZ, R35 ;  /* 0x000000ffff207224 */ /* 0x000fc600078e0023 */
[----:B------:R0:W-:Y:S01]  /*a2d70*/  STL.64 [R1+0x8b0], R44 ;  /* 0x0008b02c01007387 */ /* 0x0001e20000100a00 */
[----:B------:R-:W-:Y:S02]  /*a2d80*/  IMAD.MOV.U32 R35, RZ, RZ, R13 ;  /* 0x000000ffff237224 */ /* 0x000fe400078e000d */
[----:B------:R-:W-:Y:S01]  /*a2d90*/  IMAD.X R13, R16, 0x1, R10, P0 ;  /* 0x00000001100d7824 */ /* 0x000fe200000e060a */
[C---:B0-----:R-:W-:Y:S02]  /*a2da0*/  IADD3 R44, P4, R46.reuse, R18, RZ ;  /* 0x000000122e2c7210 */ /* 0x041fe40007f9e0ff */
[----:B------:R-:W-:-:S03]  /*a2db0*/  IADD3 R60, P3, R46, R9, RZ ;  /* 0x000000092e3c7210 */ /* 0x000fc60007f7e0ff */
[----:B------:R-:W-:Y:S01]  /*a2dc0*/  IMAD.X R45, R16, 0x1, R20, P4 ;  /* 0x00000001102d7824 */ /* 0x000fe200020e0614 */
[----:B------:R0:W-:Y:S01]  /*a2dd0*/  STL.64 [R1+0x8a8], R12 ;  /* 0x0008a80c01007387 */ /* 0x0001e20000100a00 */
[----:B------:R-:W-:Y:S01]  /*a2de0*/  IADD3 R46, P0, R46, R19, RZ ;  /* 0x000000132e2e7210 */ /* 0x000fe20007f1e0ff */
[----:B------:R-:W-:Y:S01]  /*a2df0*/  IMAD.X R61, R16, 0x1, R11, P3 ;  /* 0x00000001103d7824 */ /* 0x000fe200018e060b */
[----:B------:R-:W-:-:S03]  /*a2e00*/  SHF.R.S32.HI R17, RZ, 0x1f, R42 ;  /* 0x0000001fff117819 */ /* 0x000fc6000001142a */
[----:B------:R-:W-:Y:S01]  /*a2e10*/  IMAD.X R47, R16, 0x1, R21, P0 ;  /* 0x00000001102f7824 */ /* 0x000fe200000e0615 */
[----:B0-----:R-:W4:Y:S04]  /*a2e20*/  LDL.LU.64 R12, [R1+0x3840] ;  /* 0x00384000010c7983 */ /* 0x001f280000300a00 */
[----:B------:R0:W-:Y:S04]  /*a2e30*/  STL.64 [R1+0x888], R44 ;  /* 0x0008882c01007387 */ /* 0x0001e80000100a00 */
        /* <DEDUP_REMOVED lines=8> */
[C---:B------:R-:W-:Y:S01]  /*a2ec0*/  IMAD.X R47, R17.reuse, 0x1, R20, P4 ;  /* 0x00000001112f7824 */ /* 0x040fe200020e0614 */
[----:B-1----:R-:W-:Y:S01]  /*a2ed0*/  IADD3 R44, P3, R42, R19, RZ ;  /* 0x000000132a2c7210 */ /* 0x002fe20007f7e0ff */
[----:B------:R-:W-:Y:S04]  /*a2ee0*/  STL.64 [R1+0x850], R60 ;  /* 0x0008503c01007387 */ /* 0x000fe80000100a00 */
[----:B------:R-:W-:Y:S01]  /*a2ef0*/  IMAD.X R45, R17, 0x1, R21, P3 ;  /* 0x00000001112d7824 */ /* 0x000fe200018e0615 */
[----:B------:R0:W-:Y:S01]  /*a2f00*/  STL.64 [R1+0x848], R46 ;  /* 0x0008482e01007387 */ /* 0x0001e20000100a00 */
[----:B------:R-:W-:-:S03]  /*a2f10*/  SHF.R.S32.HI R16, RZ, 0x1f, R37 ;  /* 0x0000001fff107819 */ /* 0x000fc60000011425 */
[----:B------:R1:W-:Y:S01]  /*a2f20*/  STL.64 [R1+0x830], R44 ;  /* 0x0008302c01007387 */ /* 0x0003e20000100a00 */
[C---:B0-----:R-:W-:Y:S02]  /*a2f30*/  IADD3 R46, P0, R37.reuse, R8, RZ ;  /* 0x00000008252e7210 */ /* 0x041fe40007f1e0ff */
[----:B-1----:R-:W-:-:S03]  /*a2f40*/  IADD3 R44, P4, R37, R18, RZ ;  /* 0x00000012252c7210 */ /* 0x002fc60007f9e0ff */
[C---:B------:R-:W-:Y:S01]  /*a2f50*/  IMAD.X R47, R16.reuse, 0x1, R10, P0 ;  /* 0x00000001102f7824 */ /* 0x040fe200000e060a */
[----:B------:R-:W-:Y:S01]  /*a2f60*/  IADD3 R60, P3, R37, R9, RZ ;  /* 0x00000009253c7210 */ /* 0x000fe20007f7e0ff */
[----:B------:R-:W-:-:S03]  /*a2f70*/  IMAD.X R45, R16, 0x1, R20, P4 ;  /* 0x00000001102d7824 */ /* 0x000fc600020e0614 */
[----:B------:R0:W-:Y:S01]  /*a2f80*/  STL.64 [R1+0x828], R46 ;  /* 0x0008282e01007387 */ /* 0x0001e20000100a00 */
[----:B------:R-:W-:Y:S01]  /*a2f90*/  IMAD.X R61, R16, 0x1, R11, P3 ;  /* 0x00000001103d7824 */ /* 0x000fe200018e060b */
[----:B------:R-:W-:Y:S02]  /*a2fa0*/  SHF.R.S32.HI R17, RZ, 0x1f, R39 ;  /* 0x0000001fff117819 */ /* 0x000fe40000011427 */
[----:B------:R1:W-:Y:S01]  /*a2fb0*/  STL.64 [R1+0x808], R44 ;  /* 0x0008082c01007387 */ /* 0x0003e20000100a00 */
[----:B0-----:R-:W-:Y:S01]  /*a2fc0*/  IADD3 R46, P0, R37, R19, RZ ;  /* 0x00000013252e7210 */ /* 0x001fe20007f1e0ff */
[----:B------:R-:W-:Y:S02]  /*a2fd0*/  IMAD.MOV.U32 R37, RZ, RZ, R30 ;  /* 0x000000ffff257224 */ /* 0x000fe400078e001e */
[----:B------:R-:W-:Y:S01]  /*a2fe0*/  IMAD.MOV.U32 R30, RZ, RZ, R43 ;  /* 0x000000ffff1e7224 */ /* 0x000fe200078e002b */
[----:B-1----:R-:W-:Y:S01]  /*a2ff0*/  IADD3 R44, P3, R39, R8, RZ ;  /* 0x00000008272c7210 */ /* 0x002fe20007f7e0ff */
[----:B------:R-:W-:-:S02]  /*a3000*/  IMAD.MOV.U32 R43, RZ, RZ, R31 ;  /* 0x000000ffff2b7224 */ /* 0x000fc400078e001f */
[----:B------:R-:W-:Y:S02]  /*a3010*/  IMAD.MOV.U32 R31, RZ, RZ, R40 ;  /* 0x000000ffff1f7224 */ /* 0x000fe400078e0028 */
[----:B------:R-:W-:Y:S02]  /*a3020*/  IMAD.MOV.U32 R40, RZ, RZ, R38 ;  /* 0x000000ffff287224 */ /* 0x000fe400078e0026 */
[----:B------:R-:W-:Y:S02]  /*a3030*/  IMAD.X R47, R16, 0x1, R21, P0 ;  /* 0x00000001102f7824 */ /* 0x000fe400000e0615 */
[----:B------:R-:W-:Y:S02]  /*a3040*/  IMAD.MOV.U32 R38, RZ, RZ, R32 ;  /* 0x000000ffff267224 */ /* 0x000fe400078e0020 */
[----:B------:R-:W-:Y:S02]  /*a3050*/  IMAD.MOV.U32 R32, RZ, RZ, R33 ;  /* 0x000000ffff207224 */ /* 0x000fe400078e0021 */
[----:B------:R-:W-:-:S02]  /*a3060*/  IMAD.X R45, R17, 0x1, R10, P3 ;  /* 0x00000001112d7824 */ /* 0x000fc400018e060a */
[----:B------:R-:W-:Y:S01]  /*a3070*/  IMAD.MOV.U32 R33, RZ, RZ, R35 ;  /* 0x000000ffff217224 */ /* 0x000fe200078e0023 */
[----:B------:R0:W-:Y:S01]  /*a3080*/  STL.64 [R1+0x810], R60 ;  /* 0x0008103c01007387 */ /* 0x0001e20000100a00 */
[----:B------:R-:W-:Y:S01]  /*a3090*/  IMAD.MOV.U32 R35, RZ, RZ, R48 ;  /* 0x000000ffff237224 */ /* 0x000fe200078e0030 */
[----:B------:R-:W-:Y:S02]  /*a30a0*/  IADD3 R48, P0, R39, R9, RZ ;  /* 0x0000000927307210 */ /* 0x000fe40007f1e0ff */
[----:B------:R1:W-:Y:S01]  /*a30b0*/  STL.64 [R1+0x7f0], R46 ;  /* 0x0007f02e01007387 */ /* 0x0003e20000100a00 */
[----:B------:R-:W-:-:S03]  /*a30c0*/  IMAD.MOV.U32 R42, RZ, RZ, R30 ;  /* 0x000000ffff2a7224 */ /* 0x000fc600078e001e */
[----:B------:R3:W-:Y:S01]  /*a30d0*/  STL.64 [R1+0x7e8], R44 ;  /* 0x0007e82c01007387 */ /* 0x0007e20000100a00 */
[----:B0-----:R-:W-:Y:S01]  /*a30e0*/  IADD3 R60, P4, R39, R18, RZ ;  /* 0x00000012273c7210 */ /* 0x001fe20007f9e0ff */
[----:B------:R-:W-:Y:S02]  /*a30f0*/  IMAD.MOV.U32 R30, RZ, RZ, R43 ;  /* 0x000000ffff1e7224 */ /* 0x000fe400078e002b */
[----:B-1----:R-:W-:Y:S02]  /*a3100*/  IMAD.MOV.U32 R46, RZ, RZ, R49 ;  /* 0x000000ffff2e7224 */ /* 0x002fe400078e0031 */
[----:B------:R-:W-:Y:S01]  /*a3110*/  IMAD.X R49, R17, 0x1, R11, P0 ;  /* 0x0000000111317824 */ /* 0x000fe200000e060b */
[----:B---3--:R-:W-:Y:S01]  /*a3120*/  IADD3 R44, P3, R39, R19, RZ ;  /* 0x00000013272c7210 */ /* 0x008fe20007f7e0ff */
[----:B------:R-:W-:Y:S02]  /*a3130*/  IMAD.X R61, R17, 0x1, R20, P4 ;  /* 0x00000001113d7824 */ /* 0x000fe400020e0614 */
[----:B------:R-:W-:-:S02]  /*a3140*/  IMAD.MOV.U32 R43, RZ, RZ, R40 ;  /* 0x000000ffff2b7224 */ /* 0x000fc400078e0028 */
[----:B------:R-:W-:Y:S02]  /*a3150*/  IMAD.MOV.U32 R40, RZ, RZ, R38 ;  /* 0x000000ffff287224 */ /* 0x000fe400078e0026 */
[----:B------:R-:W-:Y:S01]  /*a3160*/  IMAD.X R45, R17, 0x1, R21, P3 ;  /* 0x00000001112d7824 */ /* 0x000fe200018e0615 */
[----:B------:R0:W-:Y:S01]  /*a3170*/  STL.64 [R1+0x7c8], R48 ;  /* 0x0007c83001007387 */ /* 0x0001e20000100a00 */
[----:B------:R-:W-:Y:S01]  /*a3180*/  IMAD.MOV.U32 R38, RZ, RZ, R33 ;  /* 0x000000ffff267224 */ /* 0x000fe200078e0021 */
[----:B------:R-:W-:Y:S01]  /*a3190*/  SHF.R.S32.HI R16, RZ, 0x1f, R46 ;  /* 0x0000001fff107819 */ /* 0x000fe2000001142e */
[----:B------:R-:W-:Y:S01]  /*a31a0*/  IMAD.MOV.U32 R33, RZ, RZ, R2 ;  /* 0x000000ffff217224 */ /* 0x000fe200078e0002 */
[----:B------:R-:W-:Y:S01]  /*a31b0*/  IADD3 R2, P0, R46, R8, RZ ;  /* 0x000000082e027210 */ /* 0x000fe20007f1e0ff */
[----:B------:R-:W-:Y:S02]  /*a31c0*/  IMAD.MOV.U32 R39, RZ, RZ, R37 ;  /* 0x000000ffff277224 */ /* 0x000fe400078e0025 */
[----:B------:R-:W-:-:S02]  /*a31d0*/  IMAD.MOV.U32 R37, RZ, RZ, R31 ;  /* 0x000000ffff257224 */ /* 0x000fc400078e001f */
[----:B------:R-:W-:Y:S01]  /*a31e0*/  IMAD.MOV.U32 R31, RZ, RZ, R32 ;  /* 0x000000ffff1f7224 */ /* 0x000fe200078e0020 */
[----:B0-----:R-:W3:Y:S01]  /*a31f0*/  LDL.LU.64 R48, [R1+0x3838] ;  /* 0x0038380001307983 */ /* 0x001ee20000300a00 */
[----:B------:R-:W-:-:S03]  /*a3200*/  IMAD.MOV.U32 R32, RZ, RZ, R35 ;  /* 0x000000ffff207224 */ /* 0x000fc600078e0023 */
[----:B------:R0:W-:Y:S01]  /*a3210*/  STL.64 [R1+0x7c0], R60 ;  /* 0x0007c03c01007387 */ /* 0x0001e20000100a00 */
[----:B------:R-:W-:-:S03]  /*a3220*/  IMAD.MOV.U32 R35, RZ, RZ, R3 ;  /* 0x000000ffff237224 */ /* 0x000fc600078e0003 */
[----:B------:R1:W-:Y:S01]  /*a3230*/  STL.64 [R1+0x7a8], R44 ;  /* 0x0007a82c01007387 */ /* 0x0003e20000100a00 */
[----:B------:R-:W-:Y:S01]  /*a3240*/  IMAD.X R3, R16, 0x1, R10, P0 ;  /* 0x0000000110037824 */ /* 0x000fe200000e060a */
[C---:B0-----:R-:W-:Y:S02]  /*a3250*/  IADD3 R60, P3, R46.reuse, R9, RZ ;  /* 0x000000092e3c7210 */ /* 0x041fe40007f7e0ff */
[----:B-1----:R-:W-:-:S03]  /*a3260*/  IADD3 R44, P4, R46, R18, RZ ;  /* 0x000000122e2c7210 */ /* 0x002fc60007f9e0ff */
[C---:B------:R-:W-:Y:S01]  /*a3270*/  IMAD.X R61, R16.reuse, 0x1, R11, P3 ;  /* 0x00000001103d7824 */ /* 0x040fe200018e060b */
[----:B------:R0:W-:Y:S01]  /*a3280*/  STL.64 [R1+0x7a0], R2 ;  /* 0x0007a00201007387 */ /* 0x0001e20000100a00 */
[----:B------:R-:W-:Y:S01]  /*a3290*/  IMAD.X R45, R16, 0x1, R20, P4 ;  /* 0x00000001102d7824 */ /* 0x000fe200020e0614 */
[----:B------:R-:W-:Y:S02]  /*a32a0*/  IADD3 R46, P0, R46, R19, RZ ;  /* 0x000000132e2e7210 */ /* 0x000fe40007f1e0ff */
[----:B------:R-:W-:Y:S01]  /*a32b0*/  SHF.R.S32.HI R17, RZ, 0x1f, R39 ;  /* 0x0000001fff117819 */ /* 0x000fe20000011427 */
[----:B0-----:R-:W2:Y:S04]  /*a32c0*/  LDL.LU.64 R2, [R1+0x3830] ;  /* 0x0038300001027983 */ /* 0x001ea80000300a00 */
[----:B------:R-:W-:Y:S01]  /*a32d0*/  STL.64 [R1+0x788], R60 ;  /* 0x0007883c01007387 */ /* 0x000fe20000100a00 */
[----:B------:R-:W-:-:S03]  /*a32e0*/  IMAD.X R47, R16, 0x1, R21, P0 ;  /* 0x00000001102f7824 */ /* 0x000fc600000e0615 */
[----:B------:R0:W-:Y:S04]  /*a32f0*/  STL.64 [R1+0x780], R44 ;  /* 0x0007802c01007387 */ /* 0x0001e80000100a00 */
[----:B------:R1:W-:Y:S01]  /*a3300*/  STL.64 [R1+0x768], R46 ;  /* 0x0007682e01007387 */ /* 0x0003e20000100a00 */
[C---:B0-----:R-:W-:Y:S02]  /*a3310*/  IADD3 R44, P3, R39.reuse, R8, RZ ;  /* 0x00000008272c7210 */ /* 0x041fe40007f7e0ff */
[----:B------:R-:W-:-:S03]  /*a3320*/  IADD3 R60, P0, R39, R9, RZ ;  /* 0x00000009273c7210 */ /* 0x000fc60007f1e0ff */
[----:B------:R-:W-:Y:S01]  /*a3330*/  IMAD.X R45, R17, 0x1, R10, P3 ;  /* 0x00000001112d7824 */ /* 0x000fe200018e060a */
[----:B-1----:R-:W-:Y:S01]  /*a3340*/  IADD3 R46, P4, R39, R18, RZ ;  /* 0x00000012272e7210 */ /* 0x002fe20007f9e0ff */
[----:B------:R-:W-:-:S03]  /*a3350*/  IMAD.X R61, R17, 0x1, R11, P0 ;  /* 0x00000001113d7824 */ /* 0x000fc600000e060b */
[----:B------:R0:W-:Y:S01]  /*a3360*/  STL.64 [R1+0x760], R44 ;  /* 0x0007602c01007387 */ /* 0x0001e20000100a00 */
[----:B------:R-:W-:Y:S01]  /*a3370*/  IMAD.X R47, R17, 0x1, R20, P4 ;  /* 0x00000001112f7824 */ /* 0x000fe200020e0614 */
[----:B------:R-:W-:Y:S02]  /*a3380*/  SHF.R.S32.HI R16, RZ, 0x1f, R37 ;  /* 0x0000001fff107819 */ /* 0x000fe40000011425 */
        /* <DEDUP_REMOVED lines=8> */
[----:B------:R-:W-:Y:S01]  /*a3410*/  IMAD.X R47, R16, 0x1, R10, P0 ;  /* 0x00000001102f7824 */ /* 0x000fe200000e060a */
[----:B-1----:R-:W-:-:S04]  /*a3420*/  IADD3 R44, P4, R37, R18, RZ ;  /* 0x00000012252c7210 */ /* 0x002fc80007f9e0ff */
[----:B------:R0:W-:Y:S01]  /*a3430*/  STL.64 [R1+0x720], R46 ;  /* 0x0007202e01007387 */ /* 0x0001e20000100a00 */
[----:B------:R-:W-:-:S03]  /*a3440*/  IMAD.X R45, R16, 0x1, R20, P4 ;  /* 0x00000001102d7824 */ /* 0x000fc600020e0614 */
[----:B------:R-:W-:Y:S01]  /*a3450*/  STL.64 [R1+0x710], R60 ;  /* 0x0007103c01007387 */ /* 0x000fe20000100a00 */
[----:B------:R-:W-:-:S03]  /*a3460*/  SHF.R.S32.HI R17, RZ, 0x1f, R42 ;  /* 0x0000001fff117819 */ /* 0x000fc6000001142a */
[----:B------:R1:W-:Y:S01]  /*a3470*/  STL.64 [R1+0x708], R44 ;  /* 0x0007082c01007387 */ /* 0x0003e20000100a00 */
[----:B0-----:R-:W-:Y:S01]  /*a3480*/  IADD3 R46, P0, R37, R19, RZ ;  /* 0x00000013252e7210 */ /* 0x001fe20007f1e0ff */
[----:B------:R-:W-:Y:S02]  /*a3490*/  IMAD.MOV.U32 R37, RZ, RZ, R30 ;  /* 0x000000ffff257224 */ /* 0x000fe400078e001e */
[----:B------:R-:W-:Y:S02]  /*a34a0*/  IMAD.MOV.U32 R30, RZ, RZ, R43 ;  /* 0x000000ffff1e7224 */ /* 0x000fe400078e002b */
[----:B------:R-:W-:Y:S01]  /*a34b0*/  IMAD.X R47, R16, 0x1, R21, P0 ;  /* 0x00000001102f7824 */ /* 0x000fe200000e0615 */
[----:B-1----:R-:W-:Y:S01]  /*a34c0*/  IADD3 R44, P3, R42, R8, RZ ;  /* 0x000000082a2c7210 */ /* 0x002fe20007f7e0ff */
[----:B------:R-:W-:-:S03]  /*a34d0*/  IMAD.MOV.U32 R43, RZ, RZ, R33 ;  /* 0x000000ffff2b7224 */ /* 0x000fc600078e0021 */
[----:B------:R0:W-:Y:S01]  /*a34e0*/  STL.64 [R1+0x6f8], R46 ;  /* 0x0006f82e01007387 */ /* 0x0001e20000100a00 */
[----:B------:R-:W-:Y:S02]  /*a34f0*/  IMAD.MOV.U32 R33, RZ, RZ, R52 ;  /* 0x000000ffff217224 */ /* 0x000fe400078e0034 */
[----:B------:R-:W-:Y:S01]  /*a3500*/  IMAD.X R45, R17, 0x1, R10, P3 ;  /* 0x00000001112d7824 */ /* 0x000fe200018e060a */
[C---:B------:R-:W-:Y:S01]  /*a3510*/  IADD3 R52, P0, R42.reuse, R9, RZ ;  /* 0x000000092a347210 */ /* 0x040fe20007f1e0ff */
[----:B------:R-:W-:Y:S02]  /*a3520*/  IMAD.MOV.U32 R39, RZ, RZ, R31 ;  /* 0x000000ffff277224 */ /* 0x000fe400078e001f */
[----:B------:R-:W-:Y:S01]  /*a3530*/  IMAD.MOV.U32 R31, RZ, RZ, R38 ;  /* 0x000000ffff1f7224 */ /* 0x000fe200078e0026 */
[----:B------:R1:W-:Y:S01]  /*a3540*/  STL.64 [R1+0x6f0], R44 ;  /* 0x0006f02c01007387 */ /* 0x0003e20000100a00 */
[----:B------:R-:W-:Y:S01]  /*a3550*/  IMAD.MOV.U32 R38, RZ, RZ, R32 ;  /* 0x000000ffff267224 */ /* 0x000fe200078e0020 */
[----:B0-----:R-:W-:Y:S01]  /*a3560*/  IADD3 R46, P4, R42, R18, RZ ;  /* 0x000000122a2e7210 */ /* 0x001fe20007f9e0ff */
[----:B------:R-:W-:-:S02]  /*a3570*/  IMAD.MOV.U32 R32, RZ, RZ, R53 ;  /* 0x000000ffff207224 */ /* 0x000fc400078e0035 */
[C---:B------:R-:W-:Y:S02]  /*a3580*/  IMAD.X R53, R17.reuse, 0x1, R11, P0 ;  /* 0x0000000111357824 */ /* 0x040fe400000e060b */
[C---:B------:R-:W-:Y:S01]  /*a3590*/  IMAD.X R47, R17.reuse, 0x1, R20, P4 ;  /* 0x00000001112f7824 */ /* 0x040fe200020e0614 */
[----:B-1----:R-:W-:Y:S02]  /*a35a0*/  IADD3 R44, P3, R42, R19, RZ ;  /* 0x000000132a2c7210 */ /* 0x002fe40007f7e0ff */
[----:B------:R0:W-:Y:S01]  /*a35b0*/  STL.64 [R1+0x6e0], R52 ;  /* 0x0006e03401007387 */ /* 0x0001e20000100a00 */
[----:B------:R-:W-:Y:S02]  /*a35c0*/  SHF.R.S32.HI R16, RZ, 0x1f, R54 ;  /* 0x0000001fff107819 */ /* 0x000fe40000011436 */
[----:B------:R-:W-:Y:S01]  /*a35d0*/  IMAD.X R45, R17, 0x1, R21, P3 ;  /* 0x00000001112d7824 */ /* 0x000fe200018e0615 */
[----:B------:R1:W-:Y:S04]  /*a35e0*/  STL.64 [R1+0x6d8], R46 ;  /* 0x0006d82e01007387 */ /* 0x0003e80000100a00 */
[----:B------:R4:W-:Y:S01]  /*a35f0*/  STL.64 [R1+0x6b8], R44 ;  /* 0x0006b82c01007387 */ /* 0x0009e20000100a00 */
[----:B0-----:R-:W-:-:S02]  /*a3600*/  IADD3 R52, P4, R54, R9, RZ ;  /* 0x0000000936347210 */ /* 0x001fc40007f9e0ff */
[----:B-1----:R-:W-:-:S03]  /*a3610*/  IADD3 R46, P0, R54, R8, RZ ;  /* 0x00000008362e7210 */ /* 0x002fc60007f1e0ff */
[----:B------:R-:W-:Y:S01]  /*a3620*/  IMAD.X R53, R16, 0x1, R11, P4 ;  /* 0x0000000110357824 */ /* 0x000fe200020e060b */
[----:B----4-:R-:W-:Y:S01]  /*a3630*/  IADD3 R44, P3, R54, R18, RZ ;  /* 0x00000012362c7210 */ /* 0x010fe20007f7e0ff */
[----:B------:R-:W-:-:S04]  /*a3640*/  IMAD.X R47, R16, 0x1, R10, P0 ;  /* 0x00000001102f7824 */ /* 0x000fc800000e060a */
[----:B------:R-:W-:Y:S01]  /*a3650*/  IMAD.X R45, R16, 0x1, R20, P3 ;  /* 0x00000001102d7824 */ /* 0x000fe200018e0614 */
[----:B------:R-:W-:Y:S01]  /*a3660*/  STL.64 [R1+0x6b0], R46 ;  /* 0x0006b02e01007387 */ /* 0x000fe20000100a00 */
[----:B------:R-:W-:-:S03]  /*a3670*/  IADD3 R60, P0, R54, R19, RZ ;  /* 0x00000013363c7210 */ /* 0x000fc60007f1e0ff */
[----:B------:R0:W-:Y:S01]  /*a3680*/  STL.64 [R1+0x698], R52 ;  /* 0x0006983401007387 */ /* 0x0001e20000100a00 */
[----:B------:R-:W-:Y:S02]  /*a3690*/  SHF.R.S32.HI R17, RZ, 0x1f, R37 ;  /* 0x0000001fff117819 */ /* 0x000fe40000011425 */
[----:B------:R-:W-:Y:S01]  /*a36a0*/  IADD3 R54, P4, R37, R9, RZ ;  /* 0x0000000925367210 */ /* 0x000fe20007f9e0ff */
[----:B------:R-:W-:Y:S01]  /*a36b0*/  IMAD.X R61, R16, 0x1, R21, P0 ;  /* 0x00000001103d7824 */ /* 0x000fe200000e0615 */
[----:B0-----:R-:W4:Y:S04]  /*a36c0*/  LDL.LU.64 R52, [R1+0x3828] ;  /* 0x0038280001347983 */ /* 0x001f280000300a00 */
[----:B------:R0:W-:Y:S01]  /*a36d0*/  STL.64 [R1+0x690], R44 ;  /* 0x0006902c01007387 */ /* 0x0001e20000100a00 */
[----:B------:R-:W-:-:S02]  /*a36e0*/  IMAD.MOV.U32 R46, RZ, RZ, R36 ;  /* 0x000000ffff2e7224 */ /* 0x000fc400078e0024 */
[----:B------:R-:W-:Y:S02]  /*a36f0*/  IMAD.MOV.U32 R36, RZ, RZ, R55 ;  /* 0x000000ffff247224 */ /* 0x000fe400078e0037 */
[----:B------:R-:W-:Y:S01]  /*a3700*/  IMAD.X R55, R17, 0x1, R11, P4 ;  /* 0x0000000111377824 */ /* 0x000fe200020e060b */
[----:B0-----:R-:W-:Y:S01]  /*a3710*/  IADD3 R44, P3, R37, R8, RZ ;  /* 0x00000008252c7210 */ /* 0x001fe20007f7e0ff */
[----:B------:R-:W-:Y:S04]  /*a3720*/  STL.64 [R1+0x678], R60 ;  /* 0x0006783c01007387 */ /* 0x000fe80000100a00 */
[----:B------:R-:W-:-:S05]  /*a3730*/  IMAD.X R45, R17, 0x1, R10, P3 ;  /* 0x00000001112d7824 */ /* 0x000fca00018e060a */
[----:B------:R-:W-:Y:S04]  /*a3740*/  STL.64 [R1+0x670], R44 ;  /* 0x0006702c01007387 */ /* 0x000fe80000100a00 */
[----:B------:R0:W-:Y:S04]  /*a3750*/  STL.64 [R1+0x658], R54 ;  /* 0x0006583601007387 */ /* 0x0001e80000100a00 */
[----:B0-----:R-:W3:Y:S01]  /*a3760*/  LDL.LU.64 R54, [R1+0x3820] ;  /* 0x0038200001367983 */ /* 0x001ee20000300a00 */
[C---:B------:R-:W-:Y:S02]  /*a3770*/  IADD3 R60, P0, R37.reuse, R18, RZ ;  /* 0x00000012253c7210 */ /* 0x040fe40007f1e0ff */
[----:B------:R-:W-:Y:S01]  /*a3780*/  IADD3 R44, P3, R37, R19, RZ ;  /* 0x00000013252c7210 */ /* 0x000fe20007f7e0ff */
[----:B------:R-:W-:-:S02]  /*a3790*/  IMAD.MOV.U32 R42, RZ, RZ, R39 ;  /* 0x000000ffff2a7224 */ /* 0x000fc400078e0027 */
[C---:B------:R-:W-:Y:S02]  /*a37a0*/  IMAD.X R61, R17.reuse, 0x1, R20, P0 ;  /* 0x00000001113d7824 */ /* 0x040fe400000e0614 */
[----:B------:R-:W-:Y:S02]  /*a37b0*/  IMAD.X R45, R17, 0x1, R21, P3 ;  /* 0x00000001112d7824 */ /* 0x000fe400018e0615 */
[----:B------:R-:W-:Y:S02]  /*a37c0*/  IMAD.MOV.U32 R39, RZ, RZ, R30 ;  /* 0x000000ffff277224 */ /* 0x000fe400078e001e */
[----:B------:R-:W-:Y:S01]  /*a37d0*/  IMAD.MOV.U32 R30, RZ, RZ, R32 ;  /* 0x000000ffff1e7224 */ /* 0x000fe200078e0020 */
[----:B------:R0:W-:Y:S01]  /*a37e0*/  STL.64 [R1+0x650], R60 ;  /* 0x0006503c01007387 */ /* 0x0001e20000100a00 */
[----:B------:R-:W-:Y:S01]  /*a37f0*/  IMAD.MOV.U32 R32, RZ, RZ, R58 ;  /* 0x000000ffff207224 */ /* 0x000fe200078e003a */
[----:B------:R-:W-:Y:S02]  /*a3800*/  SHF.R.S32.HI R16, RZ, 0x1f, R46 ;  /* 0x0000001fff107819 */ /* 0x000fe4000001142e */
[----:B------:R-:W-:Y:S01]  /*a3810*/  IADD3 R58, P0, R46, R8, RZ ;  /* 0x000000082e3a7210 */ /* 0x000fe20007f1e0ff */
[----:B------:R1:W-:Y:S01]  /*a3820*/  STL.64 [R1+0x638], R44 ;  /* 0x0006382c01007387 */ /* 0x0003e20000100a00 */
[----:B------:R-:W-:-:S02]  /*a3830*/  IMAD.MOV.U32 R37, RZ, RZ, R43 ;  /* 0x000000ffff257224 */ /* 0x000fc400078e002b */
[----:B------:R-:W-:Y:S02]  /*a3840*/  IMAD.MOV.U32 R43, RZ, RZ, R59 ;  /* 0x000000ffff2b7224 */ /* 0x000fe400078e003b */
[----:B------:R-:W-:Y:S01]  /*a3850*/  IMAD.X R59, R16, 0x1, R10, P0 ;  /* 0x00000001103b7824 */ /* 0x000fe200000e060a */
[C---:B0-----:R-:W-:Y:S02]  /*a3860*/  IADD3 R60, P4, R46.reuse, R9, RZ ;  /* 0x000000092e3c7210 */ /* 0x041fe40007f9e0ff */
[C---:B-1----:R-:W-:Y:S02]  /*a3870*/  IADD3 R44, P3, R46.reuse, R18, RZ ;  /* 0x000000122e2c7210 */ /* 0x042fe40007f7e0ff */
[----:B------:R-:W-:-:S03]  /*a3880*/  IADD3 R46, P0, R46, R19, RZ ;  /* 0x000000132e2e7210 */ /* 0x000fc60007f1e0ff */
[C---:B------:R-:W-:Y:S01]  /*a3890*/  IMAD.X R45, R16.reuse, 0x1, R20, P3 ;  /* 0x00000001102d7824 */ /* 0x040fe200018e0614 */
[----:B------:R0:W-:Y:S01]  /*a38a0*/  STL.64 [R1+0x630], R58 ;  /* 0x0006303a01007387 */ /* 0x0001e20000100a00 */
[C---:B------:R-:W-:Y:S01]  /*a38b0*/  IMAD.X R61, R16.reuse, 0x1, R11, P4 ;  /* 0x00000001103d7824 */ /* 0x040fe200020e060b */
[----:B------:R-:W-:Y:S01]  /*a38c0*/  SHF.R.S32.HI R17, RZ, 0x1f, R42 ;  /* 0x0000001fff117819 */ /* 0x000fe2000001142a */
[----:B------:R-:W-:Y:S01]  /*a38d0*/  IMAD.X R47, R16, 0x1, R21, P0 ;  /* 0x00000001102f7824 */ /* 0x000fe200000e0615 */
[----:B0-----:R-:W2:Y:S04]  /*a38e0*/  LDL.LU.64 R58, [R1+0x3818] ;  /* 0x00381800013a7983 */ /* 0x001ea80000300a00 */
[----:B------:R0:W-:Y:S04]  /*a38f0*/  STL.64 [R1+0x610], R44 ;  /* 0x0006102c01007387 */ /* 0x0001e80000100a00 */
[----:B------:R1:W-:Y:S01]  /*a3900*/  STL.64 [R1+0x618], R60 ;  /* 0x0006183c01007387 */ /* 0x0003e20000100a00 */
[----:B0-----:R-:W-:-:S03]  /*a3910*/  IADD3 R44, P3, R42, R8, RZ ;  /* 0x000000082a2c7210 */ /* 0x001fc60007f7e0ff */
[----:B------:R0:W-:Y:S02]  /*a3920*/  STL.64 [R1+0x608], R46 ;  /* 0x0006082e01007387 */ /* 0x0001e40000100a00 */
[C---:B------:R-:W-:Y:S01]  /*a3930*/  IMAD.X R45, R17.reuse, 0x1, R10, P3 ;  /* 0x00000001112d7824 */ /* 0x040fe200018e060a */
[C---:B-1----:R-:W-:Y:S02]  /*a3940*/  IADD3 R60, P4, R42.reuse, R9, RZ ;  /* 0x000000092a3c7210 */ /* 0x042fe40007f9e0ff */
[----:B0-----:R-:W-:Y:S02]  /*a3950*/  IADD3 R46, P0, R42, R18, RZ ;  /* 0x000000122a2e7210 */ /* 0x001fe40007f1e0ff */
[----:B------:R0:W-:Y:S03]  /*a3960*/  STL.64 [R1+0x600], R44 ;  /* 0x0006002c01007387 */ /* 0x0001e60000100a00 */
[----:B------:R-:W-:-:S02]  /*a3970*/  IMAD.X R47, R17, 0x1, R20, P0 ;  /* 0x00000001112f7824 */ /* 0x000fc400000e0614 */
[C---:B------:R-:W-:Y:S01]  /*a3980*/  IMAD.X R61, R17.reuse, 0x1, R11, P4 ;  /* 0x00000001113d7824 */ /* 0x040fe200020e060b */
[----:B0-----:R-:W-:Y:S02]  /*a3990*/  IADD3 R44, P3, R42, R19, RZ ;  /* 0x000000132a2c7210 */ /* 0x001fe40007f7e0ff */
[----:B------:R0:W-:Y:S01]  /*a39a0*/  STL.64 [R1+0x5e0], R46 ;  /* 0x0005e02e01007387 */ /* 0x0001e20000100a00 */
[----:B------:R-:W-:Y:S02]  /*a39b0*/  SHF.R.S32.HI R16, RZ, 0x1f, R39 ;  /* 0x0000001fff107819 */ /* 0x000fe40000011427 */
[----:B------:R-:W-:Y:S01]  /*a39c0*/  IMAD.X R45, R17, 0x1, R21, P3 ;  /* 0x00000001112d7824 */ /* 0x000fe200018e0615 */
[----:B------:R1:W-:Y:S01]  /*a39d0*/  STL.64 [R1+0x5e8], R60 ;  /* 0x0005e83c01007387 */ /* 0x0003e20000100a00 */
[----:B0-----:R-:W-:-:S03]  /*a39e0*/  IADD3 R46, P0, R39, R8, RZ ;  /* 0x00000008272e7210 */ /* 0x001fc60007f1e0ff */
[----:B------:R0:W-:Y:S01]  /*a39f0*/  STL.64 [R1+0x5c8], R44 ;  /* 0x0005c82c01007387 */ /* 0x0001e20000100a00 */
[C---:B-1----:R-:W-:Y:S01]  /*a3a00*/  IADD3 R60, P4, R39.reuse, R9, RZ ;  /* 0x00000009273c7210 */ /* 0x042fe20007f9e0ff */
[----:B------:R-:W-:Y:S01]  /*a3a10*/  IMAD.X R47, R16, 0x1, R10, P0 ;  /* 0x00000001102f7824 */ /* 0x000fe200000e060a */
[----:B0-----:R-:W-:-:S03]  /*a3a20*/  IADD3 R44, P3, R39, R18, RZ ;  /* 0x00000012272c7210 */ /* 0x001fc60007f7e0ff */
[C---:B------:R-:W-:Y:S01]  /*a3a30*/  IMAD.X R61, R16.reuse, 0x1, R11, P4 ;  /* 0x00000001103d7824 */ /* 0x040fe200020e060b */
[----:B------:R0:W-:Y:S01]  /*a3a40*/  STL.64 [R1+0x5c0], R46 ;  /* 0x0005c02e01007387 */ /* 0x0001e20000100a00 */
[----:B------:R-:W-:-:S03]  /*a3a50*/  IMAD.X R45, R16, 0x1, R20, P3 ;  /* 0x00000001102d7824 */ /* 0x000fc600018e0614 */
[----:B------:R1:W-:Y:S01]  /*a3a60*/  STL.64 [R1+0x5a8], R60 ;  /* 0x0005a83c01007387 */ /* 0x0003e20000100a00 */
[----:B------:R-:W-:-:S03]  /*a3a70*/  SHF.R.S32.HI R17, RZ, 0x1f, R4 ;  /* 0x0000001fff117819 */ /* 0x000fc60000011404 */
[----:B------:R1:W-:Y:S01]  /*a3a80*/  STL.64 [R1+0x5a0], R44 ;  /* 0x0005a02c01007387 */ /* 0x0003e20000100a00 */
[----:B0-----:R-:W-:Y:S02]  /*a3a90*/  IADD3 R46, P0, R39, R19, RZ ;  /* 0x00000013272e7210 */ /* 0x001fe40007f1e0ff */
[----:B-1----:R-:W-:-:S03]  /*a3aa0*/  IADD3 R60, P4, R4, R9, RZ ;  /* 0x00000009043c7210 */ /* 0x002fc60007f9e0ff */
[----:B------:R-:W-:Y:S01]  /*a3ab0*/  IMAD.X R47, R16, 0x1, R21, P0 ;  /* 0x00000001102f7824 */ /* 0x000fe200000e0615 */
[----:B------:R-:W-:Y:S01]  /*a3ac0*/  IADD3 R44, P3, R4, R8, RZ ;  /* 0x00000008042c7210 */ /* 0x000fe20007f7e0ff */
[----:B------:R-:W-:-:S03]  /*a3ad0*/  IMAD.X R61, R17, 0x1, R11, P4 ;  /* 0x00000001113d7824 */ /* 0x000fc600020e060b */
[----:B------:R0:W-:Y:S01]  /*a3ae0*/  STL.64 [R1+0x588], R46 ;  /* 0x0005882e01007387 */ /* 0x0001e20000100a00 */
[----:B------:R-:W-:Y:S01]  /*a3af0*/  IMAD.X R45, R17, 0x1, R10, P3 ;  /* 0x00000001112d7824 */ /* 0x000fe200018e060a */
[----:B------:R-:W-:-:S04]  /*a3b00*/  SHF.R.S32.HI R16, RZ, 0x1f, R37 ;  /* 0x0000001fff107819 */ /* 0x000fc80000011425 */
[----:B------:R1:W-:Y:S01]  /*a3b10*/  STL.64 [R1+0x580], R44 ;  /* 0x0005802c01007387 */ /* 0x0003e20000100a00 */
[----:B0-----:R-:W-:-:S03]  /*a3b20*/  IADD3 R46, P0, R4, R18, RZ ;  /* 0x00000012042e7210 */ /* 0x001fc60007f1e0ff */
[----:B------:R0:W-:Y:S02]  /*a3b30*/  STL.64 [R1+0x568], R60 ;  /* 0x0005683c01007387 */ /* 0x0001e40000100a00 */
[----:B------:R-:W-:Y:S01]  /*a3b40*/  IMAD.X R47, R17, 0x1, R20, P0 ;  /* 0x00000001112f7824 */ /* 0x000fe200000e0614 */
[----:B-1----:R-:W-:Y:S02]  /*a3b50*/  IADD3 R44, P3, R4, R19, RZ ;  /* 0x00000013042c7210 */ /* 0x002fe40007f7e0ff */
[C---:B------:R-:W-:Y:S02]  /*a3b60*/  IADD3 R4, P4, R37.reuse, R9, RZ ;  /* 0x0000000925047210 */ /* 0x040fe40007f9e0ff */
[----:B0-----:R-:W-:Y:S01]  /*a3b70*/  IADD3 R60, P0, R37, R8, RZ ;  /* 0x00000008253c7210 */ /* 0x001fe20007f1e0ff */
[----:B------:R-:W-:Y:S01]  /*a3b80*/  IMAD.X R45, R17, 0x1, R21, P3 ;  /* 0x00000001112d7824 */ /* 0x000fe200018e0615 */
[----:B------:R0:W-:Y:S03]  /*a3b90*/  STL.64 [R1+0x560], R46 ;  /* 0x0005602e01007387 */ /* 0x0001e60000100a00 */
[----:B------:R-:W-:Y:S01]  /*a3ba0*/  IMAD.X R61, R16, 0x1, R10, P0 ;  /* 0x00000001103d7824 */ /* 0x000fe200000e060a */
[----:B------:R-:W-:Y:S01]  /*a3bb0*/  STL.64 [R1+0x548], R44 ;  /* 0x0005482c01007387 */ /* 0x000fe20000100a00 */
[----:B0-----:R-:W-:-:S02]  /*a3bc0*/  IMAD.MOV.U32 R46, RZ, RZ, R5 ;  /* 0x000000ffff2e7224 */ /* 0x001fc400078e0005 */
[----:B------:R-:W-:Y:S01]  /*a3bd0*/  IMAD.X R5, R16, 0x1, R11, P4 ;  /* 0x0000000110057824 */ /* 0x000fe200020e060b */
[----:B------:R-:W-:Y:S04]  /*a3be0*/  STL.64 [R1+0x540], R60 ;  /* 0x0005403c01007387 */ /* 0x000fe80000100a00 */
[----:B------:R0:W-:Y:S04]  /*a3bf0*/  STL.64 [R1+0x520], R4 ;  /* 0x0005200401007387 */ /* 0x0001e80000100a00 */
[----:B0-----:R-:W4:Y:S01]  /*a3c00*/  LDL.LU.64 R4, [R1+0x3810] ;  /* 0x0038100001047983 */ /* 0x001f220000300a00 */
[----:B------:R-:W-:-:S05]  /*a3c10*/  IADD3 R44, P3, R37, R18, RZ ;  /* 0x00000012252c7210 */ /* 0x000fca0007f7e0ff */
[C---:B------:R-:W-:Y:S01]  /*a3c20*/  IMAD.X R45, R16.reuse, 0x1, R20, P3 ;  /* 0x00000001102d7824 */ /* 0x040fe200018e0614 */
[----:B------:R-:W-:Y:S02]  /*a3c30*/  IADD3 R60, P0, R37, R19, RZ ;  /* 0x00000013253c7210 */ /* 0x000fe40007f1e0ff */
[----:B------:R-:W-:Y:S02]  /*a3c40*/  SHF.R.S32.HI R17, RZ, 0x1f, R36 ;  /* 0x0000001fff117819 */ /* 0x000fe40000011424 */
[----:B------:R0:W-:Y:S01]  /*a3c50*/  STL.64 [R1+0x518], R44 ;  /* 0x0005182c01007387 */ /* 0x0001e20000100a00 */
[----:B------:R-:W-:Y:S02]  /*a3c60*/  IMAD.X R61, R16, 0x1, R21, P0 ;  /* 0x00000001103d7824 */ /* 0x000fe400000e0615 */
[----:B------:R-:W-:Y:S01]  /*a3c70*/  IMAD.MOV.U32 R37, RZ, RZ, R31 ;  /* 0x000000ffff257224 */ /* 0x000fe200078e001f */
[----:B0-----:R-:W-:Y:S02]  /*a3c80*/  IADD3 R44, P3, R36, R8, RZ ;  /* 0x00000008242c7210 */ /* 0x001fe40007f7e0ff */
[----:B------:R0:W-:Y:S03]  /*a3c90*/  STL.64 [R1+0x500], R60 ;  /* 0x0005003c01007387 */ /* 0x0001e60000100a00 */
[----:B------:R-:W-:-:S02]  /*a3ca0*/  IMAD.X R45, R17, 0x1, R10, P3 ;  /* 0x00000001112d7824 */ /* 0x000fc400018e060a */
[----:B------:R-:W-:Y:S02]  /*a3cb0*/  IMAD.MOV.U32 R39, RZ, RZ, R43 ;  /* 0x000000ffff277224 */ /* 0x000fe400078e002b */
[----:B------:R-:W-:Y:S01]  /*a3cc0*/  IMAD.MOV.U32 R43, RZ, RZ, R34 ;  /* 0x000000ffff2b7224 */ /* 0x000fe200078e0022 */
[----:B------:R1:W-:Y:S01]  /*a3cd0*/  STL.64 [R1+0x4f8], R44 ;  /* 0x0004f82c01007387 */ /* 0x0003e20000100a00 */
[C---:B0-----:R-:W-:Y:S01]  /*a3ce0*/  IADD3 R60, P0, R36.reuse, R18, RZ ;  /* 0x00000012243c7210 */ /* 0x041fe20007f1e0ff */
[----:B------:R-:W-:Y:S02]  /*a3cf0*/  IMAD.MOV.U32 R42, RZ, RZ, R30 ;  /* 0x000000ffff2a7224 */ /* 0x000fe400078e001e */
[----:B------:R-:W-:Y:S02]  /*a3d00*/  IMAD.MOV.U32 R30, RZ, RZ, R35 ;  /* 0x000000ffff1e7224 */ /* 0x000fe400078e0023 */
[----:B------:R-:W-:Y:S01]  /*a3d10*/  IMAD.X R61, R17, 0x1, R20, P0 ;  /* 0x00000001113d7824 */ /* 0x000fe200000e0614 */
[----:B-1----:R-:W-:Y:S01]  /*a3d20*/  IADD3 R44, P3, R36, R19, RZ ;  /* 0x00000013242c7210 */ /* 0x002fe20007f7e0ff */
[----:B------:R-:W-:Y:S01]  /*a3d30*/  IMAD.MOV.U32 R35, RZ, RZ, R56 ;  /* 0x000000ffff237224 */ /* 0x000fe200078e0038 */
[----:B------:R-:W-:-:S03]  /*a3d40*/  SHF.R.S32.HI R16, RZ, 0x1f, R46 ;  /* 0x0000001fff107819 */ /* 0x000fc6000001142e */
[----:B------:R-:W-:Y:S01]  /*a3d50*/  IMAD.X R45, R17, 0x1, R21, P3 ;  /* 0x00000001112d7824 */ /* 0x000fe200018e0615 */
[----:B------:R-:W-:Y:S01]  /*a3d60*/  IADD3 R56, P0, R46, R8, RZ ;  /* 0x000000082e387210 */ /* 0x000fe20007f1e0ff */
[----:B---3--:R-:W-:Y:S01]  /*a3d70*/  IMAD.MOV.U32 R31, RZ, RZ, R54 ;  /* 0x000000ffff1f7224 */ /* 0x008fe200078e0036 */
[----:B------:R-:W-:Y:S01]  /*a3d80*/  IADD3 R54, P4, R36, R9, RZ ;  /* 0x0000000924367210 */ /* 0x000fe20007f9e0ff */
[----:B------:R-:W-:-:S04]  /*a3d90*/  IMAD.MOV.U32 R34, RZ, RZ, R55 ;  /* 0x000000ffff227224 */ /* 0x000fc800078e0037 */
[----:B------:R-:W-:-:S05]  /*a3da0*/  IMAD.X R55, R17, 0x1, R11, P4 ;  /* 0x0000000111377824 */ /* 0x000fca00020e060b */
[----:B------:R0:W-:Y:S01]  /*a3db0*/  STL.64 [R1+0x4e0], R54 ;  /* 0x0004e03601007387 */ /* 0x0001e20000100a00 */
[----:B------:R-:W-:Y:S02]  /*a3dc0*/  IMAD.MOV.U32 R36, RZ, RZ, R57 ;  /* 0x000000ffff247224 */ /* 0x000fe400078e0039 */
[----:B------:R-:W-:Y:S01]  /*a3dd0*/  IMAD.X R57, R16, 0x1, R10, P0 ;  /* 0x0000000110397824 */ /* 0x000fe200000e060a */
[----:B0-----:R-:W3:Y:S04]  /*a3de0*/  LDL.LU.64 R54, [R1+0x3808] ;  /* 0x0038080001367983 */ /* 0x001ee80000300a00 */
[----:B------:R0:W-:Y:S04]  /*a3df0*/  STL.64 [R1+0x4d8], R60 ;  /* 0x0004d83c01007387 */ /* 0x0001e80000100a00 */
[----:B------:R1:W-:Y:S01]  /*a3e00*/  STL.64 [R1+0x4c0], R44 ;  /* 0x0004c02c01007387 */ /* 0x0003e20000100a00 */
[----:B0-----:R-:W-:-:S02]  /*a3e10*/  IADD3 R60, P4, R46, R9, RZ ;  /* 0x000000092e3c7210 */ /* 0x001fc40007f9e0ff */
[----:B-1----:R-:W-:-:S03]  /*a3e20*/  IADD3 R44, P3, R46, R18, RZ ;  /* 0x000000122e2c7210 */ /* 0x002fc60007f7e0ff */
[----:B------:R-:W-:Y:S01]  /*a3e30*/  IMAD.X R61, R16, 0x1, R11, P4 ;  /* 0x00000001103d7824 */ /* 0x000fe200020e060b */
[----:B------:R0:W-:Y:S01]  /*a3e40*/  STL.64 [R1+0x4b8], R56 ;  /* 0x0004b83801007387 */ /* 0x0001e20000100a00 */
[----:B------:R-:W-:Y:S01]  /*a3e50*/  IADD3 R46, P0, R46, R19, RZ ;  /* 0x000000132e2e7210 */ /* 0x000fe20007f1e0ff */
[----:B------:R-:W-:Y:S01]  /*a3e60*/  IMAD.X R45, R16, 0x1, R20, P3 ;  /* 0x00000001102d7824 */ /* 0x000fe200018e0614 */
[----:B------:R-:W-:-:S03]  /*a3e70*/  SHF.R.S32.HI R17, RZ, 0x1f, R34 ;  /* 0x0000001fff117819 */ /* 0x000fc60000011422 */
[----:B------:R-:W-:Y:S01]  /*a3e80*/  IMAD.X R47, R16, 0x1, R21, P0 ;  /* 0x00000001102f7824 */ /* 0x000fe200000e0615 */
[----:B0-----:R-:W3:Y:S04]  /*a3e90*/  LDL.LU.64 R56, [R1+0x3800] ;  /* 0x0038000001387983 */ /* 0x001ee80000300a00 */
[----:B------:R-:W-:Y:S04]  /*a3ea0*/  STL.64 [R1+0x4a0], R60 ;  /* 0x0004a03c01007387 */ /* 0x000fe80000100a00 */
[----:B------:R0:W-:Y:S04]  /*a3eb0*/  STL.64 [R1+0x498], R44 ;  /* 0x0004982c01007387 */ /* 0x0001e80000100a00 */
[----:B------:R1:W-:Y:S01]  /*a3ec0*/  STL.64 [R1+0x478], R46 ;  /* 0x0004782e01007387 */ /* 0x0003e20000100a00 */
[----:B0-----:R-:W-:-:S02]  /*a3ed0*/  IADD3 R44, P3, R34, R8, RZ ;  /* 0x00000008222c7210 */ /* 0x001fc40007f7e0ff */
[----:B------:R-:W-:-:S03]  /*a3ee0*/  IADD3 R60, P4, R34, R9, RZ ;  /* 0x00000009223c7210 */ /* 0x000fc60007f9e0ff */
[C---:B------:R-:W-:Y:S01]  /*a3ef0*/  IMAD.X R45, R17.reuse, 0x1, R10, P3 ;  /* 0x00000001112d7824 */ /* 0x040fe200018e060a */
[----:B-1----:R-:W-:Y:S01]  /*a3f00*/  IADD3 R46, P0, R34, R18, RZ ;  /* 0x00000012222e7210 */ /* 0x002fe20007f1e0ff */
[----:B------:R-:W-:-:S03]  /*a3f10*/  IMAD.X R61, R17, 0x1, R11, P4 ;  /* 0x00000001113d7824 */ /* 0x000fc600020e060b */
[----:B------:R0:W-:Y:S01]  /*a3f20*/  STL.64 [R1+0x470], R44 ;  /* 0x0004702c01007387 */ /* 0x0001e20000100a00 */
[----:B------:R-:W-:-:S03]  /*a3f30*/  IMAD.X R47, R17, 0x1, R20, P0 ;  /* 0x00000001112f7824 */ /* 0x000fc600000e0614 */
[----:B------:R1:W-:Y:S01]  /*a3f40*/  STL.64 [R1+0x458], R60 ;  /* 0x0004583c01007387 */ /* 0x0003e20000100a00 */
[----:B0-----:R-:W-:-:S03]  /*a3f50*/  IADD3 R44, P3, R34, R19, RZ ;  /* 0x00000013222c7210 */ /* 0x001fc60007f7e0ff */
[----:B------:R0:W-:Y:S01]  /*a3f60*/  STL.64 [R1+0x450], R46 ;  /* 0x0004502e01007387 */ /* 0x0001e20000100a00 */
[----:B------:R-:W-:Y:S01]  /*a3f70*/  SHF.R.S32.HI R16, RZ, 0x1f, R40 ;  /* 0x0000001fff107819 */ /* 0x000fe20000011428 */
[----:B------:R-:W-:Y:S01]  /*a3f80*/  IMAD.X R45, R17, 0x1, R21, P3 ;  /* 0x00000001112d7824 */ /* 0x000fe200018e0615 */
[C---:B-1----:R-:W-:Y:S01]  /*a3f90*/  IADD3 R60, P4, R40.reuse, R9, RZ ;  /* 0x00000009283c7210 */ /* 0x042fe20007f9e0ff */
[----:B------:R-:W-:Y:S02]  /*a3fa0*/  IMAD.MOV.U32 R34, RZ, RZ, R35 ;  /* 0x000000ffff227224 */ /* 0x000fe400078e0023 */
[----:B------:R-:W-:Y:S01]  /*a3fb0*/  IMAD.MOV.U32 R35, RZ, RZ, R36 ;  /* 0x000000ffff237224 */ /* 0x000fe200078e0024 */
[----:B------:R1:W-:Y:S01]  /*a3fc0*/  STL.64 [R1+0x438], R44 ;  /* 0x0004382c01007387 */ /* 0x0003e20000100a00 */
[----:B0-----:R-:W-:Y:S01]  /*a3fd0*/  IMAD.MOV.U32 R46, RZ, RZ, R14 ;  /* 0x000000ffff2e7224 */ /* 0x001fe200078e000e */
[----:B------:R-:W-:Y:S01]  /*a3fe0*/  IADD3 R14, P0, R40, R8, RZ ;  /* 0x00000008280e7210 */ /* 0x000fe20007f1e0ff */
[----:B------:R-:W-:-:S02]  /*a3ff0*/  IMAD.MOV.U32 R36, RZ, RZ, R15 ;  /* 0x000000ffff247224 */ /* 0x000fc400078e000f */
[C---:B------:R-:W-:Y:S02]  /*a4000*/  IMAD.X R61, R16.reuse, 0x1, R11, P4 ;  /* 0x00000001103d7824 */ /* 0x040fe400020e060b */
[----:B------:R-:W-:Y:S01]  /*a4010*/  IMAD.X R15, R16, 0x1, R10, P0 ;  /* 0x00000001100f7824 */ /* 0x000fe200000e060a */
[C---:B-1----:R-:W-:Y:S02]  /*a4020*/  IADD3 R44, P3, R40.reuse, R18, RZ ;  /* 0x00000012282c7210 */ /* 0x042fe40007f7e0ff */
[----:B------:R-:W-:Y:S02]  /*a4030*/  IADD3 R40, P0, R40, R19, RZ ;  /* 0x0000001328287210 */ /* 0x000fe40007f1e0ff */
[----:B------:R0:W-:Y:S01]  /*a4040*/  STL.64 [R1+0x430], R14 ;  /* 0x0004300e01007387 */ /* 0x0001e20000100a00 */
[C---:B------:R-:W-:Y:S01]  /*a4050*/  IMAD.X R45, R16.reuse, 0x1, R20, P3 ;  /* 0x00000001102d7824 */ /* 0x040fe200018e0614 */
[----:B------:R-:W-:Y:S01]  /*a4060*/  SHF.R.S32.HI R17, RZ, 0x1f, R33 ;  /* 0x0000001fff117819 */ /* 0x000fe20000011421 */
[----:B------:R-:W-:Y:S01]  /*a4070*/  IMAD.X R41, R16, 0x1, R21, P0 ;  /* 0x0000000110297824 */ /* 0x000fe200000e0615 */
[----:B0-----:R-:W3:Y:S04]  /*a4080*/  LDL.LU.64 R14, [R1+0x37f8] ;  /* 0x0037f800010e7983 */ /* 0x001ee80000300a00 */
[----:B------:R-:W-:Y:S04]  /*a4090*/  STL.64 [R1+0x418], R60 ;  /* 0x0004183c01007387 */ /* 0x000fe80000100a00 */
[----:B------:R0:W-:Y:S04]  /*a40a0*/  STL.64 [R1+0x410], R44 ;  /* 0x0004102c01007387 */ /* 0x0001e80000100a00 */
[----:B------:R1:W-:Y:S01]  /*a40b0*/  STL.64 [R1+0x3f8], R40 ;  /* 0x0003f82801007387 */ /* 0x0003e20000100a00 */
[----:B0-----:R-:W-:-:S02]  /*a40c0*/  IADD3 R44, P3, R33, R8, RZ ;  /* 0x00000008212c7210 */ /* 0x001fc40007f7e0ff */
[----:B-1----:R-:W-:-:S03]  /*a40d0*/  IADD3 R40, P0, R33, R18, RZ ;  /* 0x0000001221287210 */ /* 0x002fc60007f1e0ff */
[----:B------:R-:W-:Y:S01]  /*a40e0*/  IMAD.X R45, R17, 0x1, R10, P3 ;  /* 0x00000001112d7824 */ /* 0x000fe200018e060a */
        /* <DEDUP_REMOVED lines=8> */
[----:B-1----:R-:W-:Y:S01]  /*a4170*/  IMAD.MOV.U32 R40, RZ, RZ, R50 ;  /* 0x000000ffff287224 */ /* 0x002fe200078e0032 */
[----:B------:R-:W-:Y:S01]  /*a4180*/  IADD3 R50, P0, R46, R8, RZ ;  /* 0x000000082e327210 */ /* 0x000fe20007f1e0ff */
[----:B------:R-:W-:Y:S01]  /*a4190*/  IMAD.X R45, R17, 0x1, R21, P3 ;  /* 0x00000001112d7824 */ /* 0x000fe200018e0615 */
[----:B------:R0:W-:Y:S01]  /*a41a0*/  STL.64 [R1+0x3d8], R60 ;  /* 0x0003d83c01007387 */ /* 0x0001e20000100a00 */
[----:B------:R-:W-:-:S02]  /*a41b0*/  IMAD.MOV.U32 R34, RZ, RZ, R35 ;  /* 0x000000ffff227224 */ /* 0x000fc400078e0023 */
[----:B------:R-:W-:Y:S01]  /*a41c0*/  IMAD.MOV.U32 R35, RZ, RZ, R36 ;  /* 0x000000ffff237224 */ /* 0x000fe200078e0024 */
[----:B------:R1:W-:Y:S01]  /*a41d0*/  STL.64 [R1+0x3b8], R44 ;  /* 0x0003b82c01007387 */ /* 0x0003e20000100a00 */
[----:B------:R-:W-:Y:S02]  /*a41e0*/  IMAD.MOV.U32 R36, RZ, RZ, R51 ;  /* 0x000000ffff247224 */ /* 0x000fe400078e0033 */
[----:B------:R-:W-:Y:S01]  /*a41f0*/  IMAD.X R51, R16, 0x1, R10, P0 ;  /* 0x0000000110337824 */ /* 0x000fe200000e060a */
[C---:B0-----:R-:W-:Y:S02]  /*a4200*/  IADD3 R60, P4, R46.reuse, R9, RZ ;  /* 0x000000092e3c7210 */ /* 0x041fe40007f9e0ff */
[C---:B-1----:R-:W-:Y:S02]  /*a4210*/  IADD3 R44, P3, R46.reuse, R18, RZ ;  /* 0x000000122e2c7210 */ /* 0x042fe40007f7e0ff */
[----:B------:R-:W-:Y:S01]  /*a4220*/  IADD3 R46, P0, R46, R19, RZ ;  /* 0x000000132e2e7210 */ /* 0x000fe20007f1e0ff */
[----:B------:R-:W-:-:S02]  /*a4230*/  IMAD.X R61, R16, 0x1, R11, P4 ;  /* 0x00000001103d7824 */ /* 0x000fc400020e060b */
[C---:B------:R-:W-:Y:S01]  /*a4240*/  IMAD.X R45, R16.reuse, 0x1, R20, P3 ;  /* 0x00000001102d7824 */ /* 0x040fe200018e0614 */
[----:B------:R0:W-:Y:S01]  /*a4250*/  STL.64 [R1+0x3b0], R50 ;  /* 0x0003b03201007387 */ /* 0x0001e20000100a00 */
[----:B------:R-:W-:Y:S01]  /*a4260*/  IMAD.X R47, R16, 0x1, R21, P0 ;  /* 0x00000001102f7824 */ /* 0x000fe200000e0615 */
[----:B------:R-:W-:Y:S02]  /*a4270*/  SHF.R.S32.HI R17, RZ, 0x1f, R32 ;  /* 0x0000001fff117819 */ /* 0x000fe40000011420 */
[----:B0-----:R-:W3:Y:S04]  /*a4280*/  LDL.LU.64 R50, [R1+0x37f0] ;  /* 0x0037f00001327983 */ /* 0x001ee80000300a00 */
[----:B------:R-:W-:Y:S04]  /*a4290*/  STL.64 [R1+0x398], R60 ;  /* 0x0003983c01007387 */ /* 0x000fe80000100a00 */
[----:B------:R0:W-:Y:S04]  /*a42a0*/  STL.64 [R1+0x390], R44 ;  /* 0x0003902c01007387 */ /* 0x0001e80000100a00 */
[----:B------:R1:W-:Y:S01]  /*a42b0*/  STL.64 [R1+0x370], R46 ;  /* 0x0003702e01007387 */ /* 0x0003e20000100a00 */
[----:B0-----:R-:W-:-:S02]  /*a42c0*/  IADD3 R44, P3, R32, R8, RZ ;  /* 0x00000008202c7210 */ /* 0x001fc40007f7e0ff */
[----:B-1----:R-:W-:-:S03]  /*a42d0*/  IADD3 R46, P0, R32, R18, RZ ;  /* 0x00000012202e7210 */ /* 0x002fc60007f1e0ff */
[C---:B------:R-:W-:Y:S02]  /*a42e0*/  IMAD.X R45, R17.reuse, 0x1, R10, P3 ;  /* 0x00000001112d7824 */ /* 0x040fe400018e060a */
[----:B------:R-:W-:-:S03]  /*a42f0*/  IMAD.X R47, R17, 0x1, R20, P0 ;  /* 0x00000001112f7824 */ /* 0x000fc600000e0614 */
[----:B------:R0:W-:Y:S01]  /*a4300*/  STL.64 [R1+0x368], R44 ;  /* 0x0003682c01007387 */ /* 0x0001e20000100a00 */
[----:B------:R-:W-:-:S03]  /*a4310*/  IADD3 R60, P4, R32, R9, RZ ;  /* 0x00000009203c7210 */ /* 0x000fc60007f9e0ff */
[----:B------:R4:W-:Y:S01]  /*a4320*/  STL.64 [R1+0x348], R46 ;  /* 0x0003482e01007387 */ /* 0x0009e20000100a00 */
[----:B------:R-:W-:Y:S01]  /*a4330*/  SHF.R.S32.HI R16, RZ, 0x1f, R40 ;  /* 0x0000001fff107819 */ /* 0x000fe20000011428 */
[C---:B------:R-:W-:Y:S01]  /*a4340*/  IMAD.X R61, R17.reuse, 0x1, R11, P4 ;  /* 0x00000001113d7824 */ /* 0x040fe200020e060b */
[----:B0-----:R-:W-:Y:S01]  /*a4350*/  IADD3 R44, P3, R32, R19, RZ ;  /* 0x00000013202c7210 */ /* 0x001fe20007f7e0ff */
[----:B----4-:R-:W-:Y:S01]  /*a4360*/  IMAD.MOV.U32 R46, RZ, RZ, R4 ;  /* 0x000000ffff2e7224 */ /* 0x010fe200078e0004 */
[----:B------:R-:W-:Y:S01]  /*a4370*/  IADD3 R4, P0, R40, R8, RZ ;  /* 0x0000000828047210 */ /* 0x000fe20007f1e0ff */
[----:B------:R-:W-:Y:S02]  /*a4380*/  IMAD.MOV.U32 R32, RZ, RZ, R35 ;  /* 0x000000ffff207224 */ /* 0x000fe400078e0023 */
[----:B------:R-:W-:Y:S02]  /*a4390*/  IMAD.MOV.U32 R35, RZ, RZ, R5 ;  /* 0x000000ffff237224 */ /* 0x000fe400078e0005 */
[----:B------:R-:W-:-:S02]  /*a43a0*/  IMAD.X R45, R17, 0x1, R21, P3 ;  /* 0x00000001112d7824 */ /* 0x000fc400018e0615 */
[----:B------:R-:W-:Y:S01]  /*a43b0*/  IMAD.X R5, R16, 0x1, R10, P0 ;  /* 0x0000000110057824 */ /* 0x000fe200000e060a */
[----:B------:R-:W-:Y:S04]  /*a43c0*/  STL.64 [R1+0x350], R60 ;  /* 0x0003503c01007387 */ /* 0x000fe80000100a00 */
[----:B------:R-:W-:Y:S04]  /*a43d0*/  STL.64 [R1+0x330], R44 ;  /* 0x0003302c01007387 */ /* 0x000fe80000100a00 */
[----:B------:R0:W-:Y:S04]  /*a43e0*/  STL.64 [R1+0x328], R4 ;  /* 0x0003280401007387 */ /* 0x0001e80000100a00 */
[----:B0-----:R-:W4:Y:S01]  /*a43f0*/  LDL.LU.64 R4, [R1+0x37e8] ;  /* 0x0037e80001047983 */ /* 0x001f220000300a00 */
[----:B------:R-:W-:-:S02]  /*a4400*/  IADD3 R60, P4, R40, R9, RZ ;  /* 0x00000009283c7210 */ /* 0x000fc40007f9e0ff */
[----:B------:R-:W-:-:S03]  /*a4410*/  IADD3 R44, P3, R40, R18, RZ ;  /* 0x00000012282c7210 */ /* 0x000fc60007f7e0ff */
[C---:B------:R-:W-:Y:S02]  /*a4420*/  IMAD.X R61, R16.reuse, 0x1, R11, P4 ;  /* 0x00000001103d7824 */ /* 0x040fe400020e060b */
[----:B------:R-:W-:Y:S01]  /*a4430*/  IMAD.X R45, R16, 0x1, R20, P3 ;  /* 0x00000001102d7824 */ /* 0x000fe200018e0614 */
[----:B------:R-:W-:Y:S02]  /*a4440*/  IADD3 R40, P0, R40, R19, RZ ;  /* 0x0000001328287210 */ /* 0x000fe40007f1e0ff */
[----:B------:R-:W-:Y:S01]  /*a4450*/  STL.64 [R1+0x310], R60 ;  /* 0x0003103c01007387 */ /* 0x000fe20000100a00 */
[----:B------:R-:W-:-:S03]  /*a4460*/  SHF.R.S32.HI R17, RZ, 0x1f, R38 ;  /* 0x0000001fff117819 */ /* 0x000fc60000011426 */
[----:B------:R0:W-:Y:S01]  /*a4470*/  STL.64 [R1+0x308], R44 ;  /* 0x0003082c01007387 */ /* 0x0001e20000100a00 */
[----:B------:R-:W-:-:S05]  /*a4480*/  IMAD.X R41, R16, 0x1, R21, P0 ;  /* 0x0000000110297824 */ /* 0x000fca00000e0615 */
[----:B------:R1:W-:Y:S01]  /*a4490*/  STL.64 [R1+0x2f0], R40 ;  /* 0x0002f02801007387 */ /* 0x0003e20000100a00 */
[----:B0-----:R-:W-:-:S05]  /*a44a0*/  IADD3 R44, P3, R38, R8, RZ ;  /* 0x00000008262c7210 */ /* 0x001fca0007f7e0ff */
[C---:B------:R-:W-:Y:S01]  /*a44b0*/  IMAD.X R45, R17.reuse, 0x1, R10, P3 ;  /* 0x00000001112d7824 */ /* 0x040fe200018e060a */
[C---:B-1----:R-:W-:Y:S02]  /*a44c0*/  IADD3 R40, P0, R38.reuse, R18, RZ ;  /* 0x0000001226287210 */ /* 0x042fe40007f1e0ff */
[C---:B------:R-:W-:Y:S02]  /*a44d0*/  IADD3 R60, P4, R38.reuse, R9, RZ ;  /* 0x00000009263c7210 */ /* 0x040fe40007f9e0ff */
[----:B------:R0:W-:Y:S01]  /*a44e0*/  STL.64 [R1+0x2e8], R44 ;  /* 0x0002e82c01007387 */ /* 0x0001e20000100a00 */
[C---:B------:R-:W-:Y:S02]  /*a44f0*/  IMAD.X R41, R17.reuse, 0x1, R20, P0 ;  /* 0x0000000111297824 */ /* 0x040fe400000e0614 */
[----:B------:R-:W-:Y:S01]  /*a4500*/  IMAD.X R61, R17, 0x1, R11, P4 ;  /* 0x00000001113d7824 */ /* 0x000fe200020e060b */
[----:B------:R-:W-:Y:S02]  /*a4510*/  SHF.R.S32.HI R16, RZ, 0x1f, R46 ;  /* 0x0000001fff107819 */ /* 0x000fe4000001142e */
[----:B------:R2:W-:Y:S01]  /*a4520*/  STL.64 [R1+0x2c8], R40 ;  /* 0x0002c82801007387 */ /* 0x0005e20000100a00 */
[----:B0-----:R-:W-:-:S03]  /*a4530*/  IADD3 R44, P3, R38, R19, RZ ;  /* 0x00000013262c7210 */ /* 0x001fc60007f7e0ff */
[----:B------:R0:W-:Y:S02]  /*a4540*/  STL.64 [R1+0x2d0], R60 ;  /* 0x0002d03c01007387 */ /* 0x0001e40000100a00 */
[----:B------:R-:W-:Y:S02]  /*a4550*/  IMAD.X R45, R17, 0x1, R21, P3 ;  /* 0x00000001112d7824 */ /* 0x000fe400018e0615 */
[----:B--2---:R-:W-:Y:S01]  /*a4560*/  IMAD.MOV.U32 R40, RZ, RZ, R58 ;  /* 0x000000ffff287224 */ /* 0x004fe200078e003a */
[C---:B------:R-:W-:Y:S01]  /*a4570*/  IADD3 R58, P0, R46.reuse, R8, RZ ;  /* 0x000000082e3a7210 */ /* 0x040fe20007f1e0ff */
[----:B------:R-:W-:Y:S01]  /*a4580*/  IMAD.MOV.U32 R38, RZ, RZ, R32 ;  /* 0x000000ffff267224 */ /* 0x000fe200078e0020 */
[----:B------:R1:W-:Y:S01]  /*a4590*/  STL.64 [R1+0x2b0], R44 ;  /* 0x0002b02c01007387 */ /* 0x0003e20000100a00 */
[----:B------:R-:W-:Y:S01]  /*a45a0*/  IMAD.MOV.U32 R32, RZ, RZ, R35 ;  /* 0x000000ffff207224 */ /* 0x000fe200078e0023 */
[----:B0-----:R-:W-:Y:S01]  /*a45b0*/  IADD3 R60, P4, R46, R9, RZ ;  /* 0x000000092e3c7210 */ /* 0x001fe20007f9e0ff */
[----:B------:R-:W-:-:S02]  /*a45c0*/  IMAD.MOV.U32 R35, RZ, RZ, R59 ;  /* 0x000000ffff237224 */ /* 0x000fc400078e003b */
[C---:B------:R-:W-:Y:S02]  /*a45d0*/  IMAD.X R59, R16.reuse, 0x1, R10, P0 ;  /* 0x00000001103b7824 */ /* 0x040fe400000e060a */
[----:B------:R-:W-:Y:S01]  /*a45e0*/  IMAD.X R61, R16, 0x1, R11, P4 ;  /* 0x00000001103d7824 */ /* 0x000fe200020e060b */
[----:B-1----:R-:W-:Y:S02]  /*a45f0*/  IADD3 R44, P3, R46, R18, RZ ;  /* 0x000000122e2c7210 */ /* 0x002fe40007f7e0ff */
[----:B------:R0:W-:Y:S03]  /*a4600*/  STL.64 [R1+0x2a8], R58 ;  /* 0x0002a83a01007387 */ /* 0x0001e60000100a00 */
[----:B------:R-:W-:Y:S01]  /*a4610*/  IMAD.X R45, R16, 0x1, R20, P3 ;  /* 0x00000001102d7824 */ /* 0x000fe200018e0614 */
[----:B------:R-:W-:Y:S02]  /*a4620*/  IADD3 R46, P0, R46, R19, RZ ;  /* 0x000000132e2e7210 */ /* 0x000fe40007f1e0ff */
[----:B------:R-:W-:Y:S01]  /*a4630*/  SHF.R.S32.HI R17, RZ, 0x1f, R42 ;  /* 0x0000001fff117819 */ /* 0x000fe2000001142a */
[----:B0-----:R-:W2:Y:S04]  /*a4640*/  LDL.LU.64 R58, [R1+0x37e0] ;  /* 0x0037e000013a7983 */ /* 0x001ea80000300a00 */
[----:B------:R-:W-:Y:S04]  /*a4650*/  STL.64 [R1+0x290], R60 ;  /* 0x0002903c01007387 */ /* 0x000fe80000100a00 */
[----:B------:R0:W-:Y:S01]  /*a4660*/  STL.64 [R1+0x288], R44 ;  /* 0x0002882c01007387 */ /* 0x0001e20000100a00 */
[----:B------:R-:W-:Y:S01]  /*a4670*/  IMAD.X R47, R16, 0x1, R21, P0 ;  /* 0x00000001102f7824 */ /* 0x000fe200000e0615 */
[----:B0-----:R-:W-:-:S04]  /*a4680*/  IADD3 R44, P3, R42, R8, RZ ;  /* 0x000000082a2c7210 */ /* 0x001fc80007f7e0ff */
[----:B------:R0:W-:Y:S01]  /*a4690*/  STL.64 [R1+0x270], R46 ;  /* 0x0002702e01007387 */ /* 0x0001e20000100a00 */
[----:B------:R-:W-:Y:S01]  /*a46a0*/  IMAD.X R45, R17, 0x1, R10, P3 ;  /* 0x00000001112d7824 */ /* 0x000fe200018e060a */
[----:B------:R-:W-:-:S04]  /*a46b0*/  IADD3 R60, P4, R42, R9, RZ ;  /* 0x000000092a3c7210 */ /* 0x000fc80007f9e0ff */
[----:B------:R1:W-:Y:S01]  /*a46c0*/  STL.64 [R1+0x268], R44 ;  /* 0x0002682c01007387 */ /* 0x0003e20000100a00 */
[----:B0-----:R-:W-:Y:S01]  /*a46d0*/  IADD3 R46, P0, R42, R18, RZ ;  /* 0x000000122a2e7210 */ /* 0x001fe20007f1e0ff */
[----:B------:R-:W-:-:S04]  /*a46e0*/  IMAD.X R61, R17, 0x1, R11, P4 ;  /* 0x00000001113d7824 */ /* 0x000fc800020e060b */
[C---:B------:R-:W-:Y:S01]  /*a46f0*/  IMAD.X R47, R17.reuse, 0x1, R20, P0 ;  /* 0x00000001112f7824 */ /* 0x040fe200000e0614 */
[----:B-1----:R-:W-:Y:S01]  /*a4700*/  IADD3 R44, P3, R42, R19, RZ ;  /* 0x000000132a2c7210 */ /* 0x002fe20007f7e0ff */
[----:B------:R0:W-:Y:S04]  /*a4710*/  STL.64 [R1+0x250], R60 ;  /* 0x0002503c01007387 */ /* 0x0001e80000100a00 */
[----:B------:R-:W-:Y:S01]  /*a4720*/  IMAD.X R45, R17, 0x1, R21, P3 ;  /* 0x00000001112d7824 */ /* 0x000fe200018e0615 */
[----:B------:R-:W-:Y:S01]  /*a4730*/  SHF.R.S32.HI R16, RZ, 0x1f, R40 ;  /* 0x0000001fff107819 */ /* 0x000fe20000011428 */
[----:B------:R1:W-:Y:S04]  /*a4740*/  STL.64 [R1+0x248], R46 ;  /* 0x0002482e01007387 */ /* 0x0003e80000100a00 */
[----:B------:R1:W-:Y:S01]  /*a4750*/  STL.64 [R1+0x228], R44 ;  /* 0x0002282c01007387 */ /* 0x0003e20000100a00 */
[----:B0-----:R-:W-:-:S02]  /*a4760*/  IADD3 R60, P0, R40, R8, RZ ;  /* 0x00000008283c7210 */ /* 0x001fc40007f1e0ff */
[----:B-1----:R-:W-:-:S03]  /*a4770*/  IADD3 R46, P4, R40, R9, RZ ;  /* 0x00000009282e7210 */ /* 0x002fc60007f9e0ff */
[----:B------:R-:W-:Y:S01]  /*a4780*/  IMAD.X R61, R16, 0x1, R10, P0 ;  /* 0x00000001103d7824 */ /* 0x000fe200000e060a */
[----:B------:R-:W-:Y:S01]  /*a4790*/  IADD3 R44, P3, R40, R18, RZ ;  /* 0x00000012282c7210 */ /* 0x000fe20007f7e0ff */
[----:B------:R-:W-:-:S03]  /*a47a0*/  IMAD.X R47, R16, 0x1, R11, P4 ;  /* 0x00000001102f7824 */ /* 0x000fc600020e060b */
[----:B------:R-:W-:Y:S01]  /*a47b0*/  STL.64 [R1+0x220], R60 ;  /* 0x0002203c01007387 */ /* 0x000fe20000100a00 */
[----:B------:R-:W-:-:S03]  /*a47c0*/  IMAD.X R45, R16, 0x1, R20, P3 ;  /* 0x00000001102d7824 */ /* 0x000fc600018e0614 */
[----:B------:R-:W-:Y:S01]  /*a47d0*/  STL.64 [R1+0x210], R46 ;  /* 0x0002102e01007387 */ /* 0x000fe20000100a00 */
[----:B------:R-:W-:Y:S02]  /*a47e0*/  IADD3 R40, P0, R40, R19, RZ ;  /* 0x0000001328287210 */ /* 0x000fe40007f1e0ff */
[----:B------:R-:W-:Y:S01]  /*a47f0*/  SHF.R.S32.HI R17, RZ, 0x1f, R31 ;  /* 0x0000001fff117819 */ /* 0x000fe2000001141f */
[----:B------:R0:W-:Y:S02]  /*a4800*/  STL.64 [R1+0x208], R44 ;  /* 0x0002082c01007387 */ /* 0x0001e40000100a00 */
[----:B------:R-:W-:Y:S01]  /*a4810*/  IMAD.X R41, R16, 0x1, R21, P0 ;  /* 0x0000000110297824 */ /* 0x000fe200000e0615 */
[C---:B0-----:R-:W-:Y:S02]  /*a4820*/  IADD3 R44, P3, R31.reuse, R8, RZ ;  /* 0x000000081f2c7210 */ /* 0x041fe40007f7e0ff */
[----:B------:R-:W-:-:S03]  /*a4830*/  IADD3 R46, P4, R31, R9, RZ ;  /* 0x000000091f2e7210 */ /* 0x000fc60007f9e0ff */
[C---:B------:R-:W-:Y:S01]  /*a4840*/  IMAD.X R45, R17.reuse, 0x1, R10, P3 ;  /* 0x00000001112d7824 */ /* 0x040fe200018e060a */
[----:B------:R0:W-:Y:S01]  /*a4850*/  STL.64 [R1+0x1f8], R40 ;  /* 0x0001f82801007387 */ /* 0x0001e20000100a00 */
[----:B------:R-:W-:-:S03]  /*a4860*/  IMAD.X R47, R17, 0x1, R11, P4 ;  /* 0x00000001112f7824 */ /* 0x000fc600020e060b */
[----:B------:R1:W-:Y:S01]  /*a4870*/  STL.64 [R1+0x1f0], R44 ;  /* 0x0001f02c01007387 */ /* 0x0003e20000100a00 */
[C---:B0-----:R-:W-:Y:S02]  /*a4880*/  IADD3 R40, P0, R31.reuse, R18, RZ ;  /* 0x000000121f287210 */ /* 0x041fe40007f1e0ff */
[----:B-1----:R-:W-:-:S03]  /*a4890*/  IADD3 R44, P3, R31, R19, RZ ;  /* 0x000000131f2c7210 */ /* 0x002fc60007f7e0ff */
[C---:B------:R-:W-:Y:S01]  /*a48a0*/  IMAD.X R41, R17.reuse, 0x1, R20, P0 ;  /* 0x0000000111297824 */ /* 0x040fe200000e0614 */
[----:B------:R0:W-:Y:S01]  /*a48b0*/  STL.64 [R1+0x1d8], R46 ;  /* 0x0001d82e01007387 */ /* 0x0001e20000100a00 */
[----:B------:R-:W-:Y:S01]  /*a48c0*/  IMAD.X R45, R17, 0x1, R21, P3 ;  /* 0x00000001112d7824 */ /* 0x000fe200018e0615 */
[----:B------:R-:W-:Y:S02]  /*a48d0*/  SHF.R.S32.HI R16, RZ, 0x1f, R52 ;  /* 0x0000001fff107819 */ /* 0x000fe40000011434 */
[----:B------:R-:W-:Y:S01]  /*a48e0*/  STL.64 [R1+0x1d0], R40 ;  /* 0x0001d02801007387 */ /* 0x000fe20000100a00 */
[----:B------:R-:W-:Y:S01]  /*a48f0*/  IMAD.MOV.U32 R31, RZ, RZ, R38 ;  /* 0x000000ffff1f7224 */ /* 0x000fe200078e0026 */
[C---:B------:R-:W-:Y:S01]  /*a4900*/  IADD3 R60, P4, R52.reuse, R9, RZ ;  /* 0x00000009343c7210 */ /* 0x040fe20007f9e0ff */
[----:B------:R-:W-:Y:S01]  /*a4910*/  IMAD.MOV.U32 R38, RZ, RZ, R35 ;  /* 0x000000ffff267224 */ /* 0x000fe200078e0023 */
[----:B------:R1:W-:Y:S01]  /*a4920*/  STL.64 [R1+0x1b8], R44 ;  /* 0x0001b82c01007387 */ /* 0x0003e20000100a00 */
[----:B0-----:R-:W-:Y:S01]  /*a4930*/  IMAD.MOV.U32 R46, RZ, RZ, R2 ;  /* 0x000000ffff2e7224 */ /* 0x001fe200078e0002 */
[----:B------:R-:W-:Y:S01]  /*a4940*/  IADD3 R2, P0, R52, R8, RZ ;  /* 0x0000000834027210 */ /* 0x000fe20007f1e0ff */
[----:B------:R-:W-:-:S02]  /*a4950*/  IMAD.MOV.U32 R35, RZ, RZ, R3 ;  /* 0x000000ffff237224 */ /* 0x000fc400078e0003 */
[C---:B------:R-:W-:Y:S02]  /*a4960*/  IMAD.X R61, R16.reuse, 0x1, R11, P4 ;  /* 0x00000001103d7824 */ /* 0x040fe400020e060b */
[----:B------:R-:W-:Y:S01]  /*a4970*/  IMAD.X R3, R16, 0x1, R10, P0 ;  /* 0x0000000110037824 */ /* 0x000fe200000e060a */
[----:B-1----:R-:W-:-:S04]  /*a4980*/  IADD3 R44, P3, R52, R18, RZ ;  /* 0x00000012342c7210 */ /* 0x002fc80007f7e0ff */
[----:B------:R0:W-:Y:S01]  /*a4990*/  STL.64 [R1+0x1b0], R2 ;  /* 0x0001b00201007387 */ /* 0x0001e20000100a00 */
[----:B------:R-:W-:Y:S01]  /*a49a0*/  IMAD.X R45, R16, 0x1, R20, P3 ;  /* 0x00000001102d7824 */ /* 0x000fe200018e0614 */
[----:B------:R-:W-:Y:S01]  /*a49b0*/  IADD3 R52, P0, R52, R19, RZ ;  /* 0x0000001334347210 */ /* 0x000fe20007f1e0ff */
[----:B------:R-:W-:Y:S01]  /*a49c0*/  IMAD.MOV.U32 R40, RZ, RZ, R32 ;  /* 0x000000ffff287224 */ /* 0x000fe200078e0020 */
[----:B------:R-:W-:Y:S01]  /*a49d0*/  SHF.R.S32.HI R17, RZ, 0x1f, R43 ;  /* 0x0000001fff117819 */ /* 0x000fe2000001142b */
[----:B------:R-:W-:Y:S01]  /*a49e0*/  IMAD.MOV.U32 R32, RZ, RZ, R53 ;  /* 0x000000ffff207224 */ /* 0x000fe200078e0035 */
[----:B0-----:R-:W2:Y:S04]  /*a49f0*/  LDL.LU.64 R2, [R1+0x37d8] ;  /* 0x0037d80001027983 */ /* 0x001ea80000300a00 */
[----:B------:R-:W-:Y:S01]  /*a4a00*/  STL.64 [R1+0x160], R60 ;  /* 0x0001603c01007387 */ /* 0x000fe20000100a00 */
[----:B------:R-:W-:-:S03]  /*a4a10*/  IMAD.X R53, R16, 0x1, R21, P0 ;  /* 0x0000000110357824 */ /* 0x000fc600000e0615 */
[----:B------:R0:W-:Y:S04]  /*a4a20*/  STL.64 [R1+0x1c8], R44 ;  /* 0x0001c82c01007387 */ /* 0x0001e80000100a00 */
[----:B------:R1:W-:Y:S01]  /*a4a30*/  STL.64 [R1+0x1c0], R52 ;  /* 0x0001c03401007387 */ /* 0x0003e20000100a00 */
[----:B0-----:R-:W-:-:S05]  /*a4a40*/  IADD3 R44, P3, R43, R8, RZ ;  /* 0x000000082b2c7210 */ /* 0x001fca0007f7e0ff */
[----:B------:R-:W-:Y:S01]  /*a4a50*/  IMAD.X R45, R17, 0x1, R10, P3 ;  /* 0x00000001112d7824 */ /* 0x000fe200018e060a */
[C---:B-1----:R-:W-:Y:S02]  /*a4a60*/  IADD3 R52, P4, R43.reuse, R9, RZ ;  /* 0x000000092b347210 */ /* 0x042fe40007f9e0ff */
[----:B------:R-:W-:Y:S02]  /*a4a70*/  IADD3 R60, P0, R43, R18, RZ ;  /* 0x000000122b3c7210 */ /* 0x000fe40007f1e0ff */
[----:B------:R0:W-:Y:S01]  /*a4a80*/  STL.64 [R1+0x1e8], R44 ;  /* 0x0001e82c01007387 */ /* 0x0001e20000100a00 */
[C---:B------:R-:W-:Y:S02]  /*a4a90*/  IMAD.X R53, R17.reuse, 0x1, R11, P4 ;  /* 0x0000000111357824 */ /* 0x040fe400020e060b */
[----:B------:R-:W-:Y:S01]  /*a4aa0*/  IMAD.X R61, R17, 0x1, R20, P0 ;  /* 0x00000001113d7824 */ /* 0x000fe200000e0614 */
[----:B------:R-:W-:Y:S02]  /*a4ab0*/  SHF.R.S32.HI R16, RZ, 0x1f, R46 ;  /* 0x0000001fff107819 */ /* 0x000fe4000001142e */
[----:B0-----:R-:W-:Y:S01]  /*a4ac0*/  IADD3 R44, P3, R43, R19, RZ ;  /* 0x000000132b2c7210 */ /* 0x001fe20007f7e0ff */
[----:B------:R-:W-:Y:S01]  /*a4ad0*/  IMAD.MOV.U32 R43, RZ, RZ, R38 ;  /* 0x000000ffff2b7224 */ /* 0x000fe200078e0026 */
[----:B------:R0:W-:Y:S01]  /*a4ae0*/  STL.64 [R1+0x1e0], R52 ;  /* 0x0001e03401007387 */ /* 0x0001e20000100a00 */
[----:B---3--:R-:W-:-:S02]  /*a4af0*/  IMAD.MOV.U32 R38, RZ, RZ, R54 ;  /* 0x000000ffff267224 */ /* 0x008fc400078e0036 */
[----:B------:R-:W-:Y:S01]  /*a4b00*/  IMAD.X R45, R17, 0x1, R21, P3 ;  /* 0x00000001112d7824 */ /* 0x000fe200018e0615 */
[----:B------:R-:W-:Y:S01]  /*a4b10*/  IADD3 R54, P0, R46, R8, RZ ;  /* 0x000000082e367210 */ /* 0x000fe20007f1e0ff */
[----:B------:R-:W-:Y:S02]  /*a4b20*/  IMAD.MOV.U32 R42, RZ, RZ, R30 ;  /* 0x000000ffff2a7224 */ /* 0x000fe400078e001e */
[----:B------:R-:W-:Y:S01]  /*a4b30*/  IMAD.MOV.U32 R30, RZ, RZ, R40 ;  /* 0x000000ffff1e7224 */ /* 0x000fe200078e0028 */
[----:B0-----:R-:W3:Y:S01]  /*a4b40*/  LDL.LU.64 R52, [R1+0x37d0] ;  /* 0x0037d00001347983 */ /* 0x001ee20000300a00 */
[----:B------:R-:W-:-:S03]  /*a4b50*/  IMAD.MOV.U32 R40, RZ, RZ, R55 ;  /* 0x000000ffff287224 */ /* 0x000fc600078e0037 */
        /* <DEDUP_REMOVED lines=8> */
[----:B------:R-:W-:Y:S02]  /*a4be0*/  IADD3 R46, P0, R46, R19, RZ ;  /* 0x000000132e2e7210 */ /* 0x000fe40007f1e0ff */
[----:B------:R-:W-:Y:S01]  /*a4bf0*/  SHF.R.S32.HI R17, RZ, 0x1f, R42 ;  /* 0x0000001fff117819 */ /* 0x000fe2000001142a */
[----:B0-----:R-:W3:Y:S04]  /*a4c00*/  LDL.LU.64 R54, [R1+0x37c8] ;  /* 0x0037c80001367983 */ /* 0x001ee80000300a00 */
[----:B------:R-:W-:Y:S01]  /*a4c10*/  STL.64 [R1+0x238], R60 ;  /* 0x0002383c01007387 */ /* 0x000fe20000100a00 */
[----:B------:R-:W-:-:S03]  /*a4c20*/  IMAD.X R47, R16, 0x1, R21, P0 ;  /* 0x00000001102f7824 */ /* 0x000fc600000e0615 */
[----:B------:R0:W-:Y:S04]  /*a4c30*/  STL.64 [R1+0x260], R44 ;  /* 0x0002602c01007387 */ /* 0x0001e80000100a00 */
[----:B------:R1:W-:Y:S01]  /*a4c40*/  STL.64 [R1+0x258], R46 ;  /* 0x0002582e01007387 */ /* 0x0003e20000100a00 */
[----:B0-----:R-:W-:-:S05]  /*a4c50*/  IADD3 R44, P3, R42, R8, RZ ;  /* 0x000000082a2c7210 */ /* 0x001fca0007f7e0ff */
[C---:B------:R-:W-:Y:S01]  /*a4c60*/  IMAD.X R45, R17.reuse, 0x1, R10, P3 ;  /* 0x00000001112d7824 */ /* 0x040fe200018e060a */
[C---:B-1----:R-:W-:Y:S02]  /*a4c70*/  IADD3 R46, P0, R42.reuse, R18, RZ ;  /* 0x000000122a2e7210 */ /* 0x042fe40007f1e0ff */
[C---:B------:R-:W-:Y:S02]  /*a4c80*/  IADD3 R60, P4, R42.reuse, R9, RZ ;  /* 0x000000092a3c7210 */ /* 0x040fe40007f9e0ff */
[----:B------:R0:W-:Y:S01]  /*a4c90*/  STL.64 [R1+0x280], R44 ;  /* 0x0002802c01007387 */ /* 0x0001e20000100a00 */
[C---:B------:R-:W-:Y:S02]  /*a4ca0*/  IMAD.X R47, R17.reuse, 0x1, R20, P0 ;  /* 0x00000001112f7824 */ /* 0x040fe400000e0614 */
[C---:B------:R-:W-:Y:S01]  /*a4cb0*/  IMAD.X R61, R17.reuse, 0x1, R11, P4 ;  /* 0x00000001113d7824 */ /* 0x040fe200020e060b */
[----:B------:R-:W-:Y:S02]  /*a4cc0*/  SHF.R.S32.HI R16, RZ, 0x1f, R39 ;  /* 0x0000001fff107819 */ /* 0x000fe40000011427 */
[----:B0-----:R-:W-:Y:S01]  /*a4cd0*/  IADD3 R44, P3, R42, R19, RZ ;  /* 0x000000132a2c7210 */ /* 0x001fe20007f7e0ff */
[----:B------:R0:W-:Y:S04]  /*a4ce0*/  STL.64 [R1+0x2a0], R46 ;  /* 0x0002a02e01007387 */ /* 0x0001e80000100a00 */
[----:B------:R-:W-:Y:S01]  /*a4cf0*/  IMAD.X R45, R17, 0x1, R21, P3 ;  /* 0x00000001112d7824 */ /* 0x000fe200018e0615 */
[----:B------:R-:W-:Y:S04]  /*a4d00*/  STL.64 [R1+0x278], R60 ;  /* 0x0002783c01007387 */ /* 0x000fe80000100a00 */
[----:B------:R1:W-:Y:S01]  /*a4d10*/  STL.64 [R1+0x298], R44 ;  /* 0x0002982c01007387 */ /* 0x0003e20000100a00 */
[----:B0-----:R-:W-:-:S05]  /*a4d20*/  IADD3 R46, P0, R39, R8, RZ ;  /* 0x00000008272e7210 */ /* 0x001fca0007f1e0ff */
[----:B------:R-:W-:Y:S01]  /*a4d30*/  IMAD.X R47, R16, 0x1, R10, P0 ;  /* 0x00000001102f7824 */ /* 0x000fe200000e060a */
[----:B-1----:R-:W-:-:S04]  /*a4d40*/  IADD3 R44, P3, R39, R18, RZ ;  /* 0x00000012272c7210 */ /* 0x002fc80007f7e0ff */
[----:B------:R0:W-:Y:S01]  /*a4d50*/  STL.64 [R1+0x2c0], R46 ;  /* 0x0002c02e01007387 */ /* 0x0001e20000100a00 */
[----:B------:R-:W-:Y:S01]  /*a4d60*/  IADD3 R60, P4, R39, R9, RZ ;  /* 0x00000009273c7210 */ /* 0x000fe20007f9e0ff */
[----:B------:R-:W-:Y:S01]  /*a4d70*/  IMAD.X R45, R16, 0x1, R20, P3 ;  /* 0x00000001102d7824 */ /* 0x000fe200018e0614 */
[----:B------:R-:W-:-:S03]  /*a4d80*/  SHF.R.S32.HI R17, RZ, 0x1f, R37 ;  /* 0x0000001fff117819 */ /* 0x000fc60000011425 */
[----:B------:R-:W-:Y:S01]  /*a4d90*/  IMAD.X R61, R16, 0x1, R11, P4 ;  /* 0x00000001103d7824 */ /* 0x000fe200020e060b */
[----:B------:R1:W-:Y:S01]  /*a4da0*/  STL.64 [R1+0x2e0], R44 ;  /* 0x0002e02c01007387 */ /* 0x0003e20000100a00 */
[----:B0-----:R-:W-:Y:S01]  /*a4db0*/  IADD3 R46, P0, R39, R19, RZ ;  /* 0x00000013272e7210 */ /* 0x001fe20007f1e0ff */
[----:B------:R-:W-:-:S04]  /*a4dc0*/  IMAD.MOV.U32 R42, RZ, RZ, R12 ;  /* 0x000000ffff2a7224 */ /* 0x000fc800078e000c */
[----:B------:R-:W-:Y:S01]  /*a4dd0*/  IMAD.X R47, R16, 0x1, R21, P0 ;  /* 0x00000001102f7824 */ /* 0x000fe200000e0615 */
[C---:B-1----:R-:W-:Y:S01]  /*a4de0*/  IADD3 R44, P3, R37.reuse, R8, RZ ;  /* 0x00000008252c7210 */ /* 0x042fe20007f7e0ff */
[----:B------:R0:W-:Y:S01]  /*a4df0*/  STL.64 [R1+0x2b8], R60 ;  /* 0x0002b83c01007387 */ /* 0x0001e20000100a00 */
[----:B------:R-:W-:-:S03]  /*a4e00*/  IADD3 R12, P4, R37, R9, RZ ;  /* 0x00000009250c7210 */ /* 0x000fc60007f9e0ff */
[C---:B------:R-:W-:Y:S01]  /*a4e10*/  IMAD.X R45, R17.reuse, 0x1, R10, P3 ;  /* 0x00000001112d7824 */ /* 0x040fe200018e060a */
[----:B------:R1:W-:Y:S04]  /*a4e20*/  STL.64 [R1+0x2d8], R46 ;  /* 0x0002d82e01007387 */ /* 0x0003e80000100a00 */
[----:B------:R4:W-:Y:S01]  /*a4e30*/  STL.64 [R1+0x300], R44 ;  /* 0x0003002c01007387 */ /* 0x0009e20000100a00 */
[----:B0-----:R-:W-:Y:S02]  /*a4e40*/  IMAD.MOV.U32 R61, RZ, RZ, R13 ;  /* 0x000000ffff3d7224 */ /* 0x001fe400078e000d */
[----:B------:R-:W-:Y:S01]  /*a4e50*/  IMAD.X R13, R17, 0x1, R11, P4 ;  /* 0x00000001110d7824 */ /* 0x000fe200020e060b */
[C---:B-1----:R-:W-:Y:S02]  /*a4e60*/  IADD3 R46, P0, R37.reuse, R18, RZ ;  /* 0x00000012252e7210 */ /* 0x042fe40007f1e0ff */
[----:B----4-:R-:W-:-:S03]  /*a4e70*/  IADD3 R44, P3, R37, R19, RZ ;  /* 0x00000013252c7210 */ /* 0x010fc60007f7e0ff */
[C---:B------:R-:W-:Y:S01]  /*a4e80*/  IMAD.X R47, R17.reuse, 0x1, R20, P0 ;  /* 0x00000001112f7824 */ /* 0x040fe200000e0614 */
[----:B------:R0:W-:Y:S01]  /*a4e90*/  STL.64 [R1+0x2f8], R12 ;  /* 0x0002f80c01007387 */ /* 0x0001e20000100a00 */
[----:B------:R-:W-:Y:S02]  /*a4ea0*/  IMAD.MOV.U32 R39, RZ, RZ, R33 ;  /* 0x000000ffff277224 */ /* 0x000fe400078e0021 */
[----:B------:R-:W-:Y:S01]  /*a4eb0*/  IMAD.X R45, R17, 0x1, R21, P3 ;  /* 0x00000001112d7824 */ /* 0x000fe200018e0615 */
[----:B------:R-:W-:Y:S01]  /*a4ec0*/  SHF.R.S32.HI R16, RZ, 0x1f, R6 ;  /* 0x0000001fff107819 */ /* 0x000fe20000011406 */
[----:B------:R-:W-:Y:S01]  /*a4ed0*/  IMAD.MOV.U32 R33, RZ, RZ, R4 ;  /* 0x000000ffff217224 */ /* 0x000fe200078e0004 */
[----:B------:R-:W-:Y:S01]  /*a4ee0*/  IADD3 R4, P4, R6, R9, RZ ;  /* 0x0000000906047210 */ /* 0x000fe20007f9e0ff */
[----:B------:R-:W-:Y:S01]  /*a4ef0*/  IMAD.MOV.U32 R37, RZ, RZ, R40 ;  /* 0x000000ffff257224 */ /* 0x000fe200078e0028 */
[----:B0-----:R-:W4:Y:S04]  /*a4f00*/  LDL.LU.64 R12, [R1+0x37c0] ;  /* 0x0037c000010c7983 */ /* 0x001f280000300a00 */
[----:B------:R0:W-:Y:S01]  /*a4f10*/  STL.64 [R1+0x320], R46 ;  /* 0x0003202e01007387 */ /* 0x0001e20000100a00 */
[----:B------:R-:W-:-:S03]  /*a4f20*/  IMAD.MOV.U32 R40, RZ, RZ, R38 ;  /* 0x000000ffff287224 */ /* 0x000fc600078e0026 */
[----:B------:R1:W-:Y:S01]  /*a4f30*/  STL.64 [R1+0x318], R44 ;  /* 0x0003182c01007387 */ /* 0x0003e20000100a00 */
[----:B------:R-:W-:Y:S01]  /*a4f40*/  IMAD.MOV.U32 R38, RZ, RZ, R5 ;  /* 0x000000ffff267224 */ /* 0x000fe200078e0005 */
[----:B0-----:R-:W-:Y:S01]  /*a4f50*/  IADD3 R46, P0, R6, R8, RZ ;  /* 0x00000008062e7210 */ /* 0x001fe20007f1e0ff */
[----:B------:R-:W-:Y:S01]  /*a4f60*/  IMAD.X R5, R16, 0x1, R11, P4 ;  /* 0x0000000110057824 */ /* 0x000fe200020e060b */
[----:B-1----:R-:W-:-:S03]  /*a4f70*/  IADD3 R44, P3, R6, R18, RZ ;  /* 0x00000012062c7210 */ /* 0x002fc60007f7e0ff */
[C---:B------:R-:W-:Y:S02]  /*a4f80*/  IMAD.X R47, R16.reuse, 0x1, R10, P0 ;  /* 0x00000001102f7824 */ /* 0x040fe400000e060a */
[----:B------:R-:W-:-:S03]  /*a4f90*/  IMAD.X R45, R16, 0x1, R20, P3 ;  /* 0x00000001102d7824 */ /* 0x000fc600018e0614 */
[----:B------:R0:W-:Y:S01]  /*a4fa0*/  STL.64 [R1+0x340], R46 ;  /* 0x0003402e01007387 */ /* 0x0001e20000100a00 */
[----:B------:R-:W-:-:S03]  /*a4fb0*/  IADD3 R6, P0, R6, R19, RZ ;  /* 0x0000001306067210 */ /* 0x000fc60007f1e0ff */
[----:B------:R1:W-:Y:S01]  /*a4fc0*/  STL.64 [R1+0x338], R4 ;  /* 0x0003380401007387 */ /* 0x0003e20000100a00 */
[----:B------:R-:W-:Y:S01]  /*a4fd0*/  SHF.R.S32.HI R17, RZ, 0x1f, R42 ;  /* 0x0000001fff117819 */ /* 0x000fe2000001142a */
[----:B0-----:R-:W-:Y:S02]  /*a4fe0*/  IMAD.MOV.U32 R46, RZ, RZ, R7 ;  /* 0x000000ffff2e7224 */ /* 0x001fe400078e0007 */
[----:B-1----:R-:W4:Y:S04]  /*a4ff0*/  LDL.LU.64 R4, [R1+0x37b8] ;  /* 0x0037b80001047983 */ /* 0x002f280000300a00 */
[----:B------:R0:W-:Y:S01]  /*a5000*/  STL.64 [R1+0x360], R44 ;  /* 0x0003602c01007387 */ /* 0x0001e20000100a00 */
[----:B------:R-:W-:Y:S01]  /*a5010*/  IMAD.X R7, R16, 0x1, R21, P0 ;  /* 0x0000000110077824 */ /* 0x000fe200000e0615 */
[----:B------:R-:W-:-:S02]  /*a5020*/  IADD3 R60, P4, R42, R9, RZ ;  /* 0x000000092a3c7210 */ /* 0x000fc40007f9e0ff */
[----:B0-----:R-:W-:Y:S02]  /*a5030*/  IADD3 R44, P3, R42, R8, RZ ;  /* 0x000000082a2c7210 */ /* 0x001fe40007f7e0ff */
[----:B------:R0:W-:Y:S03]  /*a5040*/  STL.64 [R1+0x358], R6 ;  /* 0x0003580601007387 */ /* 0x0001e60000100a00 */
[----:B------:R-:W-:-:S05]  /*a5050*/  IMAD.X R45, R17, 0x1, R10, P3 ;  /* 0x00000001112d7824 */ /* 0x000fca00018e060a */
[----:B------:R1:W-:Y:S01]  /*a5060*/  STL.64 [R1+0x388], R44 ;  /* 0x0003882c01007387 */ /* 0x0003e20000100a00 */
[C---:B0-----:R-:W-:Y:S01]  /*a5070*/  IADD3 R6, P0, R42.reuse, R18, RZ ;  /* 0x000000122a067210 */ /* 0x041fe20007f1e0ff */
[----:B------:R-:W-:Y:S02]  /*a5080*/  IMAD.MOV.U32 R41, RZ, RZ, R61 ;  /* 0x000000ffff297224 */ /* 0x000fe400078e003d */
[C---:B------:R-:W-:Y:S02]  /*a5090*/  IMAD.X R61, R17.reuse, 0x1, R11, P4 ;  /* 0x00000001113d7824 */ /* 0x040fe400020e060b */
[----:B------:R-:W-:Y:S01]  /*a50a0*/  IMAD.X R7, R17, 0x1, R20, P0 ;  /* 0x0000000111077824 */ /* 0x000fe200000e0614 */
[----:B-1----:R-:W-:-:S04]  /*a50b0*/  IADD3 R44, P3, R42, R19, RZ ;  /* 0x000000132a2c7210 */ /* 0x002fc80007f7e0ff */
[----:B------:R0:W-:Y:S01]  /*a50c0*/  STL.64 [R1+0x3a8], R6 ;  /* 0x0003a80601007387 */ /* 0x0001e20000100a00 */
[----:B------:R-:W-:Y:S01]  /*a50d0*/  IMAD.X R45, R17, 0x1, R21, P3 ;  /* 0x00000001112d7824 */ /* 0x000fe200018e0615 */
[----:B------:R-:W-:Y:S02]  /*a50e0*/  SHF.R.S32.HI R16, RZ, 0x1f, R48 ;  /* 0x0000001fff107819 */ /* 0x000fe40000011430 */
        /* <DEDUP_REMOVED lines=8> */
[----:B------:R-:W-:Y:S01]  /*a5170*/  IADD3 R48, P0, R48, R19, RZ ;  /* 0x0000001330307210 */ /* 0x000fe20007f1e0ff */
[----:B------:R-:W-:Y:S01]  /*a5180*/  IMAD.MOV.U32 R42, RZ, RZ, R39 ;  /* 0x000000ffff2a7224 */ /* 0x000fe200078e0027 */
[----:B------:R-:W-:Y:S01]  /*a5190*/  SHF.R.S32.HI R17, RZ, 0x1f, R41 ;  /* 0x0000001fff117819 */ /* 0x000fe20000011429 */
[----:B------:R-:W-:Y:S01]  /*a51a0*/  IMAD.MOV.U32 R39, RZ, RZ, R49 ;  /* 0x000000ffff277224 */ /* 0x000fe200078e0031 */
[----:B0-----:R-:W4:Y:S01]  /*a51b0*/  LDL.LU.64 R6, [R1+0x37b0] ;  /* 0x0037b00001067983 */ /* 0x001f220000300a00 */
[----:B------:R-:W-:-:S03]  /*a51c0*/  IMAD.X R61, R16, 0x1, R11, P4 ;  /* 0x00000001103d7824 */ /* 0x000fc600020e060b */
        /* <DEDUP_REMOVED lines=23> */
[----:B------:R-:W-:-:S03]  /*a5340*/  IADD3 R46, P0, R46, R19, RZ ;  /* 0x000000132e2e7210 */ /* 0x000fc60007f1e0ff */
[C---:B------:R-:W-:Y:S01]  /*a5350*/  IMAD.X R61, R16.reuse, 0x1, R11, P4 ;  /* 0x00000001103d7824 */ /* 0x040fe200020e060b */
[----:B------:R-:W-:Y:S01]  /*a5360*/  SHF.R.S32.HI R17, RZ, 0x1f, R22 ;  /* 0x0000001fff117819 */ /* 0x000fe20000011416 */
[----:B0-----:R-:W4:Y:S04]  /*a5370*/  LDL.LU.64 R48, [R1+0x37a8] ;  /* 0x0037a80001307983 */ /* 0x001f280000300a00 */
        /* <DEDUP_REMOVED lines=8> */
[C---:B------:R-:W-:Y:S01]  /*a5400*/  IMAD.X R61, R17.reuse, 0x1, R11, P4 ;  /* 0x00000001113d7824 */ /* 0x040fe200020e060b */
[C---:B0-----:R-:W-:Y:S02]  /*a5410*/  IADD3 R46, P0, R22.reuse, R18, RZ ;  /* 0x00000012162e7210 */ /* 0x041fe40007f1e0ff */
[----:B------:R-:W-:Y:S02]  /*a5420*/  SHF.R.S32.HI R16, RZ, 0x1f, R23 ;  /* 0x0000001fff107819 */ /* 0x000fe40000011417 */
[----:B------:R0:W-:Y:S01]  /*a5430*/  STL.64 [R1+0x488], R60 ;  /* 0x0004883c01007387 */ /* 0x0001e20000100a00 */
[----:B------:R-:W-:Y:S01]  /*a5440*/  IMAD.X R47, R17, 0x1, R20, P0 ;  /* 0x00000001112f7824 */ /* 0x000fe200000e0614 */
[----:B-1----:R-:W-:-:S04]  /*a5450*/  IADD3 R44, P3, R22, R19, RZ ;  /* 0x00000013162c7210 */ /* 0x002fc80007f7e0ff */
[----:B------:R1:W-:Y:S01]  /*a5460*/  STL.64 [R1+0x4b0], R46 ;  /* 0x0004b02e01007387 */ /* 0x0003e20000100a00 */
[----:B------:R-:W-:Y:S01]  /*a5470*/  IMAD.X R45, R17, 0x1, R21, P3 ;  /* 0x00000001112d7824 */ /* 0x000fe200018e0615 */
[----:B0-----:R-:W-:-:S04]  /*a5480*/  IADD3 R60, P0, R23, R8, RZ ;  /* 0x00000008173c7210 */ /* 0x001fc80007f1e0ff */
[----:B------:R0:W-:Y:S01]  /*a5490*/  STL.64 [R1+0x4a8], R44 ;  /* 0x0004a82c01007387 */ /* 0x0001e20000100a00 */
[----:B------:R-:W-:Y:S01]  /*a54a0*/  IMAD.X R61, R16, 0x1, R10, P0 ;  /* 0x00000001103d7824 */ /* 0x000fe200000e060a */
[C---:B------:R-:W-:Y:S02]  /*a54b0*/  IADD3 R22, P0, R23.reuse, R19, RZ ;  /* 0x0000001317167210 */ /* 0x040fe40007f1e0ff */
[C---:B-1----:R-:W-:Y:S02]  /*a54c0*/  IADD3 R46, P4, R23.reuse, R9, RZ ;  /* 0x00000009172e7210 */ /* 0x042fe40007f9e0ff */
[----:B0-----:R-:W-:-:S03]  /*a54d0*/  IADD3 R44, P3, R23, R18, RZ ;  /* 0x00000012172c7210 */ /* 0x001fc60007f7e0ff */
[C---:B------:R-:W-:Y:S02]  /*a54e0*/  IMAD.X R47, R16.reuse, 0x1, R11, P4 ;  /* 0x00000001102f7824 */ /* 0x040fe400020e060b */
[C---:B------:R-:W-:Y:S02]  /*a54f0*/  IMAD.X R23, R16.reuse, 0x1, R21, P0 ;  /* 0x0000000110177824 */ /* 0x040fe400000e0615 */
[----:B------:R-:W-:Y:S01]  /*a5500*/  IMAD.X R45, R16, 0x1, R20, P3 ;  /* 0x00000001102d7824 */ /* 0x000fe200018e0614 */
[----:B------:R-:W-:Y:S01]  /*a5510*/  STL.64 [R1+0x4d0], R60 ;  /* 0x0004d03c01007387 */ /* 0x000fe20000100a00 */
[----:B------:R-:W-:-:S03]  /*a5520*/  SHF.R.S32.HI R17, RZ, 0x1f, R24 ;  /* 0x0000001fff117819 */ /* 0x000fc60000011418 */
[----:B------:R0:W-:Y:S04]  /*a5530*/  STL.64 [R1+0x4f0], R44 ;  /* 0x0004f02c01007387 */ /* 0x0001e80000100a00 */
[----:B------:R-:W-:Y:S04]  /*a5540*/  STL.64 [R1+0x4c8], R46 ;  /* 0x0004c82e01007387 */ /* 0x000fe80000100a00 */
[----:B------:R1:W-:Y:S01]  /*a5550*/  STL.64 [R1+0x4e8], R22 ;  /* 0x0004e81601007387 */ /* 0x0003e20000100a00 */
[C---:B0-----:R-:W-:Y:S02]  /*a5560*/  IADD3 R44, P3, R24.reuse, R8, RZ ;  /* 0x00000008182c7210 */ /* 0x041fe40007f7e0ff */
[----:B-1----:R-:W-:-:S03]  /*a5570*/  IADD3 R22, P0, R24, R18, RZ ;  /* 0x0000001218167210 */ /* 0x002fc60007f1e0ff */
[C---:B------:R-:W-:Y:S02]  /*a5580*/  IMAD.X R45, R17.reuse, 0x1, R10, P3 ;  /* 0x00000001112d7824 */ /* 0x040fe400018e060a */
[----:B------:R-:W-:Y:S01]  /*a5590*/  IMAD.X R23, R17, 0x1, R20, P0 ;  /* 0x0000000111177824 */ /* 0x000fe200000e0614 */
[----:B------:R-:W-:Y:S02]  /*a55a0*/  IADD3 R46, P4, R24, R9, RZ ;  /* 0x00000009182e7210 */ /* 0x000fe40007f9e0ff */
[----:B------:R0:W-:Y:S01]  /*a55b0*/  STL.64 [R1+0x510], R44 ;  /* 0x0005102c01007387 */ /* 0x0001e20000100a00 */
[----:B------:R-:W-:-:S03]  /*a55c0*/  SHF.R.S32.HI R16, RZ, 0x1f, R25 ;  /* 0x0000001fff107819 */ /* 0x000fc60000011419 */
[----:B------:R1:W-:Y:S01]  /*a55d0*/  STL.64 [R1+0x538], R22 ;  /* 0x0005381601007387 */ /* 0x0003e20000100a00 */
[----:B------:R-:W-:Y:S01]  /*a55e0*/  IMAD.X R47, R17, 0x1, R11, P4 ;  /* 0x00000001112f7824 */ /* 0x000fe200020e060b */
[----:B0-----:R-:W-:Y:S02]  /*a55f0*/  IADD3 R44, P3, R24, R19, RZ ;  /* 0x00000013182c7210 */ /* 0x001fe40007f7e0ff */
[----:B-1----:R-:W-:-:S03]  /*a5600*/  IADD3 R22, P0, R25, R8, RZ ;  /* 0x0000000819167210 */ /* 0x002fc60007f1e0ff */
[----:B------:R-:W-:Y:S01]  /*a5610*/  IMAD.X R45, R17, 0x1, R21, P3 ;  /* 0x00000001112d7824 */ /* 0x000fe200018e0615 */
[----:B------:R0:W-:Y:S01]  /*a5620*/  STL.64 [R1+0x508], R46 ;  /* 0x0005082e01007387 */ /* 0x0001e20000100a00 */
[----:B------:R-:W-:-:S03]  /*a5630*/  IMAD.X R23, R16, 0x1, R10, P0 ;  /* 0x0000000110177824 */ /* 0x000fc600000e060a */
[----:B------:R1:W-:Y:S04]  /*a5640*/  STL.64 [R1+0x530], R44 ;  /* 0x0005302c01007387 */ /* 0x0003e80000100a00 */
[----:B------:R2:W-:Y:S01]  /*a5650*/  STL.64 [R1+0x558], R22 ;  /* 0x0005581601007387 */ /* 0x0005e20000100a00 */
[C---:B0-----:R-:W-:Y:S02]  /*a5660*/  IADD3 R46, P4, R25.reuse, R9, RZ ;  /* 0x00000009192e7210 */ /* 0x041fe40007f9e0ff */
[----:B-1----:R-:W-:-:S03]  /*a5670*/  IADD3 R44, P3, R25, R18, RZ ;  /* 0x00000012192c7210 */ /* 0x002fc60007f7e0ff */
[C---:B------:R-:W-:Y:S01]  /*a5680*/  IMAD.X R47, R16.reuse, 0x1, R11, P4 ;  /* 0x00000001102f7824 */ /* 0x040fe200020e060b */
[----:B--2---:R-:W-:Y:S01]  /*a5690*/  IADD3 R22, P0, R25, R19, RZ ;  /* 0x0000001319167210 */ /* 0x004fe20007f1e0ff */
[----:B------:R-:W-:-:S03]  /*a56a0*/  IMAD.X R45, R16, 0x1, R20, P3 ;  /* 0x00000001102d7824 */ /* 0x000fc600018e0614 */
[----:B------:R-:W-:Y:S01]  /*a56b0*/  STL.64 [R1+0x550], R46 ;  /* 0x0005502e01007387 */ /* 0x000fe20000100a00 */
[----:B------:R-:W-:Y:S01]  /*a56c0*/  IMAD.X R23, R16, 0x1, R21, P0 ;  /* 0x0000000110177824 */ /* 0x000fe200000e0615 */
[----:B------:R-:W-:Y:S02]  /*a56d0*/  SHF.R.S32.HI R17, RZ, 0x1f, R26 ;  /* 0x0000001fff117819 */ /* 0x000fe4000001141a */
[----:B------:R-:W-:Y:S01]  /*a56e0*/  STL.64 [R1+0x578], R44 ;  /* 0x0005782c01007387 */ /* 0x000fe20000100a00 */
[----:B------:R-:W-:-:S03]  /*a56f0*/  IADD3 R24, P3, R26, R8, RZ ;  /* 0x000000081a187210 */ /* 0x000fc60007f7e0ff */
[----:B------:R0:W-:Y:S02]  /*a5700*/  STL.64 [R1+0x570], R22 ;  /* 0x0005701601007387 */ /* 0x0001e40000100a00 */
[----:B------:R-:W-:Y:S01]  /*a5710*/  IMAD.X R25, R17, 0x1, R10, P3 ;  /* 0x0000000111197824 */ /* 0x000fe200018e060a */
[----:B0-----:R-:W-:-:S04]  /*a5720*/  IADD3 R22, P0, R26, R18, RZ ;  /* 0x000000121a167210 */ /* 0x001fc80007f1e0ff */
[----:B------:R0:W-:Y:S01]  /*a5730*/  STL.64 [R1+0x598], R24 ;  /* 0x0005981801007387 */ /* 0x0001e20000100a00 */
[----:B------:R-:W-:Y:S01]  /*a5740*/  IADD3 R44, P4, R26, R9, RZ ;  /* 0x000000091a2c7210 */ /* 0x000fe20007f9e0ff */
[----:B------:R-:W-:Y:S01]  /*a5750*/  IMAD.X R23, R17, 0x1, R20, P0 ;  /* 0x0000000111177824 */ /* 0x000fe200000e0614 */
[----:B------:R-:W-:-:S03]  /*a5760*/  SHF.R.S32.HI R16, RZ, 0x1f, R27 ;  /* 0x0000001fff107819 */ /* 0x000fc6000001141b */
[----:B------:R-:W-:Y:S01]  /*a5770*/  IMAD.X R45, R17, 0x1, R11, P4 ;  /* 0x00000001112d7824 */ /* 0x000fe200020e060b */
[----:B------:R1:W-:Y:S01]  /*a5780*/  STL.64 [R1+0x5b8], R22 ;  /* 0x0005b81601007387 */ /* 0x0003e20000100a00 */
[----:B0-----:R-:W-:-:S03]  /*a5790*/  IADD3 R24, P3, R26, R19, RZ ;  /* 0x000000131a187210 */ /* 0x001fc60007f7e0ff */
[----:B------:R0:W-:Y:S02]  /*a57a0*/  STL.64 [R1+0x590], R44 ;  /* 0x0005902c01007387 */ /* 0x0001e40000100a00 */
[----:B------:R-:W-:Y:S01]  /*a57b0*/  IMAD.X R25, R17, 0x1, R21, P3 ;  /* 0x0000000111197824 */ /* 0x000fe200018e0615 */
[----:B-1----:R-:W-:-:S04]  /*a57c0*/  IADD3 R22, P0, R27, R8, RZ ;  /* 0x000000081b167210 */ /* 0x002fc80007f1e0ff */
[----:B------:R1:W-:Y:S01]  /*a57d0*/  STL.64 [R1+0x5b0], R24 ;  /* 0x0005b01801007387 */ /* 0x0003e20000100a00 */
[----:B------:R-:W-:Y:S01]  /*a57e0*/  IMAD.X R23, R16, 0x1, R10, P0 ;  /* 0x0000000110177824 */ /* 0x000fe200000e060a */
[----:B0-----:R-:W-:-:S04]  /*a57f0*/  IADD3 R44, P4, R27, R9, RZ ;  /* 0x000000091b2c7210 */ /* 0x001fc80007f9e0ff */
[----:B------:R0:W-:Y:S01]  /*a5800*/  STL.64 [R1+0x5d8], R22 ;  /* 0x0005d81601007387 */ /* 0x0001e20000100a00 */
[----:B-1----:R-:W-:Y:S01]  /*a5810*/  IADD3 R24, P3, R27, R18, RZ ;  /* 0x000000121b187210 */ /* 0x002fe20007f7e0ff */
[----:B------:R-:W-:-:S04]  /*a5820*/  IMAD.X R45, R16, 0x1, R11, P4 ;  /* 0x00000001102d7824 */ /* 0x000fc800020e060b */
[----:B------:R-:W-:Y:S01]  /*a5830*/  IMAD.X R25, R16, 0x1, R20, P3 ;  /* 0x0000000110197824 */ /* 0x000fe200018e0614 */
[----:B0-----:R-:W-:-:S04]  /*a5840*/  IADD3 R22, P0, R27, R19, RZ ;  /* 0x000000131b167210 */ /* 0x001fc80007f1e0ff */
[----:B------:R0:W-:Y:S01]  /*a5850*/  STL.64 [R1+0x5f8], R24 ;  /* 0x0005f81801007387 */ /* 0x0001e20000100a00 */
[----:B------:R-:W-:-:S03]  /*a5860*/  IMAD.X R23, R16, 0x1, R21, P0 ;  /* 0x0000000110177824 */ /* 0x000fc600000e0615 */
[----:B------:R-:W-:Y:S01]  /*a5870*/  STL.64 [R1+0x5d0], R44 ;  /* 0x0005d02c01007387 */ /* 0x000fe20000100a00 */
[----:B------:R-:W-:-:S03]  /*a5880*/  SHF.R.S32.HI R17, RZ, 0x1f, R28 ;  /* 0x0000001fff117819 */ /* 0x000fc6000001141c */
[----:B------:R1:W-:Y:S01]  /*a5890*/  STL.64 [R1+0x5f0], R22 ;  /* 0x0005f01601007387 */ /* 0x0003e20000100a00 */
[----:B0-----:R-:W-:-:S05]  /*a58a0*/  IADD3 R24, P3, R28, R8, RZ ;  /* 0x000000081c187210 */ /* 0x001fca0007f7e0ff */
[----:B------:R-:W-:Y:S01]  /*a58b0*/  IMAD.X R25, R17, 0x1, R10, P3 ;  /* 0x0000000111197824 */ /* 0x000fe200018e060a */
[----:B-1----:R-:W-:-:S04]  /*a58c0*/  IADD3 R22, P0, R28, R18, RZ ;  /* 0x000000121c167210 */ /* 0x002fc80007f1e0ff */
[----:B------:R0:W-:Y:S01]  /*a58d0*/  STL.64 [R1+0x628], R24 ;  /* 0x0006281801007387 */ /* 0x0001e20000100a00 */
[C---:B------:R-:W-:Y:S01]  /*a58e0*/  IMAD.X R23, R17.reuse, 0x1, R20, P0 ;  /* 0x0000000111177824 */ /* 0x040fe200000e0614 */
[C---:B------:R-:W-:Y:S02]  /*a58f0*/  IADD3 R26, P4, R28.reuse, R9, RZ ;  /* 0x000000091c1a7210 */ /* 0x040fe40007f9e0ff */
[----:B------:R-:W-:Y:S02]  /*a5900*/  SHF.R.S32.HI R16, RZ, 0x1f, R29 ;  /* 0x0000001fff107819 */ /* 0x000fe4000001141d */
[----:B------:R1:W-:Y:S01]  /*a5910*/  STL.64 [R1+0x648], R22 ;  /* 0x0006481601007387 */ /* 0x0003e20000100a00 */
[----:B0-----:R-:W-:Y:S01]  /*a5920*/  IADD3 R24, P3, R28, R19, RZ ;  /* 0x000000131c187210 */ /* 0x001fe20007f7e0ff */
[----:B------:R-:W-:-:S04]  /*a5930*/  IMAD.X R27, R17, 0x1, R11, P4 ;  /* 0x00000001111b7824 */ /* 0x000fc800020e060b */
[----:B------:R-:W-:Y:S01]  /*a5940*/  IMAD.X R25, R17, 0x1, R21, P3 ;  /* 0x0000000111197824 */ /* 0x000fe200018e0615 */
[C---:B-1----:R-:W-:Y:S01]  /*a5950*/  IADD3 R22, P0, R29.reuse, R8, RZ ;  /* 0x000000081d167210 */ /* 0x042fe20007f1e0ff */
[----:B------:R0:W-:Y:S04]  /*a5960*/  STL.64 [R1+0x620], R26 ;  /* 0x0006201a01007387 */ /* 0x0001e80000100a00 */
[----:B------:R-:W-:Y:S01]  /*a5970*/  IMAD.X R23, R16, 0x1, R10, P0 ;  /* 0x0000000110177824 */ /* 0x000fe200000e060a */
[----:B------:R-:W-:Y:S04]  /*a5980*/  STL.64 [R1+0x640], R24 ;  /* 0x0006401801007387 */ /* 0x000fe80000100a00 */
[----:B------:R1:W-:Y:S01]  /*a5990*/  STL.64 [R1+0x668], R22 ;  /* 0x0006681601007387 */ /* 0x0003e20000100a00 */
[----:B0-----:R-:W-:-:S05]  /*a59a0*/  IADD3 R26, P4, R29, R9, RZ ;  /* 0x000000091d1a7210 */ /* 0x001fca0007f9e0ff */
[C---:B------:R-:W-:Y:S01]  /*a59b0*/  IMAD.X R27, R16.reuse, 0x1, R11, P4 ;  /* 0x00000001101b7824 */ /* 0x040fe200020e060b */
[C---:B-1----:R-:W-:Y:S02]  /*a59c0*/  IADD3 R22, P0, R29.reuse, R19, RZ ;  /* 0x000000131d167210 */ /* 0x042fe40007f1e0ff */
[C---:B------:R-:W-:Y:S01]  /*a59d0*/  IADD3 R24, P3, R29.reuse, R18, RZ ;  /* 0x000000121d187210 */ /* 0x040fe20007f7e0ff */
[----:B------:R-:W-:Y:S02]  /*a59e0*/  VIADD R29, R29, UR4 ;  /* 0x000000041d1d7c36 */ /* 0x000fe40008000000 */
[C---:B------:R-:W-:Y:S01]  /*a59f0*/  IMAD.X R23, R16.reuse, 0x1, R21, P0 ;  /* 0x0000000110177824 */ /* 0x040fe200000e0615 */
[----:B------:R-:W-:Y:S01]  /*a5a00*/  STL.64 [R1+0x660], R26 ;  /* 0x0006601a01007387 */ /* 0x000fe20000100a00 */
[----:B------:R-:W-:Y:S01]  /*a5a10*/  IMAD.X R25, R16, 0x1, R20, P3 ;  /* 0x0000000110197824 */ /* 0x000fe200018e0614 */
[----:B------:R-:W-:Y:S02]  /*a5a20*/  SHF.R.S32.HI R16, RZ, 0x1f, R29 ;  /* 0x0000001fff107819 */ /* 0x000fe4000001141d */
        /* <DEDUP_REMOVED lines=8> */
[C---:B------:R-:W-:Y:S01]  /*a5ab0*/  VIADD R17, R29.reuse, UR5 ;  /* 0x000000051d117c36 */ /* 0x040fe20008000000 */
[----:B------:R-:W-:Y:S01]  /*a5ac0*/  ULDC.64 UR4, c[0x0][0x228] ;  /* 0x00008a0000047ab9 */ /* 0x000fe20000000a00 */
[----:B------:R-:W-:Y:S01]  /*a5ad0*/  IMAD.X R25, R16, 0x1, R20, P0 ;  /* 0x0000000110197824 */ /* 0x000fe200000e0614 */
[----:B------:R1:W-:Y:S01]  /*a5ae0*/  STL.64 [R1+0x6a0], R26 ;  /* 0x0006a01a01007387 */ /* 0x0003e20000100a00 */
[----:B0-----:R-:W-:-:S03]  /*a5af0*/  IADD3 R22, P4, R29, R19, RZ ;  /* 0x000000131d167210 */ /* 0x001fc60007f9e0ff */
[----:B------:R0:W-:Y:S01]  /*a5b00*/  STL.64 [R1+0x6d0], R24 ;  /* 0x0006d01801007387 */ /* 0x0001e20000100a00 */
[C---:B-1----:R-:W-:Y:S01]  /*a5b10*/  IADD3 R26, P0, R17.reuse, R8, RZ ;  /* 0x00000008111a7210 */ /* 0x042fe20007f1e0ff */
[----:B------:R-:W-:Y:S01]  /*a5b20*/  IMAD.X R23, R16, 0x1, R21, P4 ;  /* 0x0000000110177824 */ /* 0x000fe200020e0615 */
[----:B------:R-:W-:Y:S02]  /*a5b30*/  SHF.R.S32.HI R16, RZ, 0x1f, R17 ;  /* 0x0000001fff107819 */ /* 0x000fe40000011411 */
[C---:B------:R-:W-:Y:S02]  /*a5b40*/  IADD3 R28, P3, R17.reuse, R9, RZ ;  /* 0x00000009111c7210 */ /* 0x040fe40007f7e0ff */
[----:B0-----:R-:W-:Y:S01]  /*a5b50*/  IADD3 R24, P4, R17, R18, RZ ;  /* 0x0000001211187210 */ /* 0x001fe20007f9e0ff */
[C---:B------:R-:W-:Y:S01]  /*a5b60*/  IMAD.X R27, R16.reuse, 0x1, R10, P0 ;  /* 0x00000001101b7824 */ /* 0x040fe200000e060a */
[----:B------:R0:W-:Y:S03]  /*a5b70*/  STL.64 [R1+0x6c8], R22 ;  /* 0x0006c81601007387 */ /* 0x0001e60000100a00 */
[C---:B------:R-:W-:Y:S01]  /*a5b80*/  IMAD.X R25, R16.reuse, 0x1, R20, P4 ;  /* 0x0000000110197824 */ /* 0x040fe200020e0614 */
[----:B------:R1:W-:Y:S01]  /*a5b90*/  STL.64 [R1+0x6c0], R26 ;  /* 0x0006c01a01007387 */ /* 0x0003e20000100a00 */
[----:B------:R-:W-:-:S03]  /*a5ba0*/  IMAD.X R29, R16, 0x1, R11, P3 ;  /* 0x00000001101d7824 */ /* 0x000fc600018e060b */
[----:B------:R2:W-:Y:S01]  /*a5bb0*/  STL.64 [R1+0x700], R24 ;  /* 0x0007001801007387 */ /* 0x0005e20000100a00 */
[C---:B0-----:R-:W-:Y:S01]  /*a5bc0*/  VIADD R22, R17.reuse, UR7 ;  /* 0x0000000711167c36 */ /* 0x041fe20008000000 */
[----:B-1----:R-:W-:Y:S02]  /*a5bd0*/  IADD3 R26, P0, R17, R19, RZ ;  /* 0x00000013111a7210 */ /* 0x002fe40007f1e0ff */
[----:B------:R0:W-:Y:S02]  /*a5be0*/  STL.64 [R1+0x6e8], R28 ;  /* 0x0006e81c01007387 */ /* 0x0001e40000100a00 */
[----:B------:R-:W-:Y:S01]  /*a5bf0*/  SHF.R.S32.HI R17, RZ, 0x1f, R22 ;  /* 0x0000001fff117819 */ /* 0x000fe20000011416 */
[----:B------:R-:W-:Y:S01]  /*a5c00*/  ULDC UR7, c[0x0][0x228] ;  /* 0x00008a0000077ab9 */ /* 0x000fe20000000800 */
[----:B--2---:R-:W-:Y:S01]  /*a5c10*/  IADD3 R24, P3, R22, R8, RZ ;  /* 0x0000000816187210 */ /* 0x004fe20007f7e0ff */
[----:B------:R-:W-:-:S04]  /*a5c20*/  IMAD.X R27, R16, 0x1, R21, P0 ;  /* 0x00000001101b7824 */ /* 0x000fc800000e0615 */
[----:B------:R-:W-:Y:S01]  /*a5c30*/  IMAD.X R25, R17, 0x1, R10, P3 ;  /* 0x0000000111197824 */ /* 0x000fe200018e060a */
[----:B------:R1:W-:Y:S01]  /*a5c40*/  STL.64 [R1+0x718], R26 ;  /* 0x0007181a01007387 */ /* 0x0003e20000100a00 */
[----:B0-----:R-:W-:-:S03]  /*a5c50*/  IADD3 R28, P4, R22, R9, RZ ;  /* 0x00000009161c7210 */ /* 0x001fc60007f9e0ff */
[----:B------:R0:W-:Y:S01]  /*a5c60*/  STL.64 [R1+0x738], R24 ;  /* 0x0007381801007387 */ /* 0x0001e20000100a00 */
[----:B------:R-:W-:Y:S01]  /*a5c70*/  VIADD R16, R22, UR9 ;  /* 0x0000000916107c36 */ /* 0x000fe20008000000 */
[----:B------:R-:W-:Y:S01]  /*a5c80*/  LOP3.LUT R58, R58, 0xffffbfff, RZ, 0xc0, !PT ;  /* 0xffffbfff3a3a7812 */ /* 0x000fe200078ec0ff */
[----:B------:R-:W-:Y:S01]  /*a5c90*/  ULDC UR9, c[0x0][0x228] ;  /* 0x00008a0000097ab9 */ /* 0x000fe20000000800 */
[----:B------:R-:W-:Y:S01]  /*a5ca0*/  IMAD.X R29, R17, 0x1, R11, P4 ;  /* 0x00000001111d7824 */ /* 0x000fe200020e060b */
[C---:B-1----:R-:W-:Y:S02]  /*a5cb0*/  IADD3 R26, P0, R22.reuse, R18, RZ ;  /* 0x00000012161a7210 */ /* 0x042fe40007f1e0ff */
[----:B0-----:R-:W-:-:S03]  /*a5cc0*/  IADD3 R24, P3, R22, R19, RZ ;  /* 0x0000001316187210 */ /* 0x001fc60007f7e0ff */
[C---:B------:R-:W-:Y:S01]  /*a5cd0*/  IMAD.X R27, R17.reuse, 0x1, R20, P0 ;  /* 0x00000001111b7824 */ /* 0x040fe200000e0614 */
[----:B------:R-:W-:Y:S01]  /*a5ce0*/  STL.64 [R1+0x730], R28 ;  /* 0x0007301c01007387 */ /* 0x000fe20000100a00 */
[----:B------:R-:W-:-:S03]  /*a5cf0*/  IMAD.X R25, R17, 0x1, R21, P3 ;  /* 0x0000000111197824 */ /* 0x000fc600018e0615 */
[----:B------:R0:W-:Y:S01]  /*a5d00*/  STL.64 [R1+0x758], R26 ;  /* 0x0007581a01007387 */ /* 0x0001e20000100a00 */
[----:B------:R-:W-:-:S03]  /*a5d10*/  SHF.R.S32.HI R17, RZ, 0x1f, R16 ;  /* 0x0000001fff117819 */ /* 0x000fc60000011410 */
[----:B------:R1:W-:Y:S01]  /*a5d20*/  STL.64 [R1+0x778], R24 ;  /* 0x0007781801007387 */ /* 0x0003e20000100a00 */
[C---:B0-----:R-:W-:Y:S02]  /*a5d30*/  IADD3 R26, P0, R16.reuse, R8, RZ ;  /* 0x00000008101a7210 */ /* 0x041fe40007f1e0ff */
[----:B-1----:R-:W-:-:S03]  /*a5d40*/  IADD3 R24, P4, R16, R18, RZ ;  /* 0x0000001210187210 */ /* 0x002fc60007f9e0ff */
[C---:B------:R-:W-:Y:S01]  /*a5d50*/  IMAD.X R27, R17.reuse, 0x1, R10, P0 ;  /* 0x00000001111b7824 */ /* 0x040fe200000e060a */
[C---:B------:R-:W-:Y:S01]  /*a5d60*/  IADD3 R28, P3, R16.reuse, R9, RZ ;  /* 0x00000009101c7210 */ /* 0x040fe20007f7e0ff */
[----:B------:R-:W-:Y:S01]  /*a5d70*/  VIADD R22, R16, UR11 ;  /* 0x0000000b10167c36 */ /* 0x000fe20008000000 */
[----:B------:R-:W-:Y:S01]  /*a5d80*/  LOP3.LUT R2, R2, 0xff7fffff, RZ, 0xc0, !PT ;  /* 0xff7fffff02027812 */ /* 0x000fe200078ec0ff */
[C---:B------:R-:W-:Y:S01]  /*a5d90*/  IMAD.X R25, R17.reuse, 0x1, R20, P4 ;  /* 0x0000000111197824 */ /* 0x040fe200020e0614 */
[----:B------:R0:W-:Y:S01]  /*a5da0*/  STL.64 [R1+0x750], R26 ;  /* 0x0007501a01007387 */ /* 0x0001e20000100a00 */
[----:B------:R-:W-:Y:S01]  /*a5db0*/  IMAD.X R29, R17, 0x1, R11, P3 ;  /* 0x00000001111d7824 */ /* 0x000fe200018e060b */
[----:B------:R-:W-:Y:S02]  /*a5dc0*/  ULDC UR11, c[0x0][0x228] ;  /* 0x00008a00000b7ab9 */ /* 0x000fe40000000800 */
[----:B------:R1:W-:Y:S01]  /*a5dd0*/  STL.64 [R1+0x798], R24 ;  /* 0x0007981801007387 */ /* 0x0003e20000100a00 */
[----:B0-----:R-:W-:-:S02]  /*a5de0*/  IADD3 R26, P0, R16, R19, RZ ;  /* 0x00000013101a7210 */ /* 0x001fc40007f1e0ff */
        /* <DEDUP_REMOVED lines=8> */
[----:B-1----:R-:W-:-:S03]  /*a5e70*/  IADD3 R26, P0, R22, R18, RZ ;  /* 0x00000012161a7210 */ /* 0x002fc60007f1e0ff */
[----:B------:R-:W-:Y:S01]  /*a5e80*/  IMAD.X R29, R16, 0x1, R11, P4 ;  /* 0x00000001101d7824 */ /* 0x000fe200020e060b */
[----:B--2---:R-:W-:Y:S01]  /*a5e90*/  IADD3 R24, P3, R22, R19, RZ ;  /* 0x0000001316187210 */ /* 0x004fe20007f7e0ff */
[----:B------:R-:W-:Y:S02]  /*a5ea0*/  IMAD.X R27, R16, 0x1, R20, P0 ;  /* 0x00000001101b7824 */ /* 0x000fe400000e0614 */
[----:B------:R-:W-:Y:S01]  /*a5eb0*/  VIADD R17, R22, UR13 ;  /* 0x0000000d16117c36 */ /* 0x000fe20008000000 */
[----:B------:R-:W-:Y:S01]  /*a5ec0*/  STL.64 [R1+0x7b0], R28 ;  /* 0x0007b01c01007387 */ /* 0x000fe20000100a00 */
[----:B------:R-:W-:Y:S01]  /*a5ed0*/  IMAD.X R25, R16, 0x1, R21, P3 ;  /* 0x0000000110197824 */ /* 0x000fe200018e0615 */
[----:B------:R-:W-:Y:S01]  /*a5ee0*/  LOP3.LUT R59, R59, 0xfff7ffff, RZ, 0xc0, !PT ;  /* 0xfff7ffff3b3b7812 */ /* 0x000fe200078ec0ff */
[----:B------:R-:W-:Y:S01]  /*a5ef0*/  ULDC UR13, c[0x0][0x228] ;  /* 0x00008a00000d7ab9 */ /* 0x000fe20000000800 */
[----:B------:R0:W-:Y:S01]  /*a5f00*/  STL.64 [R1+0x7e0], R26 ;  /* 0x0007e01a01007387 */ /* 0x0001e20000100a00 */
[----:B------:R-:W-:-:S03]  /*a5f10*/  SHF.R.S32.HI R16, RZ, 0x1f, R17 ;  /* 0x0000001fff107819 */ /* 0x000fc60000011411 */
[----:B------:R1:W-:Y:S01]  /*a5f20*/  STL.64 [R1+0x800], R24 ;  /* 0x0008001801007387 */ /* 0x0003e20000100a00 */
[C---:B0-----:R-:W-:Y:S02]  /*a5f30*/  IADD3 R26, P0, R17.reuse, R8, RZ ;  /* 0x00000008111a7210 */ /* 0x041fe40007f1e0ff */
[----:B-1----:R-:W-:-:S03]  /*a5f40*/  IADD3 R24, P4, R17, R18, RZ ;  /* 0x0000001211187210 */ /* 0x002fc60007f9e0ff */
[C---:B------:R-:W-:Y:S01]  /*a5f50*/  IMAD.X R27, R16.reuse, 0x1, R10, P0 ;  /* 0x00000001101b7824 */ /* 0x040fe200000e060a */
[C---:B------:R-:W-:Y:S01]  /*a5f60*/  IADD3 R28, P3, R17.reuse, R9, RZ ;  /* 0x00000009111c7210 */ /* 0x040fe20007f7e0ff */
[----:B------:R-:W-:Y:S02]  /*a5f70*/  VIADD R22, R17, UR14 ;  /* 0x0000000e11167c36 */ /* 0x000fe40008000000 */
[C---:B------:R-:W-:Y:S01]  /*a5f80*/  IMAD.X R25, R16.reuse, 0x1, R20, P4 ;  /* 0x0000000110197824 */ /* 0x040fe200020e0614 */
        /* <DEDUP_REMOVED lines=13> */
[C---:B------:R-:W-:Y:S01]  /*a6060*/  IMAD.X R29, R17.reuse, 0x1, R11, P4 ;  /* 0x00000001111d7824 */ /* 0x040fe200020e060b */
[C---:B--2---:R-:W-:Y:S01]  /*a6070*/  IADD3 R24, P3, R22.reuse, R19, RZ ;  /* 0x0000001316187210 */ /* 0x044fe20007f7e0ff */
[C---:B------:R-:W-:Y:S02]  /*a6080*/  IMAD.X R27, R17.reuse, 0x1, R20, P0 ;  /* 0x00000001111b7824 */ /* 0x040fe400000e0614 */
[----:B------:R-:W-:Y:S01]  /*a6090*/  VIADD R16, R22, UR15 ;  /* 0x0000000f16107c36 */ /* 0x000fe20008000000 */
[----:B------:R-:W-:Y:S01]  /*a60a0*/  STL.64 [R1+0x838], R28 ;  /* 0x0008381c01007387 */ /* 0x000fe20000100a00 */
[----:B------:R-:W-:Y:S01]  /*a60b0*/  IMAD.X R25, R17, 0x1, R21, P3 ;  /* 0x0000000111197824 */ /* 0x000fe200018e0615 */
[----:B------:R-:W-:Y:S02]  /*a60c0*/  ULDC.64 UR14, c[0x0][0x228] ;  /* 0x00008a00000e7ab9 */ /* 0x000fe40000000a00 */
        /* <DEDUP_REMOVED lines=208> */
[----:B------:R-:W-:Y:S01]  /*a6dd0*/  IMAD.X R27, R16, 0x1, R10, P0 ;  /* 0x00000001101b7824 */ /* 0x000fe200000e060a */
[C---:B------:R-:W-:Y:S01]  /*a6de0*/  IADD3 R28, P3, R22.reuse, R9, RZ ;  /* 0x00000009161c7210 */ /* 0x040fe20007f7e0ff */
[----:B------:R-:W-:Y:S01]  /*a6df0*/  VIADD R17, R22, UR30 ;  /* 0x0000001e16117c36 */ /* 0x000fe20008000000 */
[----:B---3--:R-:W-:Y:S01]  /*a6e00*/  LOP3.LUT R53, R53, 0x7fffffff, RZ, 0xc0, !PT ;  /* 0x7fffffff35357812 */ /* 0x008fe200078ec0ff */
[C---:B------:R-:W-:Y:S01]  /*a6e10*/  IMAD.X R25, R16.reuse, 0x1, R20, P4 ;  /* 0x0000000110197824 */ /* 0x040fe200020e0614 */
[----:B------:R0:W-:Y:S01]  /*a6e20*/  STL.64 [R1+0xbf8], R26 ;  /* 0x000bf81a01007387 */ /* 0x0001e20000100a00 */
[----:B------:R-:W-:Y:S01]  /*a6e30*/  IMAD.X R29, R16, 0x1, R11, P3 ;  /* 0x00000001101d7824 */ /* 0x000fe200018e060b */
[----:B------:R-:W-:Y:S01]  /*a6e40*/  LOP3.LUT R55, R55, 0x7fffffff, RZ, 0xc0, !PT ;  /* 0x7fffffff37377812 */ /* 0x000fe200078ec0ff */
[----:B------:R-:W-:Y:S01]  /*a6e50*/  ULDC UR30, c[0x0][0x228] ;  /* 0x00008a00001e7ab9 */ /* 0x000fe20000000800 */
[----:B------:R1:W-:Y:S01]  /*a6e60*/  STL.64 [R1+0xc48], R24 ;  /* 0x000c481801007387 */ /* 0x0003e20000100a00 */
[----:B0-----:R-:W-:-:S02]  /*a6e70*/  IADD3 R26, P0, R22, R19, RZ ;  /* 0x00000013161a7210 */ /* 0x001fc40007f1e0ff */
[----:B------:R-:W-:Y:S02]  /*a6e80*/  SHF.R.S32.HI R22, RZ, 0x1f, R17 ;  /* 0x0000001fff167819 */ /* 0x000fe40000011411 */
[C---:B-1----:R-:W-:Y:S01]  /*a6e90*/  IADD3 R24, P3, R17.reuse, R8, RZ ;  /* 0x0000000811187210 */ /* 0x042fe20007f7e0ff */
        /* <DEDUP_REMOVED lines=13> */
[----:B----4-:R-:W-:Y:S01]  /*a6f70*/  LOP3.LUT R12, R12, 0xffffdfff, RZ, 0xc0, !PT ;  /* 0xffffdfff0c0c7812 */ /* 0x010fe200078ec0ff */
[----:B------:R-:W-:Y:S01]  /*a6f80*/  ULDC UR31, c[0x0][0x228] ;  /* 0x00008a00001f7ab9 */ /* 0x000fe20000000800 */
        /* <DEDUP_REMOVED lines=8> */
[----:B------:R-:W-:Y:S01]  /*a7010*/  LOP3.LUT R4, R4, 0x7fffffff, RZ, 0xc0, !PT ;  /* 0x7fffffff04047812 */ /* 0x000fe200078ec0ff */
        /* <DEDUP_REMOVED lines=64> */
[C---:B------:R-:W-:Y:S01]  /*a7420*/  VIADD R22, R17.reuse, UR38 ;  /* 0x0000002611167c36 */ /* 0x040fe20008000000 */
        /* <DEDUP_REMOVED lines=23> */
[----:B------:R-:W-:Y:S02]  /*a75a0*/  ULDC UR39, c[0x0][0x228] ;  /* 0x00008a0000277ab9 */ /* 0x000fe40000000800 */
        /* <DEDUP_REMOVED lines=8> */
[----:B------:R-:W-:Y:S01]  /*a7630*/  ULDC UR40, c[0x0][0x228] ;  /* 0x00008a0000287ab9 */ /* 0x000fe20000000800 */
[C---:B------:R-:W-:Y:S01]  /*a7640*/  IMAD.X R25, R16.reuse, 0x1, R20, P4 ;  /* 0x0000000110197824 */ /* 0x040fe200020e0614 */
[----:B------:R0:W-:Y:S01]  /*a7650*/  STL.64 [R1+0xe78], R26 ;  /* 0x000e781a01007387 */ /* 0x0001e20000100a00 */
[----:B------:R-:W-:-:S03]  /*a7660*/  IMAD.X R29, R16, 0x1, R11, P3 ;  /* 0x00000001101d7824 */ /* 0x000fc600018e060b */
[----:B------:R1:W-:Y:S01]  /*a7670*/  STL.64 [R1+0xee0], R24 ;  /* 0x000ee01801007387 */ /* 0x0003e20000100a00 */
[----:B0-----:R-:W-:Y:S02]  /*a7680*/  IADD3 R26, P0, R22, R19, RZ ;  /* 0x00000013161a7210 */ /* 0x001fe40007f1e0ff */
        /* <DEDUP_REMOVED lines=103> */
[----:B------:R0:W-:Y:S01]  /*a7d00*/  STL.64 [R1+0x1038], R28 ;  /* 0x0010381c01007387 */ /* 0x0001e20000100a00 */
[----:B------:R-:W-:Y:S01]  /*a7d10*/  IMAD.X R25, R17, 0x1, R21, P3 ;  /* 0x0000000111197824 */ /* 0x000fe200018e0615 */
[----:B------:R-:W-:Y:S01]  /*a7d20*/  LOP3.LUT R13, R13, 0xffffefff, RZ, 0xc0, !PT ;  /* 0xffffefff0d0d7812 */ /* 0x000fe200078ec0ff */
[----:B------:R-:W-:Y:S01]  /*a7d30*/  ULDC UR47, c[0x0][0x228] ;  /* 0x00008a00002f7ab9 */ /* 0x000fe20000000800 */
[----:B------:R1:W-:Y:S01]  /*a7d40*/  STL.64 [R1+0x1050], R26 ;  /* 0x0010501a01007387 */ /* 0x0003e20000100a00 */
[----:B------:R-:W-:-:S03]  /*a7d50*/  SHF.R.S32.HI R16, RZ, 0x1f, R22 ;  /* 0x0000001fff107819 */ /* 0x000fc60000011416 */
[----:B------:R2:W-:Y:S01]  /*a7d60*/  STL.64 [R1+0x1060], R24 ;  /* 0x0010601801007387 */ /* 0x0005e20000100a00 */
[C---:B0-----:R-:W-:Y:S02]  /*a7d70*/  IADD3 R28, P3, R22.reuse, R9, RZ ;  /* 0x00000009161c7210 */ /* 0x041fe40007f7e0ff */
[C---:B-1----:R-:W-:Y:S02]  /*a7d80*/  IADD3 R26, P0, R22.reuse, R8, RZ ;  /* 0x00000008161a7210 */ /* 0x042fe40007f1e0ff */
[----:B--2---:R-:W-:-:S03]  /*a7d90*/  IADD3 R24, P4, R22, R18, RZ ;  /* 0x0000001216187210 */ /* 0x004fc60007f9e0ff */
[C---:B------:R-:W-:Y:S02]  /*a7da0*/  IMAD.X R27, R16.reuse, 0x1, R10, P0 ;  /* 0x00000001101b7824 */ /* 0x040fe400000e060a */
[C---:B------:R-:W-:Y:S02]  /*a7db0*/  IMAD.X R29, R16.reuse, 0x1, R11, P3 ;  /* 0x00000001101d7824 */ /* 0x040fe400018e060b */
[----:B------:R-:W-:Y:S02]  /*a7dc0*/  IMAD.X R25, R16, 0x1, R20, P4 ;  /* 0x0000000110197824 */ /* 0x000fe400020e0614 */
[C---:B------:R-:W-:Y:S01]  /*a7dd0*/  VIADD R17, R22.reuse, UR48 ;  /* 0x0000003016117c36 */ /* 0x040fe20008000000 */
[----:B------:R0:W-:Y:S01]  /*a7de0*/  STL.64 [R1+0x1048], R26 ;  /* 0x0010481a01007387 */ /* 0x0001e20000100a00 */
[----:B------:R-:W-:Y:S01]  /*a7df0*/  LOP3.LUT R3, R3, 0xfeffffff, RZ, 0xc0, !PT ;  /* 0xfeffffff03037812 */ /* 0x000fe200078ec0ff */
[----:B------:R-:W-:Y:S02]  /*a7e00*/  ULDC UR48, c[0x0][0x228] ;  /* 0x00008a0000307ab9 */ /* 0x000fe40000000800 */
[----:B------:R-:W-:Y:S04]  /*a7e10*/  STL.64 [R1+0x1058], R28 ;  /* 0x0010581c01007387 */ /* 0x000fe80000100a00 */
[----:B------:R1:W-:Y:S01]  /*a7e20*/  STL.64 [R1+0x1078], R24 ;  /* 0x0010781801007387 */ /* 0x0003e20000100a00 */
[----:B0-----:R-:W-:-:S02]  /*a7e30*/  IADD3 R26, P0, R22, R19, RZ ;  /* 0x00000013161a7210 */ /* 0x001fc40007f1e0ff */
[----:B------:R-:W-:Y:S02]  /*a7e40*/  SHF.R.S32.HI R22, RZ, 0x1f, R17 ;  /* 0x0000001fff167819 */ /* 0x000fe40000011411 */
[----:B-1----:R-:W-:Y:S01]  /*a7e50*/  IADD3 R24, P3, R17, R8, RZ ;  /* 0x0000000811187210 */ /* 0x002fe20007f7e0ff */
[----:B------:R-:W-:-:S04]  /*a7e60*/  IMAD.X R27, R16, 0x1, R21, P0 ;  /* 0x00000001101b7824 */ /* 0x000fc800000e0615 */
[----:B------:R-:W-:Y:S01]  /*a7e70*/  IMAD.X R25, R22, 0x1, R10, P3 ;  /* 0x0000000116197824 */ /* 0x000fe200018e060a */
[----:B------:R0:W-:Y:S01]  /*a7e80*/  STL.64 [R1+0x1070], R26 ;  /* 0x0010701a01007387 */ /* 0x0001e20000100a00 */
[----:B------:R-:W-:-:S03]  /*a7e90*/  IADD3 R28, P4, R17, R9, RZ ;  /* 0x00000009111c7210 */ /* 0x000fc60007f9e0ff */
[----:B------:R1:W-:Y:S02]  /*a7ea0*/  STL.64 [R1+0x1088], R24 ;  /* 0x0010881801007387 */ /* 0x0003e40000100a00 */
[C---:B------:R-:W-:Y:S01]  /*a7eb0*/  IMAD.X R29, R22.reuse, 0x1, R11, P4 ;  /* 0x00000001161d7824 */ /* 0x040fe200020e060b */
[C---:B0-----:R-:W-:Y:S02]  /*a7ec0*/  IADD3 R26, P0, R17.reuse, R18, RZ ;  /* 0x00000012111a7210 */ /* 0x041fe40007f1e0ff */
[C---:B-1----:R-:W-:Y:S01]  /*a7ed0*/  IADD3 R24, P3, R17.reuse, R19, RZ ;  /* 0x0000001311187210 */ /* 0x042fe20007f7e0ff */
[----:B------:R-:W-:Y:S01]  /*a7ee0*/  VIADD R17, R17, UR49 ;  /* 0x0000003111117c36 */ /* 0x000fe20008000000 */
[----:B------:R-:W-:Y:S01]  /*a7ef0*/  STL.64 [R1+0x1080], R28 ;  /* 0x0010801c01007387 */ /* 0x000fe20000100a00 */
[C---:B------:R-:W-:Y:S01]  /*a7f00*/  IMAD.X R27, R22.reuse, 0x1, R20, P0 ;  /* 0x00000001161b7824 */ /* 0x040fe200000e0614 */
[----:B------:R-:W-:Y:S01]  /*a7f10*/  ULDC UR49, c[0x0][0x228] ;  /* 0x00008a0000317ab9 */ /* 0x000fe20000000800 */
[----:B------:R-:W-:Y:S01]  /*a7f20*/  IMAD.X R25, R22, 0x1, R21, P3 ;  /* 0x0000000116197824 */ /* 0x000fe200018e0615 */
[----:B------:R-:W-:-:S02]  /*a7f30*/  SHF.R.S32.HI R16, RZ, 0x1f, R17 ;  /* 0x0000001fff107819 */ /* 0x000fc40000011411 */
[C---:B------:R-:W-:Y:S01]  /*a7f40*/  IADD3 R22, P4, R17.reuse, R8, RZ ;  /* 0x0000000811167210 */ /* 0x040fe20007f9e0ff */
        /* <DEDUP_REMOVED lines=8> */
[----:B------:R-:W-:Y:S01]  /*a7fd0*/  VIADD R17, R17, UR50 ;  /* 0x0000003211117c36 */ /* 0x000fe20008000000 */
[----:B------:R-:W-:Y:S01]  /*a7fe0*/  STL.64 [R1+0x10a8], R26 ;  /* 0x0010a81a01007387 */ /* 0x000fe20000100a00 */
[C---:B------:R-:W-:Y:S01]  /*a7ff0*/  IMAD.X R23, R16.reuse, 0x1, R21, P4 ;  /* 0x0000000110177824 */ /* 0x040fe200020e0615 */
[----:B------:R-:W-:Y:S01]  /*a8000*/  ULDC UR50, c[0x0][0x228] ;  /* 0x00008a0000327ab9 */ /* 0x000fe20000000800 */
[----:B------:R-:W-:Y:S01]  /*a8010*/  IMAD.X R25, R16, 0x1, R20, P0 ;  /* 0x0000000110197824 */ /* 0x000fe200000e0614 */
[----:B------:R-:W-:Y:S02]  /*a8020*/  SHF.R.S32.HI R16, RZ, 0x1f, R17 ;  /* 0x0000001fff107819 */ /* 0x000fe40000011411 */
[----:B------:R0:W-:Y:S02]  /*a8030*/  STL.64 [R1+0x10c0], R22 ;  /* 0x0010c01601007387 */ /* 0x0001e40000100a00 */
[----:B0-----:R-:W-:-:S02]  /*a8040*/  IADD3 R22, P4, R17, R8, RZ ;  /* 0x0000000811167210 */ /* 0x001fc40007f9e0ff */
[----:B------:R0:W-:Y:S03]  /*a8050*/  STL.64 [R1+0x10b0], R24 ;  /* 0x0010b01801007387 */ /* 0x0001e60000100a00 */
[----:B------:R-:W-:Y:S01]  /*a8060*/  IMAD.X R23, R16, 0x1, R10, P4 ;  /* 0x0000000110177824 */ /* 0x000fe200020e060a */
[----:B------:R-:W-:-:S04]  /*a8070*/  IADD3 R26, P3, R17, R9, RZ ;  /* 0x00000009111a7210 */ /* 0x000fc80007f7e0ff */
[----:B------:R1:W-:Y:S01]  /*a8080*/  STL.64 [R1+0x10c8], R22 ;  /* 0x0010c81601007387 */ /* 0x0003e20000100a00 */
[----:B0-----:R-:W-:Y:S01]  /*a8090*/  IADD3 R24, P0, R17, R18, RZ ;  /* 0x0000001211187210 */ /* 0x001fe20007f1e0ff */
[----:B------:R-:W-:-:S04]  /*a80a0*/  IMAD.X R27, R16, 0x1, R11, P3 ;  /* 0x00000001101b7824 */ /* 0x000fc800018e060b */
[C---:B------:R-:W-:Y:S01]  /*a80b0*/  IMAD.X R25, R16.reuse, 0x1, R20, P0 ;  /* 0x0000000110197824 */ /* 0x040fe200000e0614 */
[C---:B-1----:R-:W-:Y:S01]  /*a80c0*/  IADD3 R22, P4, R17.reuse, R19, RZ ;  /* 0x0000001311167210 */ /* 0x042fe20007f9e0ff */
[----:B------:R-:W-:Y:S01]  /*a80d0*/  VIADD R17, R17, UR51 ;  /* 0x0000003311117c36 */ /* 0x000fe20008000000 */
[----:B------:R-:W-:Y:S01]  /*a80e0*/  STL.64 [R1+0x10d8], R26 ;  /* 0x0010d81a01007387 */ /* 0x000fe20000100a00 */
[----:B------:R-:W-:Y:S02]  /*a80f0*/  ULDC UR51, c[0x0][0x228] ;  /* 0x00008a0000337ab9 */ /* 0x000fe40000000800 */
[----:B------:R-:W-:Y:S01]  /*a8100*/  IMAD.X R23, R16, 0x1, R21, P4 ;  /* 0x0000000110177824 */ /* 0x000fe200020e0615 */
[----:B------:R0:W-:Y:S04]  /*a8110*/  STL.64 [R1+0x10f8], R24 ;  /* 0x0010f81801007387 */ /* 0x0001e80000100a00 */
[----:B------:R1:W-:Y:S01]  /*a8120*/  STL.64 [R1+0x1118], R22 ;  /* 0x0011181601007387 */ /* 0x0003e20000100a00 */
[----:B0-----:R-:W-:-:S02]  /*a8130*/  IADD3 R24, P4, R17, R8, RZ ;  /* 0x0000000811187210 */ /* 0x001fc40007f9e0ff */
[----:B-1----:R-:W-:-:S05]  /*a8140*/  SHF.R.S32.HI R22, RZ, 0x1f, R17 ;  /* 0x0000001fff167819 */ /* 0x002fca0000011411 */
[C---:B------:R-:W-:Y:S01]  /*a8150*/  IMAD.X R25, R22.reuse, 0x1, R10, P4 ;  /* 0x0000000116197824 */ /* 0x040fe200020e060a */
[C---:B------:R-:W-:Y:S02]  /*a8160*/  IADD3 R28, P3, R17.reuse, R9, RZ ;  /* 0x00000009111c7210 */ /* 0x040fe40007f7e0ff */
[C---:B------:R-:W-:Y:S02]  /*a8170*/  IADD3 R26, P0, R17.reuse, R18, RZ ;  /* 0x00000012111a7210 */ /* 0x040fe40007f1e0ff */
[----:B------:R0:W-:Y:S01]  /*a8180*/  STL.64 [R1+0x10f0], R24 ;  /* 0x0010f01801007387 */ /* 0x0001e20000100a00 */
[C---:B------:R-:W-:Y:S02]  /*a8190*/  IMAD.X R29, R22.reuse, 0x1, R11, P3 ;  /* 0x00000001161d7824 */ /* 0x040fe400018e060b */
[----:B------:R-:W-:Y:S02]  /*a81a0*/  IMAD.X R27, R22, 0x1, R20, P0 ;  /* 0x00000001161b7824 */ /* 0x000fe400000e0614 */
[C---:B------:R-:W-:Y:S01]  /*a81b0*/  VIADD R16, R17.reuse, UR52 ;  /* 0x0000003411107c36 */ /* 0x040fe20008000000 */
[----:B0-----:R-:W-:Y:S01]  /*a81c0*/  IADD3 R24, P4, R17, R19, RZ ;  /* 0x0000001311187210 */ /* 0x001fe20007f9e0ff */
[----:B------:R-:W-:Y:S01]  /*a81d0*/  STL.64 [R1+0x1110], R28 ;  /* 0x0011101c01007387 */ /* 0x000fe20000100a00 */
[----:B------:R-:W-:-:S03]  /*a81e0*/  ULDC UR52, c[0x0][0x228] ;  /* 0x00008a0000347ab9 */ /* 0x000fc60000000800 */
[----:B------:R-:W-:Y:S01]  /*a81f0*/  IMAD.X R25, R22, 0x1, R21, P4 ;  /* 0x0000000116197824 */ /* 0x000fe200020e0615 */
[----:B------:R-:W-:Y:S01]  /*a8200*/  STL.64 [R1+0x1130], R26 ;  /* 0x0011301a01007387 */ /* 0x000fe20000100a00 */
[----:B------:R-:W-:-:S03]  /*a8210*/  SHF.R.S32.HI R17, RZ, 0x1f, R16 ;  /* 0x0000001fff117819 */ /* 0x000fc60000011410 */
[----:B------:R0:W-:Y:S01]  /*a8220*/  STL.64 [R1+0x1140], R24 ;  /* 0x0011401801007387 */ /* 0x0001e20000100a00 */
[C---:B------:R-:W-:Y:S02]  /*a8230*/  IADD3 R44, P3, R16.reuse, R9, RZ ;  /* 0x00000009102c7210 */ /* 0x040fe40007f7e0ff */
[----:B0-----:R-:W-:-:S05]  /*a8240*/  IADD3 R24, P4, R16, R8, RZ ;  /* 0x0000000810187210 */ /* 0x001fca0007f9e0ff */
[----:B------:R-:W-:Y:S01]  /*a8250*/  IMAD.X R25, R17, 0x1, R10, P4 ;  /* 0x0000000111197824 */ /* 0x000fe200020e060a */
[----:B------:R-:W-:-:S04]  /*a8260*/  IADD3 R28, P0, R16, R18, RZ ;  /* 0x00000012101c7210 */ /* 0x000fc80007f1e0ff */
[----:B------:R0:W-:Y:S01]  /*a8270*/  STL.64 [R1+0x1128], R24 ;  /* 0x0011281801007387 */ /* 0x0001e20000100a00 */
[C---:B------:R-:W-:Y:S02]  /*a8280*/  IMAD.X R45, R17.reuse, 0x1, R11, P3 ;  /* 0x00000001112d7824 */ /* 0x040fe400018e060b */
[----:B------:R-:W-:Y:S02]  /*a8290*/  IMAD.X R29, R17, 0x1, R20, P0 ;  /* 0x00000001111d7824 */ /* 0x000fe400000e0614 */
[C---:B------:R-:W-:Y:S01]  /*a82a0*/  VIADD R23, R16.reuse, UR53 ;  /* 0x0000003510177c36 */ /* 0x040fe20008000000 */
[----:B0-----:R-:W-:Y:S01]  /*a82b0*/  IADD3 R24, P4, R16, R19, RZ ;  /* 0x0000001310187210 */ /* 0x001fe20007f9e0ff */
[----:B------:R-:W-:Y:S01]  /*a82c0*/  STL.64 [R1+0x1138], R44 ;  /* 0x0011382c01007387 */ /* 0x000fe20000100a00 */
[----:B------:R-:W-:-:S03]  /*a82d0*/  ULDC UR53, c[0x0][0x228] ;  /* 0x00008a0000357ab9 */ /* 0x000fc60000000800 */
[----:B------:R-:W-:-:S05]  /*a82e0*/  IMAD.X R25, R17, 0x1, R21, P4 ;  /* 0x0000000111197824 */ /* 0x000fca00020e0615 */
[----:B------:R0:W-:Y:S04]  /*a82f0*/  STL.64 [R1+0x1150], R24 ;  /* 0x0011501801007387 */ /* 0x0001e80000100a00 */
[----:B------:R1:W-:Y:S01]  /*a8300*/  STL.64 [R1+0x1158], R28 ;  /* 0x0011581c01007387 */ /* 0x0003e20000100a00 */
[C---:B------:R-:W-:Y:S01]  /*a8310*/  VIADD R27, R23.reuse, UR54 ;  /* 0x00000036171b7c36 */ /* 0x040fe20008000000 */
[C---:B------:R-:W-:Y:S02]  /*a8320*/  IADD3 R60, P3, R23.reuse, R9, RZ ;  /* 0x00000009173c7210 */ /* 0x040fe40007f7e0ff */
[----:B------:R-:W-:Y:S02]  /*a8330*/  IADD3 R46, P0, R23, R18, RZ ;  /* 0x00000012172e7210 */ /* 0x000fe40007f1e0ff */
[----:B0-----:R-:W-:-:S02]  /*a8340*/  SHF.R.S32.HI R24, RZ, 0x1f, R23 ;  /* 0x0000001fff187819 */ /* 0x001fc40000011417 */
[----:B-1----:R-:W-:Y:S01]  /*a8350*/  IADD3 R28, P4, R23, R8, RZ ;  /* 0x00000008171c7210 */ /* 0x002fe20007f9e0ff */
[----:B------:R-:W-:Y:S01]  /*a8360*/  VIADD R16, R27, UR55 ;  /* 0x000000371b107c36 */ /* 0x000fe20008000000 */
[----:B------:R-:W-:Y:S01]  /*a8370*/  ULDC UR54, c[0x0][0x228] ;  /* 0x00008a0000367ab9 */ /* 0x000fe20000000800 */
[C---:B------:R-:W-:Y:S01]  /*a8380*/  IMAD.X R61, R24.reuse, 0x1, R11, P3 ;  /* 0x00000001183d7824 */ /* 0x040fe200018e060b */
[----:B------:R-:W-:Y:S01]  /*a8390*/  ULDC UR55, c[0x0][0x228] ;  /* 0x00008a0000377ab9 */ /* 0x000fe20000000800 */
[----:B------:R-:W-:Y:S02]  /*a83a0*/  IMAD.X R29, R24, 0x1, R10, P4 ;  /* 0x00000001181d7824 */ /* 0x000fe400020e060a */
[----:B------:R-:W-:Y:S01]  /*a83b0*/  VIADD R17, R16, UR56 ;  /* 0x0000003810117c36 */ /* 0x000fe20008000000 */
[----:B------:R-:W-:Y:S02]  /*a83c0*/  ULDC UR56, c[0x0][0x228] ;  /* 0x00008a0000387ab9 */ /* 0x000fe40000000800 */
[----:B------:R0:W-:Y:S01]  /*a83d0*/  STL.64 [R1+0x1148], R28 ;  /* 0x0011481c01007387 */ /* 0x0001e20000100a00 */
[----:B------:R-:W-:-:S02]  /*a83e0*/  IMAD.X R47, R24, 0x1, R20, P0 ;  /* 0x00000001182f7824 */ /* 0x000fc400000e0614 */
[----:B------:R-:W-:Y:S01]  /*a83f0*/  VIADD R22, R17, UR57 ;  /* 0x0000003911167c36 */ /* 0x000fe20008000000 */
[----:B------:R1:W-:Y:S01]  /*a8400*/  STL.64 [R1+0x1160], R60 ;  /* 0x0011603c01007387 */ /* 0x0003e20000100a00 */
[----:B------:R-:W-:Y:S01]  /*a8410*/  IMAD.MOV.U32 R44, RZ, RZ, R42 ;  /* 0x000000ffff2c7224 */ /* 0x000fe200078e002a */
[----:B------:R-:W-:Y:S01]  /*a8420*/  ULDC UR57, c[0x0][0x228] ;  /* 0x00008a0000397ab9 */ /* 0x000fe20000000800 */
[----:B0-----:R-:W-:Y:S01]  /*a8430*/  IADD3 R28, P4, R23, R19, RZ ;  /* 0x00000013171c7210 */ /* 0x001fe20007f9e0ff */
[----:B------:R-:W-:Y:S01]  /*a8440*/  VIADD R23, R22, UR58 ;  /* 0x0000003a16177c36 */ /* 0x000fe20008000000 */
[----:B-1----:R-:W-:-:S03]  /*a8450*/  IADD3 R60, P0, R27, R8, RZ ;  /* 0x000000081b3c7210 */ /* 0x002fc60007f1e0ff */
[----:B------:R-:W-:Y:S01]  /*a8460*/  IMAD.X R29, R24, 0x1, R21, P4 ;  /* 0x00000001181d7824 */ /* 0x000fe200020e0615 */
[----:B------:R-:W-:Y:S01]  /*a8470*/  SHF.R.S32.HI R24, RZ, 0x1f, R27 ;  /* 0x0000001fff187819 */ /* 0x000fe2000001141b */
[----:B------:R-:W-:Y:S01]  /*a8480*/  STL.64 [R1+0x1168], R46 ;  /* 0x0011682e01007387 */ /* 0x000fe20000100a00 */
[----:B------:R-:W-:Y:S01]  /*a8490*/  IMAD.MOV.U32 R42, RZ, RZ, R37 ;  /* 0x000000ffff2a7224 */ /* 0x000fe200078e0025 */
[----:B------:R-:W-:Y:S02]  /*a84a0*/  ULDC UR58, c[0x0][0x228] ;  /* 0x00008a00003a7ab9 */ /* 0x000fe40000000800 */
[----:B------:R0:W-:Y:S01]  /*a84b0*/  STL.64 [R1+0x1120], R28 ;  /* 0x0011201c01007387 */ /* 0x0001e20000100a00 */
[----:B------:R-:W-:Y:S02]  /*a84c0*/  IMAD.X R61, R24, 0x1, R10, P0 ;  /* 0x00000001183d7824 */ /* 0x000fe400000e060a */
[----:B------:R-:W-:Y:S02]  /*a84d0*/  IMAD.MOV.U32 R37, RZ, RZ, R43 ;  /* 0x000000ffff257224 */ /* 0x000fe400078e002b */
[----:B------:R-:W-:-:S02]  /*a84e0*/  IMAD.MOV.U32 R43, RZ, RZ, R40 ;  /* 0x000000ffff2b7224 */ /* 0x000fc400078e0028 */
[----:B------:R-:W-:Y:S01]  /*a84f0*/  VIADD R25, R23, UR59 ;  /* 0x0000003b17197c36 */ /* 0x000fe20008000000 */
[C---:B0-----:R-:W-:Y:S01]  /*a8500*/  IADD3 R28, P4, R27.reuse, R9, RZ ;  /* 0x000000091b1c7210 */ /* 0x041fe20007f9e0ff */
[----:B------:R-:W-:Y:S01]  /*a8510*/  IMAD.MOV.U32 R40, RZ, RZ, R50 ;  /* 0x000000ffff287224 */ /* 0x000fe200078e0032 */
[----:B------:R-:W-:Y:S01]  /*a8520*/  IADD3 R50, P3, R27, R18, RZ ;  /* 0x000000121b327210 */ /* 0x000fe20007f7e0ff */
[----:B------:R-:W-:Y:S01]  /*a8530*/  IMAD.MOV.U32 R46, RZ, RZ, R39 ;  /* 0x000000ffff2e7224 */ /* 0x000fe200078e0027 */
[----:B------:R0:W-:Y:S01]  /*a8540*/  STL.64 [R1+0x1170], R60 ;  /* 0x0011703c01007387 */ /* 0x0001e20000100a00 */
[C---:B------:R-:W-:Y:S01]  /*a8550*/  IMAD.X R29, R24.reuse, 0x1, R11, P4 ;  /* 0x00000001181d7824 */ /* 0x040fe200020e060b */
[----:B------:R-:W-:Y:S01]  /*a8560*/  ULDC UR59, c[0x0][0x228] ;  /* 0x00008a00003b7ab9 */ /* 0x000fe20000000800 */
[----:B------:R-:W-:Y:S02]  /*a8570*/  IMAD.MOV.U32 R39, RZ, RZ, R30 ;  /* 0x000000ffff277224 */ /* 0x000fe400078e001e */
[----:B------:R-:W-:Y:S01]  /*a8580*/  VIADD R26, R25, UR60 ;  /* 0x0000003c191a7c36 */ /* 0x000fe20008000000 */
[----:B------:R1:W-:Y:S01]  /*a8590*/  STL.64 [R1+0x1178], R28 ;  /* 0x0011781c01007387 */ /* 0x0003e20000100a00 */
[----:B------:R-:W-:Y:S01]  /*a85a0*/  IMAD.MOV.U32 R30, RZ, RZ, R31 ;  /* 0x000000ffff1e7224 */ /* 0x000fe200078e001f */
[----:B------:R-:W-:Y:S01]  /*a85b0*/  ULDC UR60, c[0x0][0x228] ;  /* 0x00008a00003c7ab9 */ /* 0x000fe20000000800 */
[----:B------:R-:W-:Y:S01]  /*a85c0*/  IMAD.MOV.U32 R31, RZ, RZ, R51 ;  /* 0x000000ffff1f7224 */ /* 0x000fe200078e0033 */
[----:B0-----:R-:W-:Y:S01]  /*a85d0*/  IADD3 R60, P0, R27, R19, RZ ;  /* 0x000000131b3c7210 */ /* 0x001fe20007f1e0ff */
[----:B------:R-:W-:Y:S01]  /*a85e0*/  IMAD.X R51, R24, 0x1, R20, P3 ;  /* 0x0000000118337824 */ /* 0x000fe200018e0614 */
[----:B------:R-:W-:-:S03]  /*a85f0*/  SHF.R.S32.HI R27, RZ, 0x1f, R26 ;  /* 0x0000001fff1b7819 */ /* 0x000fc6000001141a */
[----:B------:R-:W-:Y:S01]  /*a8600*/  IMAD.X R61, R24, 0x1, R21, P0 ;  /* 0x00000001183d7824 */ /* 0x000fe200000e0615 */
[C---:B-1----:R-:W-:Y:S01]  /*a8610*/  IADD3 R28, P4, R26.reuse, R8, RZ ;  /* 0x000000081a1c7210 */ /* 0x042fe20007f9e0ff */
[----:B------:R0:W-:Y:S04]  /*a8620*/  STL.64 [R1+0x1180], R50 ;  /* 0x0011803201007387 */ /* 0x0001e80000100a00 */
[----:B------:R-:W-:Y:S01]  /*a8630*/  IMAD.X R29, R27, 0x1, R10, P4 ;  /* 0x000000011b1d7824 */ /* 0x000fe200020e060a */
[----:B0-----:R-:W2:Y:S04]  /*a8640*/  LDL.LU.64 R50, [R1+0x37a0] ;  /* 0x0037a00001327983 */ /* 0x001ea80000300a00 */
[----:B------:R0:W-:Y:S04]  /*a8650*/  STL.64 [R1+0x1108], R60 ;  /* 0x0011083c01007387 */ /* 0x0001e80000100a00 */
[----:B------:R1:W-:Y:S01]  /*a8660*/  STL.64 [R1+0x10b8], R28 ;  /* 0x0010b81c01007387 */ /* 0x0003e20000100a00 */
[----:B0-----:R-:W-:-:S02]  /*a8670*/  IADD3 R60, P0, R26, R9, RZ ;  /* 0x000000091a3c7210 */ /* 0x001fc40007f1e0ff */
[----:B-1----:R-:W-:-:S03]  /*a8680*/  IADD3 R28, P3, R26, R18, RZ ;  /* 0x000000121a1c7210 */ /* 0x002fc60007f7e0ff */
[C---:B------:R-:W-:Y:S02]  /*a8690*/  IMAD.X R61, R27.reuse, 0x1, R11, P0 ;  /* 0x000000011b3d7824 */ /* 0x040fe400000e060b */
[----:B------:R-:W-:-:S03]  /*a86a0*/  IMAD.X R29, R27, 0x1, R20, P3 ;  /* 0x000000011b1d7824 */ /* 0x000fc600018e0614 */
[----:B------:R0:W-:Y:S01]  /*a86b0*/  STL.64 [R1+0xf28], R60 ;  /* 0x000f283c01007387 */ /* 0x0001e20000100a00 */
[----:B------:R-:W-:-:S03]  /*a86c0*/  SHF.R.S32.HI R24, RZ, 0x1f, R16 ;  /* 0x0000001fff187819 */ /* 0x000fc60000011410 */
[----:B------:R1:W-:Y:S01]  /*a86d0*/  STL.64 [R1+0xe30], R28 ;  /* 0x000e301c01007387 */ /* 0x0003e20000100a00 */
[----:B0-----:R-:W-:Y:S02]  /*a86e0*/  IMAD.MOV.U32 R60, RZ, RZ, R37 ;  /* 0x000000ffff3c7224 */ /* 0x001fe400078e0025 */
[----:B------:R-:W-:Y:S02]  /*a86f0*/  IMAD.MOV.U32 R37, RZ, RZ, R40 ;  /* 0x000000ffff257224 */ /* 0x000fe400078e0028 */
[----:B------:R-:W-:Y:S01]  /*a8700*/  IMAD.MOV.U32 R40, RZ, RZ, R14 ;  /* 0x000000ffff287224 */ /* 0x000fe200078e000e */
[C---:B------:R-:W-:Y:S01]  /*a8710*/  IADD3 R14, P0, R16.reuse, R8, RZ ;  /* 0x00000008100e7210 */ /* 0x040fe20007f1e0ff */
[----:B------:R-:W-:Y:S01]  /*a8720*/  IMAD.MOV.U32 R61, RZ, RZ, R42 ;  /* 0x000000ffff3d7224 */ /* 0x000fe200078e002a */
[----:B-1----:R-:W-:Y:S01]  /*a8730*/  IADD3 R28, P3, R16, R9, RZ ;  /* 0x00000009101c7210 */ /* 0x002fe20007f7e0ff */
[----:B------:R-:W-:Y:S02]  /*a8740*/  IMAD.MOV.U32 R42, RZ, RZ, R43 ;  /* 0x000000ffff2a7224 */ /* 0x000fe400078e002b */
[----:B------:R-:W-:-:S02]  /*a8750*/  IMAD.MOV.U32 R43, RZ, RZ, R0 ;  /* 0x000000ffff2b7224 */ /* 0x000fc400078e0000 */
[----:B------:R-:W-:Y:S02]  /*a8760*/  IMAD.MOV.U32 R0, RZ, RZ, R15 ;  /* 0x000000ffff007224 */ /* 0x000fe400078e000f */
[C---:B------:R-:W-:Y:S02]  /*a8770*/  IMAD.X R15, R24.reuse, 0x1, R10, P0 ;  /* 0x00000001180f7824 */ /* 0x040fe400000e060a */
[----:B------:R-:W-:Y:S02]  /*a8780*/  IMAD.MOV.U32 R45, RZ, RZ, R39 ;  /* 0x000000ffff2d7224 */ /* 0x000fe400078e0027 */
[----:B------:R-:W-:Y:S02]  /*a8790*/  IMAD.MOV.U32 R39, RZ, RZ, R31 ;  /* 0x000000ffff277224 */ /* 0x000fe400078e001f */
[----:B------:R-:W-:Y:S02]  /*a87a0*/  IMAD.X R29, R24, 0x1, R11, P3 ;  /* 0x00000001181d7824 */ /* 0x000fe400018e060b */
[----:B------:R-:W-:Y:S01]  /*a87b0*/  IMAD.MOV.U32 R31, RZ, RZ, R56 ;  /* 0x000000ffff1f7224 */ /* 0x000fe200078e0038 */
[----:B------:R-:W-:Y:S01]  /*a87c0*/  IADD3 R56, P4, R16, R18, RZ ;  /* 0x0000001210387210 */ /* 0x000fe20007f9e0ff */
[----:B------:R-:W-:Y:S01]  /*a87d0*/  IMAD.MOV.U32 R41, RZ, RZ, R46 ;  /* 0x000000ffff297224 */ /* 0x000fe200078e002e */
[----:B------:R0:W-:Y:S01]  /*a87e0*/  STL.64 [R1+0x10a0], R14 ;  /* 0x0010a00e01007387 */ /* 0x0001e20000100a00 */
[----:B------:R-:W-:-:S02]  /*a87f0*/  IMAD.MOV.U32 R46, RZ, RZ, R30 ;  /* 0x000000ffff2e7224 */ /* 0x000fc400078e001e */
[----:B------:R-:W-:Y:S01]  /*a8800*/  IMAD.MOV.U32 R30, RZ, RZ, R36 ;  /* 0x000000ffff1e7224 */ /* 0x000fe200078e0024 */
[----:B------:R1:W-:Y:S01]  /*a8810*/  STL.64 [R1+0x1020], R28 ;  /* 0x0010201c01007387 */ /* 0x0003e20000100a00 */
[----:B------:R-:W-:Y:S02]  /*a8820*/  IMAD.MOV.U32 R36, RZ, RZ, R57 ;  /* 0x000000ffff247224 */ /* 0x000fe400078e0039 */
[----:B------:R-:W-:Y:S01]  /*a8830*/  IMAD.X R57, R24, 0x1, R20, P4 ;  /* 0x0000000118397824 */ /* 0x000fe200020e0614 */
[-C--:B0-----:R-:W-:Y:S02]  /*a8840*/  IADD3 R14, P0, R16, R19.reuse, RZ ;  /* 0x00000013100e7210 */ /* 0x081fe40007f1e0ff */
[----:B-1----:R-:W-:-:S03]  /*a8850*/  IADD3 R28, P3, R26, R19, RZ ;  /* 0x000000131a1c7210 */ /* 0x002fc60007f7e0ff */
[--C-:B------:R-:W-:Y:S01]  /*a8860*/  IMAD.X R15, R24, 0x1, R21.reuse, P0 ;  /* 0x00000001180f7824 */ /* 0x100fe200000e0615 */
[----:B------:R0:W-:Y:S01]  /*a8870*/  STL.64 [R1+0xfa8], R56 ;  /* 0x000fa83801007387 */ /* 0x0001e20000100a00 */
[----:B------:R-:W-:Y:S02]  /*a8880*/  VIADD R16, R44, 0x79 ;  /* 0x000000792c107836 */ /* 0x000fe40000000000 */
[----:B------:R-:W-:Y:S01]  /*a8890*/  IMAD.X R29, R27, 0x1, R21, P3 ;  /* 0x000000011b1d7824 */ /* 0x000fe200018e0615 */
[----:B------:R-:W-:Y:S02]  /*a88a0*/  IADD3 R26, P0, R17, R9, RZ ;  /* 0x00000009111a7210 */ /* 0x000fe40007f1e0ff */
[----:B------:R-:W-:Y:S01]  /*a88b0*/  ISETP.GE.AND P4, PT, R16, UR5, PT ;  /* 0x0000000510007c0c */ /* 0x000fe2000bf86270 */
[----:B------:R-:W-:Y:S01]  /*a88c0*/  ULDC UR5, c[0x0][0x228] ;  /* 0x00008a0000057ab9 */ /* 0x000fe20000000800 */
[----:B------:R-:W-:Y:S01]  /*a88d0*/  SHF.R.S32.HI R16, RZ, 0x1f, R17 ;  /* 0x0000001fff107819 */ /* 0x000fe20000011411 */
[----:B0-----:R-:W3:Y:S04]  /*a88e0*/  LDL.LU.64 R56, [R1+0x3798] ;  /* 0x0037980001387983 */ /* 0x001ee80000300a00 */
[----:B------:R0:W-:Y:S01]  /*a88f0*/  STL.64 [R1+0xd18], R14 ;  /* 0x000d180e01007387 */ /* 0x0001e20000100a00 */
[----:B------:R-:W-:-:S03]  /*a8900*/  IMAD.X R27, R16, 0x1, R11, P0 ;  /* 0x00000001101b7824 */ /* 0x000fc600000e060b */
[----:B0-----:R-:W4:Y:S04]  /*a8910*/  LDL.LU.64 R14, [R1+0x3790] ;  /* 0x00379000010e7983 */ /* 0x001f280000300a00 */
[----:B------:R0:W-:Y:S02]  /*a8920*/  STL.64 [R1+0xc18], R28 ;  /* 0x000c181c01007387 */ /* 0x0001e40000100a00 */
[----:B0-----:R-:W-:-:S05]  /*a8930*/  IADD3 R28, P3, R17, R8, RZ ;  /* 0x00000008111c7210 */ /* 0x001fca0007f7e0ff */
[----:B------:R-:W-:-:S05]  /*a8940*/  IMAD.X R29, R16, 0x1, R10, P3 ;  /* 0x00000001101d7824 */ /* 0x000fca00018e060a */
[----:B------:R0:W-:Y:S04]  /*a8950*/  STL.64 [R1+0xa80], R28 ;  /* 0x000a801c01007387 */ /* 0x0001e80000100a00 */
[----:B------:R1:W-:Y:S01]  /*a8960*/  STL.64 [R1+0x8f8], R26 ;  /* 0x0008f81a01007387 */ /* 0x0003e20000100a00 */
[C---:B0-----:R-:W-:Y:S02]  /*a8970*/  IADD3 R28, P3, R17.reuse, R18, RZ ;  /* 0x00000012111c7210 */ /* 0x041fe40007f7e0ff */
[----:B-1----:R-:W-:-:S03]  /*a8980*/  IADD3 R26, P0, R17, R19, RZ ;  /* 0x00000013111a7210 */ /* 0x002fc60007f1e0ff */
[C---:B------:R-:W-:Y:S02]  /*a8990*/  IMAD.X R29, R16.reuse, 0x1, R20, P3 ;  /* 0x00000001101d7824 */ /* 0x040fe400018e0614 */
[----:B------:R-:W-:-:S03]  /*a89a0*/  IMAD.X R27, R16, 0x1, R21, P0 ;  /* 0x00000001101b7824 */ /* 0x000fc600000e0615 */
[----:B------:R-:W-:Y:S01]  /*a89b0*/  STL.64 [R1+0x7d0], R28 ;  /* 0x0007d01c01007387 */ /* 0x000fe20000100a00 */
[----:B------:R-:W-:-:S03]  /*a89c0*/  SHF.R.S32.HI R16, RZ, 0x1f, R22 ;  /* 0x0000001fff107819 */ /* 0x000fc60000011416 */
[----:B------:R0:W-:Y:S02]  /*a89d0*/  STL.64 [R1+0x528], R26 ;  /* 0x0005281a01007387 */ /* 0x0001e40000100a00 */
[----:B0-----:R-:W-:-:S05]  /*a89e0*/  IADD3 R26, P0, R22, R8, RZ ;  /* 0x00000008161a7210 */ /* 0x001fca0007f1e0ff */
[----:B------:R-:W-:-:S05]  /*a89f0*/  IMAD.X R27, R16, 0x1, R10, P0 ;  /* 0x00000001101b7824 */ /* 0x000fca00000e060a */
[----:B------:R0:W-:Y:S02]  /*a8a00*/  STL.64 [R1+0x480], R26 ;  /* 0x0004801a01007387 */ /* 0x0001e40000100a00 */
[----:B0-----:R-:W-:-:S05]  /*a8a10*/  IADD3 R26, P0, R22, R9, RZ ;  /* 0x00000009161a7210 */ /* 0x001fca0007f1e0ff */
[----:B------:R-:W-:-:S05]  /*a8a20*/  IMAD.X R27, R16, 0x1, R11, P0 ;  /* 0x00000001101b7824 */ /* 0x000fca00000e060b */
[----:B------:R0:W-:Y:S01]  /*a8a30*/  STL.64 [R1+0x378], R26 ;  /* 0x0003781a01007387 */ /* 0x0001e20000100a00 */
[----:B------:R-:W-:Y:S01]  /*a8a40*/  VIADD R17, R44, 0x7a ;  /* 0x0000007a2c117836 */ /* 0x000fe20000000000 */
[----:B0-----:R-:W-:-:S05]  /*a8a50*/  IADD3 R26, P0, R22, R18, RZ ;  /* 0x00000012161a7210 */ /* 0x001fca0007f1e0ff */
[----:B------:R-:W-:Y:S01]  /*a8a60*/  IMAD.X R27, R16, 0x1, R20, P0 ;  /* 0x00000001101b7824 */ /* 0x000fe200000e0614 */
[----:B------:R-:W-:Y:S01]  /*a8a70*/  ISETP.GE.AND P3, PT, R17, UR19, PT ;  /* 0x0000001311007c0c */ /* 0x000fe2000bf66270 */
[----:B------:R-:W-:Y:S01]  /*a8a80*/  VIADD R17, R44, 0x7b ;  /* 0x0000007b2c117836 */ /* 0x000fe20000000000 */
[----:B------:R-:W-:Y:S01]  /*a8a90*/  @P4 LOP3.LUT R58, R58, 0x4000, RZ, 0xfc, !PT ;  /* 0x000040003a3a4812 */ /* 0x000fe200078efcff */
[----:B------:R-:W-:Y:S01]  /*a8aa0*/  ULDC UR19, c[0x0][0x228] ;  /* 0x00008a0000137ab9 */ /* 0x000fe20000000800 */
[----:B------:R0:W-:Y:S02]  /*a8ab0*/  STL.64 [R1+0x230], R26 ;  /* 0x0002301a01007387 */ /* 0x0001e40000100a00 */
[----:B------:R-:W-:Y:S02]  /*a8ac0*/  LOP3.LUT R58, R58, 0xffff7fff, RZ, 0xc0, !PT ;  /* 0xffff7fff3a3a7812 */ /* 0x000fe400078ec0ff */
[----:B0-----:R-:W-:-:S05]  /*a8ad0*/  IADD3 R26, P0, R22, R19, RZ ;  /* 0x00000013161a7210 */ /* 0x001fca0007f1e0ff */
[----:B------:R-:W-:Y:S01]  /*a8ae0*/  IMAD.X R27, R16, 0x1, R21, P0 ;  /* 0x00000001101b7824 */ /* 0x000fe200000e0615 */
[----:B------:R-:W-:Y:S02]  /*a8af0*/  ISETP.GE.AND P0, PT, R17, UR21, PT ;  /* 0x0000001511007c0c */ /* 0x000fe4000bf06270 */
[----:B------:R-:W-:Y:S01]  /*a8b00*/  @P3 LOP3.LUT R58, R58, 0x8000, RZ, 0xfc, !PT ;  /* 0x000080003a3a3812 */ /* 0x000fe200078efcff */
[----:B------:R-:W-:Y:S01]  /*a8b10*/  VIADD R16, R44, 0x3 ;  /* 0x000000032c107836 */ /* 0x000fe20000000000 */
[----:B------:R0:W-:Y:S01]  /*a8b20*/  STL.64 [R1+0x1a8], R26 ;  /* 0x0001a81a01007387 */ /* 0x0001e20000100a00 */
[----:B------:R-:W-:Y:S01]  /*a8b30*/  ISETP.LT.AND P6, PT, R45, UR7, !P1 ;  /* 0x000000072d007c0c */ /* 0x000fe2000cfc1270 */
[----:B------:R-:W-:Y:S01]  /*a8b40*/  ULDC UR7, c[0x0][0x228] ;  /* 0x00008a0000077ab9 */ /* 0x000fe20000000800 */
[----:B------:R-:W-:Y:S01]  /*a8b50*/  LOP3.LUT R58, R58, 0xfffeffff, RZ, 0xc0, !PT ;  /* 0xfffeffff3a3a7812 */ /* 0x000fe200078ec0ff */
[----:B------:R-:W-:-:S05]  /*a8b60*/  ULDC UR21, c[0x0][0x228] ;  /* 0x00008a0000157ab9 */ /* 0x000fca0000000800 */
[----:B------:R-:W-:Y:S02]  /*a8b70*/  @P0 LOP3.LUT R58, R58, 0x10000, RZ, 0xfc, !PT ;  /* 0x000100003a3a0812 */ /* 0x000fe400078efcff */
[----:B------:R-:W-:Y:S01]  /*a8b80*/  ISETP.GE.AND P0, PT, R16, UR17, PT ;  /* 0x0000001110007c0c */ /* 0x000fe2000bf06270 */
[----:B------:R-:W-:Y:S01]  /*a8b90*/  VIADD R16, R44, 0x2 ;  /* 0x000000022c107836 */ /* 0x000fe20000000000 */
[----:B------:R-:W-:Y:S01]  /*a8ba0*/  LOP3.LUT R58, R58, 0xfffdffff, RZ, 0xc0, !PT ;  /* 0xfffdffff3a3a7812 */ /* 0x000fe200078ec0ff */
[----:B------:R-:W-:-:S03]  /*a8bb0*/  ULDC UR17, c[0x0][0x228] ;  /* 0x00008a0000117ab9 */ /* 0x000fc60000000800 */
[----:B------:R-:W-:Y:S01]  /*a8bc0*/  ISETP.GE.AND P3, PT, R16, UR15, PT ;  /* 0x0000000f10007c0c */ /* 0x000fe2000bf66270 */
[----:B------:R-:W-:Y:S01]  /*a8bd0*/  VIADD R16, R44, 0x7c ;  /* 0x0000007c2c107836 */ /* 0x000fe20000000000 */
[----:B------:R-:W-:-:S04]  /*a8be0*/  ULDC UR15, c[0x0][0x228] ;  /* 0x00008a00000f7ab9 */ /* 0x000fc80000000800 */
[----:B------:R-:W-:Y:S01]  /*a8bf0*/  ISETP.GE.AND P4, PT, R16, UR23, PT ;  /* 0x0000001710007c0c */ /* 0x000fe2000bf86270 */
[----:B------:R-:W-:Y:S01]  /*a8c00*/  VIADD R16, R44, 0x7d ;  /* 0x0000007d2c107836 */ /* 0x000fe20000000000 */
[----:B------:R-:W-:-:S11]  /*a8c10*/  ULDC UR23, c[0x0][0x228] ;  /* 0x00008a0000177ab9 */ /* 0x000fd60000000800 */
[----:B------:R-:W-:Y:S02]  /*a8c20*/  @P4 LOP3.LUT R58, R58, 0x20000, RZ, 0xfc, !PT ;  /* 0x000200003a3a4812 */ /* 0x000fe400078efcff */
[----:B------:R-:W-:Y:S01]  /*a8c30*/  ISETP.GE.AND P4, PT, R16, UR25, PT ;  /* 0x0000001910007c0c */ /* 0x000fe2000bf86270 */
[----:B------:R-:W-:Y:S01]  /*a8c40*/  VIADD R16, R44, 0x7e ;  /* 0x0000007e2c107836 */ /* 0x000fe20000000000 */
[----:B------:R-:W-:Y:S01]  /*a8c50*/  LOP3.LUT R58, R58, 0xfffbffff, RZ, 0xc0, !PT ;  /* 0xfffbffff3a3a7812 */ /* 0x000fe200078ec0ff */
[----:B------:R-:W-:-:S03]  /*a8c60*/  ULDC UR25, c[0x0][0x228] ;  /* 0x00008a0000197ab9 */ /* 0x000fc60000000800 */
[----:B------:R-:W-:Y:S01]  /*a8c70*/  ISETP.GE.AND P5, PT, R16, UR27, PT ;  /* 0x0000001b10007c0c */ /* 0x000fe2000bfa6270 */
[----:B------:R-:W-:Y:S01]  /*a8c80*/  ULDC UR27, c[0x0][0x228] ;  /* 0x00008a00001b7ab9 */ /* 0x000fe20000000800 */
[----:B------:R-:W-:-:S05]  /*a8c90*/  SHF.R.S32.HI R16, RZ, 0x1f, R23 ;  /* 0x0000001fff107819 */ /* 0x000fca0000011417 */
[----:B------:R-:W-:Y:S02]  /*a8ca0*/  @P4 LOP3.LUT R58, R58, 0x40000, RZ, 0xfc, !PT ;  /* 0x000400003a3a4812 */ /* 0x000fe400078efcff */
[----:B0-----:R-:W-:-:S05]  /*a8cb0*/  IADD3 R26, P4, R23, R8, RZ ;  /* 0x00000008171a7210 */ /* 0x001fca0007f9e0ff */
[----:B------:R-:W-:-:S05]  /*a8cc0*/  IMAD.X R27, R16, 0x1, R10, P4 ;  /* 0x00000001101b7824 */ /* 0x000fca00020e060a */
[----:B------:R0:W-:Y:S02]  /*a8cd0*/  STL.64 [R1+0x1a0], R26 ;  /* 0x0001a01a01007387 */ /* 0x0001e40000100a00 */
[----:B0-----:R-:W-:-:S05]  /*a8ce0*/  IADD3 R26, P4, R23, R9, RZ ;  /* 0x00000009171a7210 */ /* 0x001fca0007f9e0ff */
[----:B------:R-:W-:-:S05]  /*a8cf0*/  IMAD.X R27, R16, 0x1, R11, P4 ;  /* 0x00000001101b7824 */ /* 0x000fca00020e060b */
[----:B------:R0:W-:Y:S02]  /*a8d00*/  STL.64 [R1+0x198], R26 ;  /* 0x0001981a01007387 */ /* 0x0001e40000100a00 */
[----:B0-----:R-:W-:-:S05]  /*a8d10*/  IADD3 R26, P4, R23, R18, RZ ;  /* 0x00000012171a7210 */ /* 0x001fca0007f9e0ff */
[----:B------:R-:W-:Y:S01]  /*a8d20*/  IMAD.X R27, R16, 0x1, R20, P4 ;  /* 0x00000001101b7824 */ /* 0x000fe200020e0614 */
[----:B------:R-:W-:-:S05]  /*a8d30*/  IADD3 R22, P4, R23, R19, RZ ;  /* 0x0000001317167210 */ /* 0x000fca0007f9e0ff */
[----:B------:R-:W-:Y:S01]  /*a8d40*/  IMAD.X R23, R16, 0x1, R21, P4 ;  /* 0x0000000110177824 */ /* 0x000fe200020e0615 */
[----:B------:R-:W-:Y:S01]  /*a8d50*/  STL.64 [R1+0x190], R26 ;  /* 0x0001901a01007387 */ /* 0x000fe20000100a00 */
[----:B------:R-:W-:-:S03]  /*a8d60*/  SHF.R.S32.HI R16, RZ, 0x1f, R25 ;  /* 0x0000001fff107819 */ /* 0x000fc60000011419 */
[----:B------:R0:W-:Y:S02]  /*a8d70*/  STL.64 [R1+0x188], R22 ;  /* 0x0001881601007387 */ /* 0x0001e40000100a00 */
[----:B0-----:R-:W-:-:S05]  /*a8d80*/  IADD3 R22, P4, R25, R8, RZ ;  /* 0x0000000819167210 */ /* 0x001fca0007f9e0ff */
[----:B------:R-:W-:Y:S01]  /*a8d90*/  IMAD.X R23, R16, 0x1, R10, P4 ;  /* 0x0000000110177824 */ /* 0x000fe200020e060a */
[----:B------:R-:W-:-:S05]  /*a8da0*/  IADD3 R8, P4, R25, R9, RZ ;  /* 0x0000000919087210 */ /* 0x000fca0007f9e0ff */
[----:B------:R-:W-:-:S05]  /*a8db0*/  IMAD.X R9, R16, 0x1, R11, P4 ;  /* 0x0000000110097824 */ /* 0x000fca00020e060b */
[----:B------:R0:W-:Y:S02]  /*a8dc0*/  STL.64 [R1+0x178], R8 ;  /* 0x0001780801007387 */ /* 0x0001e40000100a00 */
[----:B0-----:R-:W-:Y:S02]  /*a8dd0*/  IADD3 R8, P4, R25, R18, RZ ;  /* 0x0000001219087210 */ /* 0x001fe40007f9e0ff */
[----:B------:R-:W-:Y:S03]  /*a8de0*/  STL.64 [R1+0x180], R22 ;  /* 0x0001801601007387 */ /* 0x000fe60000100a00 */
[----:B------:R-:W-:-:S05]  /*a8df0*/  IMAD.X R9, R16, 0x1, R20, P4 ;  /* 0x0000000110097824 */ /* 0x000fca00020e0614 */
[----:B------:R0:W-:Y:S02]  /*a8e00*/  STL.64 [R1+0x170], R8 ;  /* 0x0001700801007387 */ /* 0x0001e40000100a00 */
[----:B0-----:R-:W-:-:S05]  /*a8e10*/  IADD3 R8, P4, R25, R19, RZ ;  /* 0x0000001319087210 */ /* 0x001fca0007f9e0ff */
[----:B------:R-:W-:Y:S01]  /*a8e20*/  IMAD.X R9, R16, 0x1, R21, P4 ;  /* 0x0000000110097824 */ /* 0x000fe200020e0615 */
[----:B------:R-:W-:Y:S02]  /*a8e30*/  ISETP.LT.AND P4, PT, R60, UR5, !P1 ;  /* 0x000000053c007c0c */ /* 0x000fe4000cf81270 */
[----:B------:R-:W-:-:S04]  /*a8e40*/  LOP3.LUT R58, R58, 0xfff7ffff, RZ, 0xc0, !PT ;  /* 0xfff7ffff3a3a7812 */ /* 0x000fc800078ec0ff */
[----:B------:R-:W-:Y:S02]  /*a8e50*/  @P5 LOP3.LUT R58, R58, 0x80000, RZ, 0xfc, !PT ;  /* 0x000800003a3a5812 */ /* 0x000fe400078efcff */
[----:B------:R-:W-:-:S05]  /*a8e60*/  ISETP.LT.AND P5, PT, R61, UR9, !P1 ;  /* 0x000000093d007c0c */ /* 0x000fca000cfa1270 */
[----:B------:R-:W-:-:S04]  /*a8e70*/  @P4 LOP3.LUT R2, R2, 0x800000, RZ, 0xfc, !PT ;  /* 0x0080000002024812 */ /* 0x000fc800078efcff */
[----:B------:R-:W-:-:S04]  /*a8e80*/  LOP3.LUT R2, R2, 0xffbfffff, RZ, 0xc0, !PT ;  /* 0xffbfffff02027812 */ /* 0x000fc800078ec0ff */
[----:B------:R-:W-:Y:S02]  /*a8e90*/  @P6 LOP3.LUT R2, R2, 0x400000, RZ, 0xfc, !PT ;  /* 0x0040000002026812 */ /* 0x000fe400078efcff */
[C---:B------:R-:W-:Y:S02]  /*a8ea0*/  ISETP.LT.AND P4, PT, R41.reuse, UR11, !P1 ;  /* 0x0000000b29007c0c */ /* 0x040fe4000cf81270 */
[----:B------:R-:W-:Y:S02]  /*a8eb0*/  LOP3.LUT R2, R2, 0xffdfffff, RZ, 0xc0, !PT ;  /* 0xffdfffff02027812 */ /* 0x000fe400078ec0ff */
[----:B------:R-:W-:Y:S01]  /*a8ec0*/  ISETP.GE.AND P1, PT, R41, UR10, PT ;  /* 0x0000000a29007c0c */ /* 0x000fe2000bf26270 */
[----:B------:R-:W-:Y:S01]  /*a8ed0*/  ULDC.64 UR10, c[0x0][0x228] ;  /* 0x00008a00000a7ab9 */ /* 0x000fe20000000a00 */
[----:B------:R-:W-:Y:S02]  /*a8ee0*/  @P5 LOP3.LUT R2, R2, 0x200000, RZ, 0xfc, !PT ;  /* 0x0020000002025812 */ /* 0x000fe400078efcff */
[----:B------:R-:W-:Y:S01]  /*a8ef0*/  ISETP.LT.AND P1, PT, R44, UR29, !P1 ;  /* 0x0000001d2c007c0c */ /* 0x000fe2000cf21270 */
[----:B------:R0:W-:Y:S01]  /*a8f00*/  STL.64 [R1+0x168], R8 ;  /* 0x0001680801007387 */ /* 0x0001e20000100a00 */
[----:B------:R-:W-:Y:S01]  /*a8f10*/  LOP3.LUT R2, R2, 0xffefffff, RZ, 0xc0, !PT ;  /* 0xffefffff02027812 */ /* 0x000fe200078ec0ff */
[----:B------:R-:W-:-:S03]  /*a8f20*/  ULDC UR29, c[0x0][0x228] ;  /* 0x00008a00001d7ab9 */ /* 0x000fc60000000800 */
[----:B------:R-:W-:Y:S02]  /*a8f30*/  @P4 LOP3.LUT R2, R2, 0x100000, RZ, 0xfc, !PT ;  /* 0x0010000002024812 */ /* 0x000fe400078efcff */
[----:B------:R-:W-:Y:S01]  /*a8f40*/  ISETP.LT.AND P5, PT, R60, UR8, !P2 ;  /* 0x000000083c007c0c */ /* 0x000fe2000d7a1270 */
[----:B------:R-:W-:Y:S01]  /*a8f50*/  ULDC.64 UR8, c[0x0][0x228] ;  /* 0x00008a0000087ab9 */ /* 0x000fe20000000a00 */
[----:B------:R-:W-:-:S04]  /*a8f60*/  LOP3.LUT R2, R2, 0xfff7ffff, RZ, 0xc0, !PT ;  /* 0xfff7ffff02027812 */ /* 0x000fc800078ec0ff */
[----:B------:R-:W-:Y:S02]  /*a8f70*/  @P1 LOP3.LUT R2, R2, 0x80000, RZ, 0xfc, !PT ;  /* 0x0008000002021812 */ /* 0x000fe400078efcff */
[----:B------:R-:W-:Y:S01]  /*a8f80*/  ISETP.LT.AND P4, PT, R45, UR4, !P2 ;  /* 0x000000042d007c0c */ /* 0x000fe2000d781270 */
[----:B------:R-:W-:Y:S01]  /*a8f90*/  ULDC.64 UR4, c[0x0][0x228] ;  /* 0x00008a0000047ab9 */ /* 0x000fe20000000a00 */
[----:B------:R-:W-:-:S04]  /*a8fa0*/  LOP3.LUT R2, R2, 0xfffbffff, RZ, 0xc0, !PT ;  /* 0xfffbffff02027812 */ /* 0x000fc800078ec0ff */
[----:B------:R-:W-:Y:S02]  /*a8fb0*/  @P5 LOP3.LUT R2, R2, 0x40000, RZ, 0xfc, !PT ;  /* 0x0004000002025812 */ /* 0x000fe400078efcff */
[----:B------:R-:W-:Y:S01]  /*a8fc0*/  ISETP.LT.AND P1, PT, R61, UR18, !P2 ;  /* 0x000000123d007c0c */ /* 0x000fe2000d721270 */
[----:B0-----:R-:W-:Y:S01]  /*a8fd0*/  VIADD R8, R44, 0x5 ;  /* 0x000000052c087836 */ /* 0x001fe20000000000 */
[----:B------:R-:W-:Y:S01]  /*a8fe0*/  LOP3.LUT R2, R2, 0xfffdffff, RZ, 0xc0, !PT ;  /* 0xfffdffff02027812 */ /* 0x000fe200078ec0ff */
[----:B------:R-:W-:-:S03]  /*a8ff0*/  ULDC UR18, c[0x0][0x228] ;  /* 0x00008a0000127ab9 */ /* 0x000fc60000000800 */
[----:B------:R-:W-:Y:S02]  /*a9000*/  @P4 LOP3.LUT R2, R2, 0x20000, RZ, 0xfc, !PT ;  /* 0x0002000002024812 */ /* 0x000fe400078efcff */
[----:B------:R-:W-:Y:S01]  /*a9010*/  ISETP.LT.AND P2, PT, R41, UR20, !P2 ;  /* 0x0000001429007c0c */ /* 0x000fe2000d741270 */
[----:B------:R-:W-:Y:S01]  /*a9020*/  ULDC UR20, c[0x0][0x228] ;  /* 0x00008a0000147ab9 */ /* 0x000fe20000000800 */
[----:B------:R-:W-:-:S04]  /*a9030*/  LOP3.LUT R2, R2, 0xfffeffff, RZ, 0xc0, !PT ;  /* 0xfffeffff02027812 */ /* 0x000fc800078ec0ff */
[----:B------:R-:W-:Y:S02]  /*a9040*/  @P1 LOP3.LUT R2, R2, 0x10000, RZ, 0xfc, !PT ;  /* 0x0001000002021812 */ /* 0x000fe400078efcff */
[----:B------:R-:W-:Y:S01]  /*a9050*/  ISETP.GE.AND P1, PT, R60, UR12, PT ;  /* 0x0000000c3c007c0c */ /* 0x000fe2000bf26270 */
[----:B------:R-:W-:Y:S01]  /*a9060*/  ULDC UR12, c[0x0][0x228] ;  /* 0x00008a00000c7ab9 */ /* 0x000fe20000000800 */
[----:B------:R-:W-:-:S04]  /*a9070*/  LOP3.LUT R2, R2, 0xffff7fff, RZ, 0xc0, !PT ;  /* 0xffff7fff02027812 */ /* 0x000fc800078ec0ff */
[----:B------:R-:W-:Y:S02]  /*a9080*/  @P2 LOP3.LUT R2, R2, 0x8000, RZ, 0xfc, !PT ;  /* 0x0000800002022812 */ /* 0x000fe400078efcff */
[----:B------:R-:W-:Y:S01]  /*a9090*/  ISETP.LT.AND P2, PT, R44, UR5, !P1 ;  /* 0x000000052c007c0c */ /* 0x000fe2000cf41270 */
[----:B------:R-:W-:Y:S01]  /*a90a0*/  ULDC UR5, c[0x0][0x228] ;  /* 0x00008a0000057ab9 */ /* 0x000fe20000000800 */
[----:B------:R-:W-:Y:S01]  /*a90b0*/  ISETP.GE.AND P1, PT, R61, UR16, PT ;  /* 0x000000103d007c0c */ /* 0x000fe2000bf26270 */
[----:B------:R-:W-:Y:S01]  /*a90c0*/  ULDC UR16, c[0x0][0x228] ;  /* 0x00008a0000107ab9 */ /* 0x000fe20000000800 */
[----:B------:R-:W-:Y:S02]  /*a90d0*/  LOP3.LUT R2, R2, 0xffffbfff, RZ, 0xc0, !PT ;  /* 0xffffbfff02027812 */ /* 0x000fe400078ec0ff */
[----:B------:R-:W-:Y:S01]  /*a90e0*/  ISETP.LT.AND P1, PT, R44, UR11, !P1 ;  /* 0x0000000b2c007c0c */ /* 0x000fe2000cf21270 */
[----:B------:R-:W-:-:S06]  /*a90f0*/  ULDC UR11, c[0x0][0x228] ;  /* 0x00008a00000b7ab9 */ /* 0x000fcc0000000800 */
[----:B------:R-:W-:Y:S02]  /*a9100*/  @P2 LOP3.LUT R2, R2, 0x4000, RZ, 0xfc, !PT ;  /* 0x0000400002022812 */ /* 0x000fe400078efcff */
[----:B------:R-:W-:Y:S01]  /*a9110*/  ISETP.LT.AND P2, PT, R60, UR4, !P0 ;  /* 0x000000043c007c0c */ /* 0x000fe2000c741270 */
[----:B------:R-:W-:Y:S01]  /*a9120*/  ULDC UR4, c[0x0][0x22c] ;  /* 0x00008b0000047ab9 */ /* 0x000fe20000000800 */
[----:B------:R-:W-:-:S04]  /*a9130*/  LOP3.LUT R2, R2, 0xffffdfff, RZ, 0xc0, !PT ;  /* 0xffffdfff02027812 */ /* 0x000fc800078ec0ff */
        /* <DEDUP_REMOVED lines=11> */
[----:B------:R-:W-:Y:S02]  /*a91f0*/  LOP3.LUT R2, R2, 0xfffff7ff, RZ, 0xc0, !PT ;  /* 0xfffff7ff02027812 */ /* 0x000fe400078ec0ff */
[----:B------:R-:W-:Y:S01]  /*a9200*/  ISETP.GE.AND P0, PT, R45, UR14, PT ;  /* 0x0000000e2d007c0c */ /* 0x000fe2000bf06270 */
[----:B------:R-:W-:Y:S01]  /*a9210*/  ULDC UR14, c[0x0][0x228] ;  /* 0x00008a00000e7ab9 */ /* 0x000fe20000000800 */
        /* <DEDUP_REMOVED lines=20> */
[----:B------:R-:W-:-:S04]  /*a9360*/  @P1 LOP3.LUT R2, R2, 0x20, RZ, 0xfc, !PT ;  /* 0x0000002002021812 */ /* 0x000fc800078efcff */
[----:B------:R-:W-:-:S04]  /*a9370*/  LOP3.LUT R2, R2, 0xffffffef, RZ, 0xc0, !PT ;  /* 0xffffffef02027812 */ /* 0x000fc800078ec0ff */
[----:B------:R-:W-:Y:S02]  /*a9380*/  @P0 LOP3.LUT R2, R2, 0x10, RZ, 0xfc, !PT ;  /* 0x0000001002020812 */ /* 0x000fe400078efcff */
[----:B------:R-:W-:Y:S01]  /*a9390*/  ISETP.GE.AND P0, PT, R8, UR4, PT ;  /* 0x0000000408007c0c */ /* 0x000fe2000bf06270 */
[----:B------:R-:W-:Y:S01]  /*a93a0*/  VIADD R8, R44, 0x6 ;  /* 0x000000062c087836 */ /* 0x000fe20000000000 */
[----:B------:R-:W-:-:S11]  /*a93b0*/  ULDC UR4, c[0x0][0x22c] ;  /* 0x00008b0000047ab9 */ /* 0x000fd60000000800 */
[----:B------:R-:W-:Y:S02]  /*a93c0*/  @P0 LOP3.LUT R59, R59, 0x80000, RZ, 0xfc, !PT ;  /* 0x000800003b3b0812 */ /* 0x000fe400078efcff */
[----:B------:R-:W-:Y:S01]  /*a93d0*/  ISETP.GE.AND P0, PT, R8, UR4, PT ;  /* 0x0000000408007c0c */ /* 0x000fe2000bf06270 */
[----:B------:R-:W-:Y:S01]  /*a93e0*/  VIADD R8, R44, 0x7 ;  /* 0x000000072c087836 */ /* 0x000fe20000000000 */
[----:B------:R-:W-:Y:S01]  /*a93f0*/  LOP3.LUT R59, R59, 0xfffbffff, RZ, 0xc0, !PT ;  /* 0xfffbffff3b3b7812 */ /* 0x000fe200078ec0ff */
[----:B------:R-:W-:-:S10]  /*a9400*/  ULDC UR4, c[0x0][0x22c] ;  /* 0x00008b0000047ab9 */ /* 0x000fd40000000800 */
        /* <DEDUP_REMOVED lines=411> */
[----:B------:R-:W-:-:S04]  /*aadc0*/  ULDC UR4, c[0x0][0x22c] ;  /* 0x00008b0000047ab9 */ /* 0x000fc80000000800 */
        /* <DEDUP_REMOVED lines=17> */
[----:B------:R-:W-:Y:S01]  /*aaee0*/  ULDC UR4, c[0x0][0x22c] ;  /* 0x00008b0000047ab9 */ /* 0x000fe20000000800 */
[----:B------:R-:W-:-:S03]  /*aaef0*/  @P0 LOP3.LUT R12, R12, 0x2000, RZ, 0xfc, !PT ;  /* 0x000020000c0c0812 */ /* 0x000fc600078efcff */
        /* <DEDUP_REMOVED lines=88> */
[----:B------:R-:W-:Y:S01]  /*ab480*/  ULDC UR4, c[0x0][0x22c] ;  /* 0x00008b0000047ab9 */ /* 0x000fe20000000800 */
[----:B------:R-:W-:-:S09]  /*ab490*/  LOP3.LUT R12, R12, 0xffffefff, RZ, 0xc0, !PT ;  /* 0xffffefff0c0c7812 */ /* 0x000fd200078ec0ff */
[----:B------:R-:W-:Y:S02]  /*ab4a0*/  @P0 LOP3.LUT R58, R58, 0x40, RZ, 0xfc, !PT ;  /* 0x000000403a3a0812 */ /* 0x000fe400078efcff */
[----:B------:R-:W-:Y:S02]  /*ab4b0*/  ISETP.GE.AND P0, PT, R8, UR4, PT ;  /* 0x0000000408007c0c */ /* 0x000fe4000bf06270 */
[----:B------:R-:W-:Y:S01]  /*ab4c0*/  @P1 LOP3.LUT R12, R12, 0x1000, RZ, 0xfc, !PT ;  /* 0x000010000c0c1812 */ /* 0x000fe200078efcff */
[----:B------:R-:W-:Y:S01]  /*ab4d0*/  VIADD R8, R44, 0x73 ;  /* 0x000000732c087836 */ /* 0x000fe20000000000 */
[----:B------:R-:W-:Y:S01]  /*ab4e0*/  LOP3.LUT R58, R58, 0xffffff7f, RZ, 0xc0, !PT ;  /* 0xffffff7f3a3a7812 */ /* 0x000fe200078ec0ff */
[----:B------:R-:W-:Y:S01]  /*ab4f0*/  ULDC UR4, c[0x0][0x22c] ;  /* 0x00008b0000047ab9 */ /* 0x000fe20000000800 */
[----:B------:R-:W-:-:S04]  /*ab500*/  LOP3.LUT R12, R12, 0xffffbfff, RZ, 0xc0, !PT ;  /* 0xffffbfff0c0c7812 */ /* 0x000fc800078ec0ff */
[----:B------:R-:W-:-:S03]  /*ab510*/  @P2 LOP3.LUT R12, R12, 0x4000, RZ, 0xfc, !PT ;  /* 0x000040000c0c2812 */ /* 0x000fc600078efcff */
[----:B------:R-:W-:Y:S02]  /*ab520*/  @P0 LOP3.LUT R58, R58, 0x80, RZ, 0xfc, !PT ;  /* 0x000000803a3a0812 */ /* 0x000fe400078efcff */
[----:B------:R-:W-:Y:S01]  /*ab530*/  ISETP.GE.AND P0, PT, R8, UR4, PT ;  /* 0x0000000408007c0c */ /* 0x000fe2000bf06270 */
[----:B------:R-:W-:Y:S01]  /*ab540*/  VIADD R8, R44, 0x74 ;  /* 0x000000742c087836 */ /* 0x000fe20000000000 */
[----:B------:R-:W-:Y:S01]  /*ab550*/  LOP3.LUT R12, R12, 0xffff7fff, RZ, 0xc0, !PT ;  /* 0xffff7fff0c0c7812 */ /* 0x000fe200078ec0ff */
[----:B------:R-:W-:Y:S01]  /*ab560*/  ULDC UR4, c[0x0][0x22c] ;  /* 0x00008b0000047ab9 */ /* 0x000fe20000000800 */
[----:B------:R-:W-:Y:S02]  /*ab570*/  LOP3.LUT R58, R58, 0xfffffeff, RZ, 0xc0, !PT ;  /* 0xfffffeff3a3a7812 */ /* 0x000fe400078ec0ff */
[----:B------:R-:W-:Y:S02]  /*ab580*/  @P3 LOP3.LUT R12, R12, 0x8000, RZ, 0xfc, !PT ;  /* 0x000080000c0c3812 */ /* 0x000fe400078efcff */
[----:B------:R-:W-:Y:S01]  /*ab590*/  ISETP.GE.AND P3, PT, R8, UR4, PT ;  /* 0x0000000408007c0c */ /* 0x000fe2000bf66270 */
[----:B------:R-:W-:Y:S01]  /*ab5a0*/  VIADD R8, R44, 0x75 ;  /* 0x000000752c087836 */ /* 0x000fe20000000000 */
[----:B------:R-:W-:-:S03]  /*ab5b0*/  ULDC UR4, c[0x0][0x22c] ;  /* 0x00008b0000047ab9 */ /* 0x000fc60000000800 */
[----:B------:R-:W-:-:S04]  /*ab5c0*/  @P0 LOP3.LUT R58, R58, 0x100, RZ, 0xfc, !PT ;  /* 0x000001003a3a0812 */ /* 0x000fc800078efcff */
[----:B------:R-:W-:-:S04]  /*ab5d0*/  LOP3.LUT R58, R58, 0xfffffdff, RZ, 0xc0, !PT ;  /* 0xfffffdff3a3a7812 */ /* 0x000fc800078ec0ff */
[----:B------:R-:W-:Y:S02]  /*ab5e0*/  @P3 LOP3.LUT R58, R58, 0x200, RZ, 0xfc, !PT ;  /* 0x000002003a3a3812 */ /* 0x000fe400078efcff */
[----:B------:R-:W-:Y:S01]  /*ab5f0*/  ISETP.GE.AND P3, PT, R8, UR4, PT ;  /* 0x0000000408007c0c */ /* 0x000fe2000bf66270 */
[----:B------:R-:W-:Y:S01]  /*ab600*/  VIADD R8, R44, 0x76 ;  /* 0x000000762c087836 */ /* 0x000fe20000000000 */
[----:B------:R-:W-:Y:S01]  /*ab610*/  LOP3.LUT R58, R58, 0xfffffbff, RZ, 0xc0, !PT ;  /* 0xfffffbff3a3a7812 */ /* 0x000fe200078ec0ff */
[----:B------:R-:W-:Y:S01]  /*ab620*/  ULDC UR4, c[0x0][0x22c] ;  /* 0x00008b0000047ab9 */ /* 0x000fe20000000800 */
[----:B------:R-:W-:-:S09]  /*ab630*/  LOP3.LUT R12, R12, 0xfffeffff, RZ, 0xc0, !PT ;  /* 0xfffeffff0c0c7812 */ /* 0x000fd200078ec0ff */
[----:B------:R-:W-:Y:S02]  /*ab640*/  @P3 LOP3.LUT R58, R58, 0x400, RZ, 0xfc, !PT ;  /* 0x000004003a3a3812 */ /* 0x000fe400078efcff */
[----:B------:R-:W-:Y:S01]  /*ab650*/  ISETP.GE.AND P3, PT, R8, UR4, PT ;  /* 0x0000000408007c0c */ /* 0x000fe2000bf66270 */
[----:B------:R-:W-:Y:S01]  /*ab660*/  VIADD R8, R44, 0x77 ;  /* 0x000000772c087836 */ /* 0x000fe20000000000 */
[----:B------:R-:W-:Y:S01]  /*ab670*/  ULDC UR4, c[0x0][0x22c] ;  /* 0x00008b0000047ab9 */ /* 0x000fe20000000800 */
[----:B------:R-:W-:Y:S02]  /*ab680*/  @P4 LOP3.LUT R12, R12, 0x10000, RZ, 0xfc, !PT ;  /* 0x000100000c0c4812 */ /* 0x000fe400078efcff */
[----:B------:R-:W-:Y:S02]  /*ab690*/  LOP3.LUT R58, R58, 0xfffff7ff, RZ, 0xc0, !PT ;  /* 0xfffff7ff3a3a7812 */ /* 0x000fe400078ec0ff */
[----:B------:R-:W-:Y:S01]  /*ab6a0*/  ISETP.GE.AND P4, PT, R8, UR4, PT ;  /* 0x0000000408007c0c */ /* 0x000fe2000bf86270 */
[----:B------:R-:W-:Y:S01]  /*ab6b0*/  ULDC UR4, c[0x0][0x228] ;  /* 0x00008a0000047ab9 */ /* 0x000fe20000000800 */
[----:B------:R-:W-:-:S04]  /*ab6c0*/  LOP3.LUT R12, R12, 0xfffdffff, RZ, 0xc0, !PT ;  /* 0xfffdffff0c0c7812 */ /* 0x000fc800078ec0ff */
[----:B------:R-:W-:Y:S02]  /*ab6d0*/  @P3 LOP3.LUT R58, R58, 0x800, RZ, 0xfc, !PT ;  /* 0x000008003a3a3812 */ /* 0x000fe400078efcff */
[----:B------:R-:W-:Y:S02]  /*ab6e0*/  LOP3.LUT P2, RZ, R59, 0x100000, RZ, 0xc0, !PT ;  /* 0x001000003bff7812 */ /* 0x000fe4000784c0ff */
[----:B------:R-:W-:Y:S02]  /*ab6f0*/  LOP3.LUT R58, R58, 0xffffefff, RZ, 0xc0, !PT ;  /* 0xffffefff3a3a7812 */ /* 0x000fe400078ec0ff */
[----:B------:R-:W-:Y:S02]  /*ab700*/  @P5 LOP3.LUT R12, R12, 0x20000, RZ, 0xfc, !PT ;  /* 0x000200000c0c5812 */ /* 0x000fe400078efcff */
[----:B------:R-:W-:Y:S02]  /*ab710*/  @P4 LOP3.LUT R58, R58, 0x1000, RZ, 0xfc, !PT ;  /* 0x000010003a3a4812 */ /* 0x000fe400078efcff */
[----:B------:R-:W-:Y:S01]  /*ab720*/  ISETP.LT.AND P4, PT, R60, UR4, !P2 ;  /* 0x000000043c007c0c */ /* 0x000fe2000d781270 */
[----:B------:R-:W-:Y:S01]  /*ab730*/  ULDC UR4, c[0x0][0x228] ;  /* 0x00008a0000047ab9 */ /* 0x000fe20000000800 */
[----:B------:R-:W-:-:S02]  /*ab740*/  LOP3.LUT R12, R12, 0xfffbffff, RZ, 0xc0, !PT ;  /* 0xfffbffff0c0c7812 */ /* 0x000fc400078ec0ff */
[----:B------:R-:W-:Y:S02]  /*ab750*/  LOP3.LUT R2, R2, 0xfffffff7, RZ, 0xc0, !PT ;  /* 0xfffffff702027812 */ /* 0x000fe400078ec0ff */
[----:B------:R-:W-:Y:S02]  /*ab760*/  @P6 LOP3.LUT R12, R12, 0x40000, RZ, 0xfc, !PT ;  /* 0x000400000c0c6812 */ /* 0x000fe400078efcff */
[----:B------:R-:W-:Y:S01]  /*ab770*/  ISETP.LT.AND P6, PT, R45, UR5, !P2 ;  /* 0x000000052d007c0c */ /* 0x000fe2000d7c1270 */
[----:B------:R-:W-:Y:S01]  /*ab780*/  ULDC UR5, c[0x0][0x228] ;  /* 0x00008a0000057ab9 */ /* 0x000fe20000000800 */
[----:B------:R-:W-:Y:S01]  /*ab790*/  ISETP.LT.AND P5, PT, R61, UR6, !P2 ;  /* 0x000000063d007c0c */ /* 0x000fe2000d7a1270 */
[----:B------:R-:W-:Y:S02]  /*ab7a0*/  ULDC UR6, c[0x0][0x228] ;  /* 0x00008a0000067ab9 */ /* 0x000fe40000000800 */
[----:B------:R-:W-:-:S04]  /*ab7b0*/  @P4 LOP3.LUT R2, R2, 0x8, RZ, 0xfc, !PT ;  /* 0x0000000802024812 */ /* 0x000fc800078efcff */
[----:B------:R-:W-:-:S04]  /*ab7c0*/  LOP3.LUT R2, R2, 0xfffffffb, RZ, 0xc0, !PT ;  /* 0xfffffffb02027812 */ /* 0x000fc800078ec0ff */
[----:B------:R-:W-:Y:S02]  /*ab7d0*/  @P6 LOP3.LUT R2, R2, 0x4, RZ, 0xfc, !PT ;  /* 0x0000000402026812 */ /* 0x000fe400078efcff */
[----:B------:R-:W-:Y:S01]  /*ab7e0*/  ISETP.LT.AND P4, PT, R41, UR7, !P2 ;  /* 0x0000000729007c0c */ /* 0x000fe2000d781270 */
[----:B------:R-:W-:Y:S01]  /*ab7f0*/  ULDC UR7, c[0x0][0x228] ;  /* 0x00008a0000077ab9 */ /* 0x000fe20000000800 */
[----:B------:R-:W-:-:S04]  /*ab800*/  LOP3.LUT R2, R2, 0xfffffffd, RZ, 0xc0, !PT ;  /* 0xfffffffd02027812 */ /* 0x000fc800078ec0ff */
[----:B------:R-:W-:Y:S02]  /*ab810*/  @P5 LOP3.LUT R2, R2, 0x2, RZ, 0xfc, !PT ;  /* 0x0000000202025812 */ /* 0x000fe400078efcff */
[----:B------:R-:W-:Y:S02]  /*ab820*/  LOP3.LUT P1, RZ, R59, 0x80000, RZ, 0xc0, !PT ;  /* 0x000800003bff7812 */ /* 0x000fe4000782c0ff */
[----:B------:R-:W-:-:S04]  /*ab830*/  LOP3.LUT R2, R2, 0xfffffffe, RZ, 0xc0, !PT ;  /* 0xfffffffe02027812 */ /* 0x000fc800078ec0ff */
[----:B------:R-:W-:Y:S02]  /*ab840*/  @P4 LOP3.LUT R2, R2, 0x1, RZ, 0xfc, !PT ;  /* 0x0000000102024812 */ /* 0x000fe400078efcff */
[----:B------:R-:W-:Y:S01]  /*ab850*/  ISETP.LT.AND P4, PT, R60, UR4, !P1 ;  /* 0x000000043c007c0c */ /* 0x000fe2000cf81270 */
[----:B------:R-:W-:Y:S01]  /*ab860*/  ULDC UR4, c[0x0][0x228] ;  /* 0x00008a0000047ab9 */ /* 0x000fe20000000800 */
[----:B------:R-:W-:Y:S01]  /*ab870*/  ISETP.LT.AND P6, PT, R45, UR5, !P1 ;  /* 0x000000052d007c0c */ /* 0x000fe2000cfc1270 */
[----:B------:R-:W-:Y:S01]  /*ab880*/  ULDC UR5, c[0x0][0x228] ;  /* 0x00008a0000057ab9 */ /* 0x000fe20000000800 */
[----:B------:R-:W-:Y:S01]  /*ab890*/  ISETP.LT.AND P5, PT, R61, UR6, !P1 ;  /* 0x000000063d007c0c */ /* 0x000fe2000cfa1270 */
[----:B------:R-:W-:-:S08]  /*ab8a0*/  ULDC UR6, c[0x0][0x228] ;  /* 0x00008a0000067ab9 */ /* 0x000fd00000000800 */
        /* <DEDUP_REMOVED lines=14> */
[----:B------:R-:W-:Y:S02]  /*ab990*/  LOP3.LUT R4, R4, 0xf7ffffff, RZ, 0xc0, !PT ;  /* 0xf7ffffff04047812 */ /* 0x000fe400078ec0ff */
[----:B------:R-:W-:Y:S01]  /*ab9a0*/  ISETP.LT.AND P5, PT, R61, UR6, !P0 ;  /* 0x000000063d007c0c */ /* 0x000fe2000c7a1270 */
[----:B------:R-:W-:-:S06]  /*ab9b0*/  ULDC UR6, c[0x0][0x228] ;  /* 0x00008a0000067ab9 */ /* 0x000fcc0000000800 */
        /* <DEDUP_REMOVED lines=502> */
[----:B------:R-:W-:Y:S02]  /*ad920*/  LOP3.LUT R7, R7, 0xfffffff7, RZ, 0xc0, !PT ;  /* 0xfffffff707077812 */ /* 0x000fe400078ec0ff */
[----:B------:R-:W-:Y:S01]  /*ad930*/  ISETP.LT.AND P6, PT, R61, UR5, !P2 ;  /* 0x000000053d007c0c */ /* 0x000fe2000d7c1270 */
[----:B------:R-:W-:Y:S01]  /*ad940*/  ULDC UR5, c[0x0][0x228] ;  /* 0x00008a0000057ab9 */ /* 0x000fe20000000800 */
[----:B------:R-:W-:Y:S01]  /*ad950*/  ISETP.LT.AND P5, PT, R45, UR6, !P2 ;  /* 0x000000062d007c0c */ /* 0x000fe2000d7a1270 */
[----:B------:R-:W-:-:S06]  /*ad960*/  ULDC UR6, c[0x0][0x228] ;  /* 0x00008a0000067ab9 */ /* 0x000fcc0000000800 */
[----:B------:R-:W-:Y:S02]  /*ad970*/  @P4 LOP3.LUT R7, R7, 0x8, RZ, 0xfc, !PT ;  /* 0x0000000807074812 */ /* 0x000fe400078efcff */
[----:B------:R-:W-:Y:S01]  /*ad980*/  ISETP.LT.AND P4, PT, R60, UR7, !P2 ;  /* 0x000000073c007c0c */ /* 0x000fe2000d781270 */
[----:B------:R-:W-:Y:S01]  /*ad990*/  ULDC UR7, c[0x0][0x228] ;  /* 0x00008a0000077ab9 */ /* 0x000fe20000000800 */
[----:B------:R-:W-:Y:S02]  /*ad9a0*/  LOP3.LUT R7, R7, 0xfffffffb, RZ, 0xc0, !PT ;  /* 0xfffffffb07077812 */ /* 0x000fe400078ec0ff */
[----:B------:R-:W-:Y:S02]  /*ad9b0*/  LOP3.LUT P1, RZ, R53, 0x200000, RZ, 0xc0, !PT ;  /* 0x0020000035ff7812 */ /* 0x000fe4000782c0ff */
[----:B------:R-:W-:Y:S02]  /*ad9c0*/  @P6 LOP3.LUT R7, R7, 0x4, RZ, 0xfc, !PT ;  /* 0x0000000407076812 */ /* 0x000fe400078efcff */
[----:B------:R-:W-:Y:S01]  /*ad9d0*/  ISETP.LT.AND P6, PT, R45, UR5, !P1 ;  /* 0x000000052d007c0c */ /* 0x000fe2000cfc1270 */
[----:B------:R-:W-:Y:S01]  /*ad9e0*/  ULDC UR5, c[0x0][0x228] ;  /* 0x00008a0000057ab9 */ /* 0x000fe20000000800 */
[----:B------:R-:W-:-:S03]  /*ad9f0*/  LOP3.LUT R7, R7, 0xfffffffd, RZ, 0xc0, !PT ;  /* 0xfffffffd07077812 */ /* 0x000fc600078ec0ff */
[----:B------:R-:W-:Y:S02]  /*ada00*/  @P4 LOP3.LUT R48, R48, 0x20000000, RZ, 0xfc, !PT ;  /* 0x2000000030304812 */ /* 0x000fe400078efcff */
[----:B------:R-:W-:Y:S01]  /*ada10*/  ISETP.LT.AND P4, PT, R60, UR4, !P1 ;  /* 0x000000043c007c0c */ /* 0x000fe2000cf81270 */
[----:B------:R-:W-:Y:S01]  /*ada20*/  ULDC UR4, c[0x0][0x228] ;  /* 0x00008a0000047ab9 */ /* 0x000fe20000000800 */
[----:B------:R-:W-:Y:S02]  /*ada30*/  @P5 LOP3.LUT R7, R7, 0x2, RZ, 0xfc, !PT ;  /* 0x0000000207075812 */ /* 0x000fe400078efcff */
[----:B------:R-:W-:Y:S01]  /*ada40*/  ISETP.LT.AND P5, PT, R61, UR6, !P1 ;  /* 0x000000063d007c0c */ /* 0x000fe2000cfa1270 */
[----:B------:R-:W-:Y:S01]  /*ada50*/  ULDC UR6, c[0x0][0x228] ;  /* 0x00008a0000067ab9 */ /* 0x000fe20000000800 */
[----:B------:R-:W-:Y:S02]  /*ada60*/  LOP3.LUT R48, R48, 0x7fffffff, RZ, 0xc0, !PT ;  /* 0x7fffffff30307812 */ /* 0x000fe400078ec0ff */
[----:B------:R-:W-:-:S02]  /*ada70*/  LOP3.LUT R7, R7, 0xfffffffe, RZ, 0xc0, !PT ;  /* 0xfffffffe07077812 */ /* 0x000fc400078ec0ff */
[----:B------:R-:W-:-:S03]  /*ada80*/  @P6 LOP3.LUT R48, R48, 0x80000000, RZ, 0xfc, !PT ;  /* 0x8000000030306812 */ /* 0x000fc600078efcff */
        /* <DEDUP_REMOVED lines=266> */
[----:B--2---:R-:W-:Y:S02]  /*aeb30*/  LOP3.LUT R50, R50, 0x7fffffff, RZ, 0xc0, !PT ;  /* 0x7fffffff32327812 */ /* 0x004fe400078ec0ff */
        /* <DEDUP_REMOVED lines=251> */
[----:B------:R-:W-:-:S04]  /*afaf0*/  @P4 LOP3.LUT R51, R51, 0x10, RZ, 0xfc, !PT ;  /* 0x0000001033334812 */ /* 0x000fc800078efcff */
[----:B------:R-:W-:Y:S02]  /*afb00*/  LOP3.LUT R51, R51, 0xfffffff7, RZ, 0xc0, !PT ;  /* 0xfffffff733337812 */ /* 0x000fe400078ec0ff */
[----:B------:R-:W-:Y:S01]  /*afb10*/  ISETP.LT.AND P5, PT, R45, UR5, !P3 ;  /* 0x000000052d007c0c */ /* 0x000fe2000dfa1270 */
[----:B------:R-:W-:Y:S01]  /*afb20*/  ULDC UR5, c[0x0][0x228] ;  /* 0x00008a0000057ab9 */ /* 0x000fe20000000800 */
[----:B------:R-:W-:Y:S02]  /*afb30*/  @P6 LOP3.LUT R51, R51, 0x8, RZ, 0xfc, !PT ;  /* 0x0000000833336812 */ /* 0x000fe400078efcff */
[----:B------:R-:W-:Y:S02]  /*afb40*/  LOP3.LUT P6, RZ, R55, 0x40, RZ, 0xc0, !PT ;  /* 0x0000004037ff7812 */ /* 0x000fe400078cc0ff */
[----:B------:R-:W-:Y:S01]  /*afb50*/  ISETP.LT.AND P4, PT, R61, UR6, !P3 ;  /* 0x000000063d007c0c */ /* 0x000fe2000df81270 */
[----:B------:R-:W-:Y:S01]  /*afb60*/  ULDC UR6, c[0x0][0x228] ;  /* 0x00008a0000067ab9 */ /* 0x000fe20000000800 */
[----:B------:R-:W-:-:S02]  /*afb70*/  LOP3.LUT R51, R51, 0xfffffffb, RZ, 0xc0, !PT ;  /* 0xfffffffb33337812 */ /* 0x000fc400078ec0ff */
[----:B------:R-:W-:Y:S02]  /*afb80*/  LOP3.LUT R12, R12, 0xfff7ffff, RZ, 0xc0, !PT ;  /* 0xfff7ffff0c0c7812 */ /* 0x000fe400078ec0ff */
[----:B------:R-:W-:Y:S02]  /*afb90*/  LOP3.LUT P2, RZ, R55, 0x80000, RZ, 0xc0, !PT ;  /* 0x0008000037ff7812 */ /* 0x000fe4000784c0ff */
[----:B------:R-:W-:Y:S02]  /*afba0*/  @P5 LOP3.LUT R51, R51, 0x4, RZ, 0xfc, !PT ;  /* 0x0000000433335812 */ /* 0x000fe400078efcff */
[----:B------:R-:W-:Y:S01]  /*afbb0*/  ISETP.LT.AND P5, PT, R60, UR4, !P2 ;  /* 0x000000043c007c0c */ /* 0x000fe2000d7a1270 */
[----:B------:R-:W-:Y:S01]  /*afbc0*/  ULDC UR4, c[0x0][0x228] ;  /* 0x00008a0000047ab9 */ /* 0x000fe20000000800 */
[----:B------:R-:W-:Y:S02]  /*afbd0*/  @P6 LOP3.LUT R12, R12, 0x80000, RZ, 0xfc, !PT ;  /* 0x000800000c0c6812 */ /* 0x000fe400078efcff */
[----:B------:R-:W-:-:S02]  /*afbe0*/  LOP3.LUT P6, RZ, R55, 0x80, RZ, 0xc0, !PT ;  /* 0x0000008037ff7812 */ /* 0x000fc400078cc0ff */
[----:B------:R-:W-:Y:S01]  /*afbf0*/  ISETP.LT.AND P3, PT, R41, UR7, !P3 ;  /* 0x0000000729007c0c */ /* 0x000fe2000df61270 */
[----:B------:R-:W-:Y:S01]  /*afc00*/  ULDC UR7, c[0x0][0x228] ;  /* 0x00008a0000077ab9 */ /* 0x000fe20000000800 */
[----:B------:R-:W-:Y:S02]  /*afc10*/  LOP3.LUT R51, R51, 0xfffffffd, RZ, 0xc0, !PT ;  /* 0xfffffffd33337812 */ /* 0x000fe400078ec0ff */
[----:B------:R-:W-:Y:S02]  /*afc20*/  LOP3.LUT R12, R12, 0xffefffff, RZ, 0xc0, !PT ;  /* 0xffefffff0c0c7812 */ /* 0x000fe400078ec0ff */
[----:B------:R-:W-:Y:S02]  /*afc30*/  @P4 LOP3.LUT R51, R51, 0x2, RZ, 0xfc, !PT ;  /* 0x0000000233334812 */ /* 0x000fe400078efcff */
[----:B------:R-:W-:Y:S01]  /*afc40*/  ISETP.LT.AND P4, PT, R45, UR5, !P2 ;  /* 0x000000052d007c0c */ /* 0x000fe2000d781270 */
[----:B------:R-:W-:Y:S01]  /*afc50*/  ULDC UR5, c[0x0][0x228] ;  /* 0x00008a0000057ab9 */ /* 0x000fe20000000800 */
[----:B------:R-:W-:-:S02]  /*afc60*/  LOP3.LUT R51, R51, 0xfffffffe, RZ, 0xc0, !PT ;  /* 0xfffffffe33337812 */ /* 0x000fc400078ec0ff */
[----:B------:R-:W-:Y:S02]  /*afc70*/  @P5 LOP3.LUT R52, R52, 0x80000000, RZ, 0xfc, !PT ;  /* 0x8000000034345812 */ /* 0x000fe400078efcff */
[----:B------:R-:W-:Y:S02]  /*afc80*/  @P6 LOP3.LUT R12, R12, 0x100000, RZ, 0xfc, !PT ;  /* 0x001000000c0c6812 */ /* 0x000fe400078efcff */
[----:B------:R-:W-:Y:S02]  /*afc90*/  LOP3.LUT P6, RZ, R55, 0x100, RZ, 0xc0, !PT ;  /* 0x0000010037ff7812 */ /* 0x000fe400078cc0ff */
        /* <DEDUP_REMOVED lines=8> */
[----:B------:R-:W-:Y:S02]  /*afd20*/  LOP3.LUT R52, R52, 0xdfffffff, RZ, 0xc0, !PT ;  /* 0xdfffffff34347812 */ /* 0x000fe400078ec0ff */
[----:B------:R-:W-:Y:S02]  /*afd30*/  @P6 LOP3.LUT R12, R12, 0x200000, RZ, 0xfc, !PT ;  /* 0x002000000c0c6812 */ /* 0x000fe400078efcff */
[----:B------:R-:W-:-:S02]  /*afd40*/  LOP3.LUT P1, RZ, R55, 0x40000, RZ, 0xc0, !PT ;  /* 0x0004000037ff7812 */ /* 0x000fc4000782c0ff */
[----:B------:R-:W-:Y:S02]  /*afd50*/  LOP3.LUT P6, RZ, R55, 0x200, RZ, 0xc0, !PT ;  /* 0x0000020037ff7812 */ /* 0x000fe400078cc0ff */
[----:B------:R-:W-:Y:S02]  /*afd60*/  @P3 LOP3.LUT R52, R52, 0x20000000, RZ, 0xfc, !PT ;  /* 0x2000000034343812 */ /* 0x000fe400078efcff */
[----:B------:R-:W-:Y:S01]  /*afd70*/  ISETP.LT.AND P4, PT, R60, UR4, !P1 ;  /* 0x000000043c007c0c */ /* 0x000fe2000cf81270 */
[----:B------:R-:W-:Y:S01]  /*afd80*/  ULDC UR4, c[0x0][0x228] ;  /* 0x00008a0000047ab9 */ /* 0x000fe20000000800 */
[----:B------:R-:W-:Y:S02]  /*afd90*/  LOP3.LUT R52, R52, 0xefffffff, RZ, 0xc0, !PT ;  /* 0xefffffff34347812 */ /* 0x000fe400078ec0ff */
[----:B------:R-:W-:Y:S02]  /*afda0*/  LOP3.LUT R12, R12, 0xffbfffff, RZ, 0xc0, !PT ;  /* 0xffbfffff0c0c7812 */ /* 0x000fe400078ec0ff */
[----:B------:R-:W-:-:S02]  /*afdb0*/  @P2 LOP3.LUT R52, R52, 0x10000000, RZ, 0xfc, !PT ;  /* 0x1000000034342812 */ /* 0x000fc400078efcff */
[----:B------:R-:W-:Y:S01]  /*afdc0*/  ISETP.LT.AND P3, PT, R45, UR5, !P1 ;  /* 0x000000052d007c0c */ /* 0x000fe2000cf61270 */
[----:B------:R-:W-:Y:S01]  /*afdd0*/  ULDC UR5, c[0x0][0x228] ;  /* 0x00008a0000057ab9 */ /* 0x000fe20000000800 */
[----:B------:R-:W-:Y:S02]  /*afde0*/  LOP3.LUT R52, R52, 0xf7ffffff, RZ, 0xc0, !PT ;  /* 0xf7ffffff34347812 */ /* 0x000fe400078ec0ff */
        /* <DEDUP_REMOVED lines=10> */
[----:B------:R-:W-:Y:S02]  /*afe90*/  @P6 LOP3.LUT R12, R12, 0x800000, RZ, 0xfc, !PT ;  /* 0x008000000c0c6812 */ /* 0x000fe400078efcff */
[----:B------:R-:W-:Y:S02]  /*afea0*/  LOP3.LUT P6, RZ, R55, 0x800, RZ, 0xc0, !PT ;  /* 0x0000080037ff7812 */ /* 0x000fe400078cc0ff */
[----:B------:R-:W-:-:S04]  /*afeb0*/  LOP3.LUT R52, R52, 0xfdffffff, RZ, 0xc0, !PT ;  /* 0xfdffffff34347812 */ /* 0x000fc800078ec0ff */
[----:B------:R-:W-:Y:S02]  /*afec0*/  @P2 LOP3.LUT R52, R52, 0x2000000, RZ, 0xfc, !PT ;  /* 0x0200000034342812 */ /* 0x000fe400078efcff */
[----:B------:R-:W-:Y:S02]  /*afed0*/  LOP3.LUT R12, R12, 0xfeffffff, RZ, 0xc0, !PT ;  /* 0xfeffffff0c0c7812 */ /* 0x000fe400078ec0ff */
[----:B------:R-:W-:Y:S02]  /*afee0*/  LOP3.LUT R52, R52, 0xfeffffff, RZ, 0xc0, !PT ;  /* 0xfeffffff34347812 */ /* 0x000fe400078ec0ff */
[----:B------:R-:W-:Y:S02]  /*afef0*/  LOP3.LUT P0, RZ, R55, 0x20000, RZ, 0xc0, !PT ;  /* 0x0002000037ff7812 */ /* 0x000fe4000780c0ff */
[----:B------:R-:W-:Y:S02]  /*aff00*/  @P1 LOP3.LUT R52, R52, 0x1000000, RZ, 0xfc, !PT ;  /* 0x0100000034341812 */ /* 0x000fe400078efcff */
[----:B------:R-:W-:-:S02]  /*aff10*/  @P6 LOP3.LUT R12, R12, 0x1000000, RZ, 0xfc, !PT ;  /* 0x010000000c0c6812 */ /* 0x000fc400078efcff */
[----:B------:R-:W-:Y:S01]  /*aff20*/  ISETP.LT.AND P1, PT, R60, UR4, !P0 ;  /* 0x000000043c007c0c */ /* 0x000fe2000c721270 */
[----:B------:R-:W-:Y:S01]  /*aff30*/  ULDC UR4, c[0x0][0x228] ;  /* 0x00008a0000047ab9 */ /* 0x000fe20000000800 */
[----:B------:R-:W-:Y:S02]  /*aff40*/  LOP3.LUT P6, RZ, R55, 0x1000, RZ, 0xc0, !PT ;  /* 0x0000100037ff7812 */ /* 0x000fe400078cc0ff */
[----:B------:R-:W-:Y:S01]  /*aff50*/  ISETP.LT.AND P3, PT, R45, UR5, !P0 ;  /* 0x000000052d007c0c */ /* 0x000fe2000c761270 */
[----:B------:R-:W-:Y:S01]  /*aff60*/  ULDC UR5, c[0x0][0x228] ;  /* 0x00008a0000057ab9 */ /* 0x000fe20000000800 */
[----:B------:R-:W-:Y:S02]  /*aff70*/  LOP3.LUT R52, R52, 0xff7fffff, RZ, 0xc0, !PT ;  /* 0xff7fffff34347812 */ /* 0x000fe400078ec0ff */
[----:B------:R-:W-:Y:S02]  /*aff80*/  LOP3.LUT R12, R12, 0xfdffffff, RZ, 0xc0, !PT ;  /* 0xfdffffff0c0c7812 */ /* 0x000fe400078ec0ff */
[----:B------:R-:W-:Y:S01]  /*aff90*/  ISETP.LT.AND P2, PT, R61, UR6, !P0 ;  /* 0x000000063d007c0c */ /* 0x000fe2000c741270 */
[----:B------:R-:W-:-:S02]  /*affa0*/  ULDC UR6, c[0x0][0x228] ;  /* 0x00008a0000067ab9 */ /* 0x000fc40000000800 */
[----:B------:R-:W-:Y:S02]  /*affb0*/  @P1 LOP3.LUT R52, R52, 0x800000, RZ, 0xfc, !PT ;  /* 0x0080000034341812 */ /* 0x000fe400078efcff */
[----:B------:R-:W-:Y:S02]  /*affc0*/  @P6 LOP3.LUT R12, R12, 0x2000000, RZ, 0xfc, !PT ;  /* 0x020000000c0c6812 */ /* 0x000fe400078efcff */
[----:B------:R-:W-:Y:S02]  /*affd0*/  LOP3.LUT P6, RZ, R55, 0x2000, RZ, 0xc0, !PT ;  /* 0x0000200037ff7812 */ /* 0x000fe400078cc0ff */
[----:B------:R-:W-:Y:S02]  /*affe0*/  LOP3.LUT R52, R52, 0xffbfffff, RZ, 0xc0, !PT ;  /* 0xffbfffff34347812 */ /* 0x000fe400078ec0ff */
[----:B------:R-:W-:Y:S02]  /*afff0*/  LOP3.LUT R12, R12, 0xfbffffff, RZ, 0xc0, !PT ;  /* 0xfbffffff0c0c7812 */ /* 0x000fe400078ec0ff */
[----:B------:R-:W-:-:S02]  /*b0000*/  @P3 LOP3.LUT R52, R52, 0x400000, RZ, 0xfc, !PT ;  /* 0x0040000034343812 */ /* 0x000fc400078efcff */
[----:B------:R-:W-:Y:S01]  /*b0010*/  ISETP.LT.AND P1, PT, R41, UR7, !P0 ;  /* 0x0000000729007c0c */ /* 0x000fe2000c721270 */
[----:B------:R-:W-:Y:S01]  /*b0020*/  ULDC UR7, c[0x0][0x228] ;  /* 0x00008a0000077ab9 */ /* 0x000fe20000000800 */
[----:B------:R-:W-:-:S03]  /*b0030*/  LOP3.LUT R52, R52, 0xffdfffff, RZ, 0xc0, !PT ;  /* 0xffdfffff34347812 */ /* 0x000fc600078ec0ff */
[----:B------:R-:W-:Y:S02]  /*b0040*/  @P6 LOP3.LUT R12, R12, 0x4000000, RZ, 0xfc, !PT ;  /* 0x040000000c0c6812 */ /* 0x000fe400078efcff */
[C---:B------:R-:W-:Y:S02]  /*b0050*/  LOP3.LUT P6, RZ, R55.reuse, 0x4000, RZ, 0xc0, !PT ;  /* 0x0000400037ff7812 */ /* 0x040fe400078cc0ff */
[----:B------:R-:W-:Y:S02]  /*b0060*/  @P2 LOP3.LUT R52, R52, 0x200000, RZ, 0xfc, !PT ;  /* 0x0020000034342812 */ /* 0x000fe400078efcff */
[----:B------:R-:W-:Y:S02]  /*b0070*/  LOP3.LUT P0, RZ, R55, 0x10000, RZ, 0xc0, !PT ;  /* 0x0001000037ff7812 */ /* 0x000fe4000780c0ff */
[----:B------:R-:W-:Y:S02]  /*b0080*/  LOP3.LUT R52, R52, 0xffefffff, RZ, 0xc0, !PT ;  /* 0xffefffff34347812 */ /* 0x000fe400078ec0ff */
[----:B------:R-:W-:-:S02]  /*b0090*/  LOP3.LUT R12, R12, 0xf7ffffff, RZ, 0xc0, !PT ;  /* 0xf7ffffff0c0c7812 */ /* 0x000fc400078ec0ff */
[----:B------:R-:W-:Y:S02]  /*b00a0*/  @P1 LOP3.LUT R52, R52, 0x100000, RZ, 0xfc, !PT ;  /* 0x0010000034341812 */ /* 0x000fe400078efcff */
[----:B------:R-:W-:Y:S01]  /*b00b0*/  ISETP.LT.AND P1, PT, R60, UR46, !P0 ;  /* 0x0000002e3c007c0c */ /* 0x000fe2000c721270 */
[----:B------:R-:W-:Y:S01]  /*b00c0*/  ULDC UR46, c[0x0][0x228] ;  /* 0x00008a00002e7ab9 */ /* 0x000fe20000000800 */
[----:B------:R-:W-:Y:S02]  /*b00d0*/  @P6 LOP3.LUT R12, R12, 0x8000000, RZ, 0xfc, !PT ;  /* 0x080000000c0c6812 */ /* 0x000fe400078efcff */
[----:B------:R-:W-:Y:S02]  /*b00e0*/  LOP3.LUT P6, RZ, R55, 0x8000, RZ, 0xc0, !PT ;  /* 0x0000800037ff7812 */ /* 0x000fe400078cc0ff */
[----:B------:R-:W-:Y:S02]  /*b00f0*/  LOP3.LUT R52, R52, 0xfff7ffff, RZ, 0xc0, !PT ;  /* 0xfff7ffff34347812 */ /* 0x000fe400078ec0ff */
[----:B------:R-:W-:Y:S01]  /*b0100*/  ISETP.LT.AND P6, PT, R60, UR45, !P6 ;  /* 0x0000002d3c007c0c */ /* 0x000fe2000f7c1270 */
[----:B------:R-:W-:-:S04]  /*b0110*/  ULDC UR45, c[0x0][0x228] ;  /* 0x00008a00002d7ab9 */ /* 0x000fc80000000800 */
[----:B------:R-:W-:-:S04]  /*b0120*/  @P1 LOP3.LUT R52, R52, 0x80000, RZ, 0xfc, !PT ;  /* 0x0008000034341812 */ /* 0x000fc800078efcff */
[----:B------:R-:W-:-:S04]  /*b0130*/  LOP3.LUT R52, R52, 0xfffeffff, RZ, 0xc0, !PT ;  /* 0xfffeffff34347812 */ /* 0x000fc800078ec0ff */
[----:B------:R-:W-:Y:S02]  /*b0140*/  @P6 LOP3.LUT R52, R52, 0x10000, RZ, 0xfc, !PT ;  /* 0x0001000034346812 */ /* 0x000fe400078efcff */
[----:B------:R-:W-:-:S04]  /*b0150*/  LOP3.LUT P6, RZ, R12, 0x8000000, RZ, 0xc0, !PT ;  /* 0x080000000cff7812 */ /* 0x000fc800078cc0ff */
[----:B------:R-:W-:Y:S02]  /*b0160*/  ISETP.LT.AND P6, PT, R60, UR44, !P6 ;  /* 0x0000002c3c007c0c */ /* 0x000fe4000f7c1270 */
[----:B---3--:R-:W-:Y:S02]  /*b0170*/  LOP3.LUT R56, R56, 0xdfffffff, RZ, 0xc0, !PT ;  /* 0xdfffffff38387812 */ /* 0x008fe400078ec0ff */
[----:B------:R-:W-:Y:S02]  /*b0180*/  LOP3.LUT R57, R57, 0x7fffffff, RZ, 0xc0, !PT ;  /* 0x7fffffff39397812 */ /* 0x000fe400078ec0ff */
[----:B----4-:R-:W-:Y:S02]  /*b0190*/  LOP3.LUT R14, R14, 0xfffff7ff, RZ, 0xc0, !PT ;  /* 0xfffff7ff0e0e7812 */ /* 0x010fe400078ec0ff */
[----:B------:R-:W-:Y:S01]  /*b01a0*/  LOP3.LUT R15, R15, 0xfffffdff, RZ, 0xc0, !PT ;  /* 0xfffffdff0f0f7812 */ /* 0x000fe200078ec0ff */
[----:B------:R0:W-:Y:S01]  /*b01b0*/  STL [R1+0x3774], R2 ;  /* 0x0037740201007387 */ /* 0x0001e20000100800 */
[----:B------:R-:W-:Y:S01]  /*b01c0*/  LOP3.LUT R52, R52, 0xffffdfff, RZ, 0xc0, !PT ;  /* 0xffffdfff34347812 */ /* 0x000fe200078ec0ff */
[----:B------:R-:W-:-:S03]  /*b01d0*/  ULDC UR44, c[0x0][0x228] ;  /* 0x00008a00002c7ab9 */ /* 0x000fc60000000800 */
[----:B------:R-:W-:Y:S02]  /*b01e0*/  @P6 LOP3.LUT R52, R52, 0x2000, RZ, 0xfc, !PT ;  /* 0x0000200034346812 */ /* 0x000fe400078efcff */
[----:B------:R-:W-:-:S04]  /*b01f0*/  LOP3.LUT P6, RZ, R12, 0x4000000, RZ, 0xc0, !PT ;  /* 0x040000000cff7812 */ /* 0x000fc800078cc0ff */
[----:B------:R-:W-:Y:S01]  /*b0200*/  ISETP.LT.AND P6, PT, R60, UR43, !P6 ;  /* 0x0000002b3c007c0c */ /* 0x000fe2000f7c1270 */
[----:B------:R-:W-:Y:S01]  /*b0210*/  ULDC UR43, c[0x0][0x228] ;  /* 0x00008a00002b7ab9 */ /* 0x000fe20000000800 */
[----:B------:R-:W-:-:S11]  /*b0220*/  LOP3.LUT R52, R52, 0xfffffbff, RZ, 0xc0, !PT ;  /* 0xfffffbff34347812 */ /* 0x000fd600078ec0ff */
        /* <DEDUP_REMOVED lines=12> */
[----:B------:R-:W-:Y:S02]  /*b02f0*/  ISETP.LT.AND P6, PT, R60, UR40, !P6 ;  /* 0x000000283c007c0c */ /* 0x000fe4000f7c1270 */
[C---:B------:R-:W-:Y:S02]  /*b0300*/  LOP3.LUT P5, RZ, R55.reuse, 0x20, RZ, 0xc0, !PT ;  /* 0x0000002037ff7812 */ /* 0x040fe400078ac0ff */
[C---:B------:R-:W-:Y:S02]  /*b0310*/  LOP3.LUT P4, RZ, R55.reuse, 0x10, RZ, 0xc0, !PT ;  /* 0x0000001037ff7812 */ /* 0x040fe4000788c0ff */
[C---:B------:R-:W-:Y:S02]  /*b0320*/  LOP3.LUT P3, RZ, R55.reuse, 0x8, RZ, 0xc0, !PT ;  /* 0x0000000837ff7812 */ /* 0x040fe4000786c0ff */
[C---:B------:R-:W-:Y:S02]  /*b0330*/  LOP3.LUT P2, RZ, R55.reuse, 0x4, RZ, 0xc0, !PT ;  /* 0x0000000437ff7812 */ /* 0x040fe4000784c0ff */
[----:B------:R-:W-:-:S02]  /*b0340*/  LOP3.LUT P0, RZ, R55, 0x2, RZ, 0xc0, !PT ;  /* 0x0000000237ff7812 */ /* 0x000fc4000780c0ff */
[----:B------:R-:W-:Y:S02]  /*b0350*/  LOP3.LUT P1, RZ, R55, 0x1, RZ, 0xc0, !PT ;  /* 0x0000000137ff7812 */ /* 0x000fe4000782c0ff */
[----:B------:R-:W-:Y:S01]  /*b0360*/  LOP3.LUT R53, R53, 0xbfffffff, RZ, 0xc0, !PT ;  /* 0xbfffffff35357812 */ /* 0x000fe200078ec0ff */
[----:B------:R-:W-:Y:S01]  /*b0370*/  STL.64 [R1+0x3768], R6 ;  /* 0x0037680601007387 */ /* 0x000fe20000100a00 */
[----:B------:R-:W-:Y:S01]  /*b0380*/  LOP3.LUT R52, R52, 0xfffffffd, RZ, 0xc0, !PT ;  /* 0xfffffffd34347812 */ /* 0x000fe200078ec0ff */
[----:B------:R-:W-:-:S03]  /*b0390*/  ULDC UR40, c[0x0][0x228] ;  /* 0x00008a0000287ab9 */ /* 0x000fc60000000800 */
[----:B------:R-:W-:Y:S02]  /*b03a0*/  @P6 LOP3.LUT R52, R52, 0x2, RZ, 0xfc, !PT ;  /* 0x0000000234346812 */ /* 0x000fe400078efcff */
[----:B------:R-:W-:-:S04]  /*b03b0*/  LOP3.LUT P6, RZ, R12, 0x400000, RZ, 0xc0, !PT ;  /* 0x004000000cff7812 */ /* 0x000fc800078cc0ff */
[----:B------:R-:W-:Y:S01]  /*b03c0*/  ISETP.LT.AND P6, PT, R60, UR39, !P6 ;  /* 0x000000273c007c0c */ /* 0x000fe2000f7c1270 */
[----:B------:R-:W-:-:S12]  /*b03d0*/  ULDC UR39, c[0x0][0x228] ;  /* 0x00008a0000277ab9 */ /* 0x000fd80000000800 */
        /* <DEDUP_REMOVED lines=12> */
[C---:B------:R-:W-:Y:S02]  /*b04a0*/  ISETP.LT.AND P6, PT, R60.reuse, UR36, !P6 ;  /* 0x000000243c007c0c */ /* 0x040fe4000f7c1270 */
[----:B------:R-:W-:Y:S01]  /*b04b0*/  ISETP.LT.AND P5, PT, R60, UR35, !P5 ;  /* 0x000000233c007c0c */ /* 0x000fe2000efa1270 */
[----:B------:R-:W-:Y:S01]  /*b04c0*/  ULDC UR35, c[0x0][0x228] ;  /* 0x00008a0000237ab9 */ /* 0x000fe20000000800 */
[----:B------:R-:W-:Y:S02]  /*b04d0*/  LOP3.LUT R54, R54, 0xffdfffff, RZ, 0xc0, !PT ;  /* 0xffdfffff36367812 */ /* 0x000fe400078ec0ff */
[C---:B------:R-:W-:Y:S01]  /*b04e0*/  ISETP.LT.AND P4, PT, R60.reuse, UR34, !P4 ;  /* 0x000000223c007c0c */ /* 0x040fe2000e781270 */
[----:B------:R-:W-:Y:S01]  /*b04f0*/  ULDC UR34, c[0x0][0x228] ;  /* 0x00008a0000227ab9 */ /* 0x000fe20000000800 */
[C---:B------:R-:W-:Y:S01]  /*b0500*/  ISETP.LT.AND P3, PT, R60.reuse, UR31, !P3 ;  /* 0x0000001f3c007c0c */ /* 0x040fe2000df61270 */
[----:B------:R-:W-:Y:S01]  /*b0510*/  ULDC UR31, c[0x0][0x228] ;  /* 0x00008a00001f7ab9 */ /* 0x000fe20000000800 */
[----:B------:R-:W-:-:S02]  /*b0520*/  ISETP.LT.AND P2, PT, R60, UR30, !P2 ;  /* 0x0000001e3c007c0c */ /* 0x000fc4000d741270 */
[----:B------:R-:W-:Y:S01]  /*b0530*/  ISETP.LT.AND P0, PT, R60, UR29, !P0 ;  /* 0x0000001d3c007c0c */ /* 0x000fe2000c701270 */
[----:B------:R-:W-:Y:S01]  /*b0540*/  ULDC UR29, c[0x0][0x228] ;  /* 0x00008a00001d7ab9 */ /* 0x000fe20000000800 */
[----:B------:R-:W-:Y:S02]  /*b0550*/  @P6 LOP3.LUT R54, R54, 0x200000, RZ, 0xfc, !PT ;  /* 0x0020000036366812 */ /* 0x000fe400078efcff */
[----:B------:R-:W-:Y:S01]  /*b0560*/  ISETP.LT.AND P1, PT, R60, UR28, !P1 ;  /* 0x0000001c3c007c0c */ /* 0x000fe2000cf21270 */
[----:B------:R-:W-:Y:S01]  /*b0570*/  ULDC UR28, c[0x0][0x228] ;  /* 0x00008a00001c7ab9 */ /* 0x000fe20000000800 */
[----:B------:R-:W-:Y:S01]  /*b0580*/  LOP3.LUT R54, R54, 0xfffbffff, RZ, 0xc0, !PT ;  /* 0xfffbffff36367812 */ /* 0x000fe200078ec0ff */
[----:B------:R-:W-:Y:S01]  /*b0590*/  STL.64 [R1+0x3760], R4 ;  /* 0x0037600401007387 */ /* 0x000fe20000100a00 */
[----:B------:R-:W-:Y:S01]  /*b05a0*/  LOP3.LUT R52, R52, 0xfffbffff, RZ, 0xc0, !PT ;  /* 0xfffbffff34347812 */ /* 0x000fe200078ec0ff */
[----:B------:R-:W-:Y:S01]  /*b05b0*/  ULDC UR30, c[0x0][0x228] ;  /* 0x00008a00001e7ab9 */ /* 0x000fe20000000800 */
[----:B------:R-:W-:Y:S01]  /*b05c0*/  @P5 LOP3.LUT R54, R54, 0x40000, RZ, 0xfc, !PT ;  /* 0x0004000036365812 */ /* 0x000fe200078efcff */
[----:B------:R-:W-:-:S03]  /*b05d0*/  ULDC UR36, c[0x0][0x228] ;  /* 0x00008a0000247ab9 */ /* 0x000fc60000000800 */
[----:B------:R-:W-:-:S04]  /*b05e0*/  LOP3.LUT R54, R54, 0xffff7fff, RZ, 0xc0, !PT ;  /* 0xffff7fff36367812 */ /* 0x000fc800078ec0ff */
[----:B------:R-:W-:-:S04]  /*b05f0*/  @P4 LOP3.LUT R54, R54, 0x8000, RZ, 0xfc, !PT ;  /* 0x0000800036364812 */ /* 0x000fc800078efcff */
[----:B------:R-:W-:-:S04]  /*b0600*/  LOP3.LUT R54, R54, 0xffffefff, RZ, 0xc0, !PT ;  /* 0xffffefff36367812 */ /* 0x000fc800078ec0ff */
[----:B------:R-:W-:-:S04]  /*b0610*/  @P3 LOP3.LUT R54, R54, 0x1000, RZ, 0xfc, !PT ;  /* 0x0000100036363812 */ /* 0x000fc800078efcff */
[----:B------:R-:W-:-:S04]  /*b0620*/  LOP3.LUT R54, R54, 0xfffffdff, RZ, 0xc0, !PT ;  /* 0xfffffdff36367812 */ /* 0x000fc800078ec0ff */
[----:B------:R-:W-:-:S04]  /*b0630*/  @P2 LOP3.LUT R54, R54, 0x200, RZ, 0xfc, !PT ;  /* 0x0000020036362812 */ /* 0x000fc800078efcff */
[----:B------:R-:W-:-:S04]  /*b0640*/  LOP3.LUT R54, R54, 0xffffffbf, RZ, 0xc0, !PT ;  /* 0xffffffbf36367812 */ /* 0x000fc800078ec0ff */
[----:B------:R-:W-:Y:S02]  /*b0650*/  @P0 LOP3.LUT R54, R54, 0x40, RZ, 0xfc, !PT ;  /* 0x0000004036360812 */ /* 0x000fe400078efcff */
[----:B------:R-:W-:Y:S02]  /*b0660*/  LOP3.LUT P0, RZ, R12, 0x2000, RZ, 0xc0, !PT ;  /* 0x000020000cff7812 */ /* 0x000fe4000780c0ff */
[----:B------:R-:W-:-:S04]  /*b0670*/  LOP3.LUT R54, R54, 0xfffffff7, RZ, 0xc0, !PT ;  /* 0xfffffff736367812 */ /* 0x000fc800078ec0ff */
[----:B------:R-:W-:Y:S02]  /*b0680*/  @P1 LOP3.LUT R54, R54, 0x8, RZ, 0xfc, !PT ;  /* 0x0000000836361812 */ /* 0x000fe400078efcff */
[----:B------:R-:W-:Y:S01]  /*b0690*/  ISETP.LT.AND P1, PT, R60, UR27, !P0 ;  /* 0x0000001b3c007c0c */ /* 0x000fe2000c721270 */
[----:B------:R-:W-:Y:S01]  /*b06a0*/  ULDC UR27, c[0x0][0x228] ;  /* 0x00008a00001b7ab9 */ /* 0x000fe20000000800 */
[----:B------:R-:W-:-:S03]  /*b06b0*/  LOP3.LUT R54, R54, 0xfffffffe, RZ, 0xc0, !PT ;  /* 0xfffffffe36367812 */ /* 0x000fc600078ec0ff */
[----:B------:R-:W-:-:S08]  /*b06c0*/  @P0 LOP3.LUT R13, R13, 0x1000, RZ, 0xfc, !PT ;  /* 0x000010000d0d0812 */ /* 0x000fd000078efcff */
[----:B------:R-:W-:Y:S02]  /*b06d0*/  @P1 LOP3.LUT R54, R54, 0x1, RZ, 0xfc, !PT ;  /* 0x0000000136361812 */ /* 0x000fe400078efcff */
[----:B------:R-:W-:Y:S02]  /*b06e0*/  LOP3.LUT P1, RZ, R12, 0x1000, RZ, 0xc0, !PT ;  /* 0x000010000cff7812 */ /* 0x000fe4000782c0ff */
[----:B------:R-:W-:Y:S02]  /*b06f0*/  LOP3.LUT R13, R13, 0xfffff7ff, RZ, 0xc0, !PT ;  /* 0xfffff7ff0d0d7812 */ /* 0x000fe400078ec0ff */
[----:B------:R-:W-:Y:S02]  /*b0700*/  ISETP.LT.AND P0, PT, R60, UR26, !P1 ;  /* 0x0000001a3c007c0c */ /* 0x000fe4000cf01270 */
[C---:B------:R-:W-:Y:S01]  /*b0710*/  LOP3.LUT P6, RZ, R12.reuse, 0x40000, RZ, 0xc0, !PT ;  /* 0x000400000cff7812 */ /* 0x040fe200078cc0ff */
[----:B------:R-:W-:Y:S01]  /*b0720*/  STL [R1+0x3778], R48 ;  /* 0x0037783001007387 */ /* 0x000fe20000100800 */
[----:B------:R-:W-:Y:S01]  /*b0730*/  LOP3.LUT P5, RZ, R12, 0x20000, RZ, 0xc0, !PT ;  /* 0x000200000cff7812 */ /* 0x000fe200078ac0ff */
[----:B------:R-:W-:-:S04]  /*b0740*/  ULDC UR26, c[0x0][0x228] ;  /* 0x00008a00001a7ab9 */ /* 0x000fc80000000800 */
[----:B------:R-:W-:Y:S02]  /*b0750*/  @P1 LOP3.LUT R13, R13, 0x800, RZ, 0xfc, !PT ;  /* 0x000008000d0d1812 */ /* 0x000fe400078efcff */
[----:B------:R-:W-:Y:S02]  /*b0760*/  LOP3.LUT P1, RZ, R59, 0x8000000, RZ, 0xc0, !PT ;  /* 0x080000003bff7812 */ /* 0x000fe4000782c0ff */
[C---:B------:R-:W-:Y:S02]  /*b0770*/  LOP3.LUT P4, RZ, R12.reuse, 0x10000, RZ, 0xc0, !PT ;  /* 0x000100000cff7812 */ /* 0x040fe4000788c0ff */
[C---:B------:R-:W-:Y:S02]  /*b0780*/  LOP3.LUT P3, RZ, R12.reuse, 0x8000, RZ, 0xc0, !PT ;  /* 0x000080000cff7812 */ /* 0x040fe4000786c0ff */
[C---:B------:R-:W-:Y:S02]  /*b0790*/  LOP3.LUT P2, RZ, R12.reuse, 0x4000, RZ, 0xc0, !PT ;  /* 0x000040000cff7812 */ /* 0x040fe4000784c0ff */
[----:B------:R-:W-:-:S05]  /*b07a0*/  LOP3.LUT R12, R12, 0xfffffbff, RZ, 0xc0, !PT ;  /* 0xfffffbff0c0c7812 */ /* 0x000fca00078ec0ff */
[----:B------:R-:W-:Y:S02]  /*b07b0*/  @P1 LOP3.LUT R12, R12, 0x400, RZ, 0xfc, !PT ;  /* 0x000004000c0c1812 */ /* 0x000fe400078efcff */
[----:B------:R-:W-:Y:S02]  /*b07c0*/  LOP3.LUT P1, RZ, R59, 0x200000, RZ, 0xc0, !PT ;  /* 0x002000003bff7812 */ /* 0x000fe4000782c0ff */
[----:B------:R-:W-:Y:S02]  /*b07d0*/  @P0 LOP3.LUT R56, R56, 0x20000000, RZ, 0xfc, !PT ;  /* 0x2000000038380812 */ /* 0x000fe400078efcff */
[----:B------:R-:W-:Y:S01]  /*b07e0*/  ISETP.LT.AND P0, PT, R60, UR25, !P2 ;  /* 0x000000193c007c0c */ /* 0x000fe2000d701270 */
[----:B------:R-:W-:Y:S01]  /*b07f0*/  ULDC UR25, c[0x0][0x228] ;  /* 0x00008a0000197ab9 */ /* 0x000fe20000000800 */
[----:B------:R-:W-:Y:S02]  /*b0800*/  LOP3.LUT R12, R12, 0xfffff7ff, RZ, 0xc0, !PT ;  /* 0xfffff7ff0c0c7812 */ /* 0x000fe400078ec0ff */
[----:B------:R-:W-:-:S05]  /*b0810*/  LOP3.LUT R56, R56, 0xfbffffff, RZ, 0xc0, !PT ;  /* 0xfbffffff38387812 */ /* 0x000fca00078ec0ff */
[----:B------:R-:W-:Y:S02]  /*b0820*/  @P1 LOP3.LUT R12, R12, 0x800, RZ, 0xfc, !PT ;  /* 0x000008000c0c1812 */ /* 0x000fe400078efcff */
[----:B------:R-:W-:Y:S01]  /*b0830*/  ISETP.LT.AND P1, PT, R60, UR24, !P3 ;  /* 0x000000183c007c0c */ /* 0x000fe2000df21270 */
[----:B------:R-:W-:Y:S01]  /*b0840*/  ULDC UR24, c[0x0][0x228] ;  /* 0x00008a0000187ab9 */ /* 0x000fe20000000800 */
[----:B------:R-:W-:-:S04]  /*b0850*/  @P0 LOP3.LUT R56, R56, 0x4000000, RZ, 0xfc, !PT ;  /* 0x0400000038380812 */ /* 0x000fc800078efcff */
[----:B------:R-:W-:-:S07]  /*b0860*/  LOP3.LUT R56, R56, 0xff7fffff, RZ, 0xc0, !PT ;  /* 0xff7fffff38387812 */ /* 0x000fce00078ec0ff */
[----:B------:R-:W-:Y:S02]  /*b0870*/  @P1 LOP3.LUT R56, R56, 0x800000, RZ, 0xfc, !PT ;  /* 0x0080000038381812 */ /* 0x000fe400078efcff */
[----:B------:R-:W-:Y:S01]  /*b0880*/  ISETP.LT.AND P1, PT, R60, UR23, !P4 ;  /* 0x000000173c007c0c */ /* 0x000fe2000e721270 */
[----:B------:R-:W-:Y:S01]  /*b0890*/  ULDC UR23, c[0x0][0x228] ;  /* 0x00008a0000177ab9 */ /* 0x000fe20000000800 */
[----:B------:R-:W-:Y:S02]  /*b08a0*/  LOP3.LUT R56, R56, 0xffefffff, RZ, 0xc0, !PT ;  /* 0xffefffff38387812 */ /* 0x000fe400078ec0ff */
[----:B------:R-:W-:-:S04]  /*b08b0*/  LOP3.LUT R13, R13, 0xffffdfff, RZ, 0xc0, !PT ;  /* 0xffffdfff0d0d7812 */ /* 0x000fc800078ec0ff */
[----:B------:R-:W-:-:S05]  /*b08c0*/  @P2 LOP3.LUT R13, R13, 0x2000, RZ, 0xfc, !PT ;  /* 0x000020000d0d2812 */ /* 0x000fca00078efcff */
[----:B------:R-:W-:Y:S02]  /*b08d0*/  @P1 LOP3.LUT R56, R56, 0x100000, RZ, 0xfc, !PT ;  /* 0x0010000038381812 */ /* 0x000fe400078efcff */
[----:B------:R-:W-:Y:S02]  /*b08e0*/  ISETP.LT.AND P1, PT, R60, UR22, !P5 ;  /* 0x000000163c007c0c */ /* 0x000fe4000ef21270 */
[----:B------:R-:W-:Y:S01]  /*b08f0*/  LOP3.LUT R54, R54, 0xdfffffff, RZ, 0xc0, !PT ;  /* 0xdfffffff36367812 */ /* 0x000fe200078ec0ff */
[----:B------:R-:W-:Y:S01]  /*b0900*/  STL [R1+0x377c], R49 ;  /* 0x00377c3101007387 */ /* 0x000fe20000100800 */
[----:B------:R-:W-:Y:S01]  /*b0910*/  LOP3.LUT R13, R13, 0xffffbfff, RZ, 0xc0, !PT ;  /* 0xffffbfff0d0d7812 */ /* 0x000fe200078ec0ff */
[----:B------:R-:W-:Y:S01]  /*b0920*/  ULDC UR22, c[0x0][0x228] ;  /* 0x00008a0000167ab9 */ /* 0x000fe20000000800 */
[----:B------:R-:W-:Y:S02]  /*b0930*/  LOP3.LUT R56, R56, 0xfffdffff, RZ, 0xc0, !PT ;  /* 0xfffdffff38387812 */ /* 0x000fe400078ec0ff */
[----:B------:R-:W-:-:S05]  /*b0940*/  @P3 LOP3.LUT R13, R13, 0x4000, RZ, 0xfc, !PT ;  /* 0x000040000d0d3812 */ /* 0x000fca00078efcff */
[----:B------:R-:W-:Y:S02]  /*b0950*/  @P1 LOP3.LUT R56, R56, 0x20000, RZ, 0xfc, !PT ;  /* 0x0002000038381812 */ /* 0x000fe400078efcff */
[----:B------:R-:W-:Y:S01]  /*b0960*/  ISETP.LT.AND P1, PT, R60, UR21, !P6 ;  /* 0x000000153c007c0c */ /* 0x000fe2000f721270 */
[----:B------:R-:W-:Y:S01]  /*b0970*/  ULDC UR21, c[0x0][0x228] ;  /* 0x00008a0000157ab9 */ /* 0x000fe20000000800 */
[----:B------:R-:W-:-:S04]  /*b0980*/  LOP3.LUT R13, R13, 0xffff7fff, RZ, 0xc0, !PT ;  /* 0xffff7fff0d0d7812 */ /* 0x000fc800078ec0ff */
[----:B------:R-:W-:Y:S02]  /*b0990*/  @P4 LOP3.LUT R13, R13, 0x8000, RZ, 0xfc, !PT ;  /* 0x000080000d0d4812 */ /* 0x000fe400078efcff */
[----:B------:R-:W-:Y:S02]  /*b09a0*/  LOP3.LUT R56, R56, 0xffffbfff, RZ, 0xc0, !PT ;  /* 0xffffbfff38387812 */ /* 0x000fe400078ec0ff */
[----:B------:R-:W-:-:S03]  /*b09b0*/  LOP3.LUT R13, R13, 0xfffeffff, RZ, 0xc0, !PT ;  /* 0xfffeffff0d0d7812 */ /* 0x000fc600078ec0ff */
[----:B------:R-:W-:Y:S02]  /*b09c0*/  @P1 LOP3.LUT R56, R56, 0x4000, RZ, 0xfc, !PT ;  /* 0x0000400038381812 */ /* 0x000fe400078efcff */
[----:B------:R-:W-:Y:S02]  /*b09d0*/  @P5 LOP3.LUT R13, R13, 0x10000, RZ, 0xfc, !PT ;  /* 0x000100000d0d5812 */ /* 0x000fe400078efcff */
[----:B------:R-:W-:Y:S02]  /*b09e0*/  LOP3.LUT P1, RZ, R12, 0x800, RZ, 0xc0, !PT ;  /* 0x000008000cff7812 */ /* 0x000fe4000782c0ff */
[----:B------:R-:W-:Y:S02]  /*b09f0*/  LOP3.LUT R13, R13, 0xfffdffff, RZ, 0xc0, !PT ;  /* 0xfffdffff0d0d7812 */ /* 0x000fe400078ec0ff */
[----:B------:R-:W-:Y:S01]  /*b0a00*/  ISETP.LT.AND P1, PT, R60, UR20, !P1 ;  /* 0x000000143c007c0c */ /* 0x000fe2000cf21270 */
[----:B------:R-:W-:Y:S01]  /*b0a10*/  ULDC UR20, c[0x0][0x228] ;  /* 0x00008a0000147ab9 */ /* 0x000fe20000000800 */
[----:B------:R-:W-:-:S02]  /*b0a20*/  @P6 LOP3.LUT R13, R13, 0x20000, RZ, 0xfc, !PT ;  /* 0x000200000d0d6812 */ /* 0x000fc400078efcff */
[----:B------:R-:W-:Y:S02]  /*b0a30*/  LOP3.LUT P6, RZ, R59, 0x400000, RZ, 0xc0, !PT ;  /* 0x004000003bff7812 */ /* 0x000fe400078cc0ff */
[----:B------:R-:W-:Y:S02]  /*b0a40*/  LOP3.LUT R56, R56, 0xfffff7ff, RZ, 0xc0, !PT ;  /* 0xfffff7ff38387812 */ /* 0x000fe400078ec0ff */
[----:B------:R-:W-:Y:S01]  /*b0a50*/  ISETP.LT.AND P6, PT, R60, UR19, !P6 ;  /* 0x000000133c007c0c */ /* 0x000fe2000f7c1270 */
[----:B------:R-:W-:-:S04]  /*b0a60*/  ULDC UR19, c[0x0][0x228] ;  /* 0x00008a0000137ab9 */ /* 0x000fc80000000800 */
[----:B------:R-:W-:-:S04]  /*b0a70*/  @P1 LOP3.LUT R56, R56, 0x800, RZ, 0xfc, !PT ;  /* 0x0000080038381812 */ /* 0x000fc800078efcff */
[----:B------:R-:W-:-:S04]  /*b0a80*/  LOP3.LUT R56, R56, 0xfffffeff, RZ, 0xc0, !PT ;  /* 0xfffffeff38387812 */ /* 0x000fc800078ec0ff */
[----:B------:R-:W-:Y:S02]  /*b0a90*/  @P6 LOP3.LUT R56, R56, 0x100, RZ, 0xfc, !PT ;  /* 0x0000010038386812 */ /* 0x000fe400078efcff */
[----:B------:R-:W-:Y:S02]  /*b0aa0*/  LOP3.LUT P6, RZ, R58, 0x1000, RZ, 0xc0, !PT ;  /* 0x000010003aff7812 */ /* 0x000fe400078cc0ff */
[----:B------:R-:W-:-:S11]  /*b0ab0*/  LOP3.LUT R13, R13, 0xf7ffffff, RZ, 0xc0, !PT ;  /* 0xf7ffffff0d0d7812 */ /* 0x000fd600078ec0ff */
        /* <DEDUP_REMOVED lines=11> */
[----:B------:R-:W-:Y:S02]  /*b0b70*/  LOP3.LUT R13, R13, 0x7fffffff, RZ, 0xc0, !PT ;  /* 0x7fffffff0d0d7812 */ /* 0x000fe400078ec0ff */
[----:B------:R-:W-:-:S09]  /*b0b80*/  LOP3.LUT P1, RZ, R12, 0x400, RZ, 0xc0, !PT ;  /* 0x000004000cff7812 */ /* 0x000fd2000782c0ff */
        /* <DEDUP_REMOVED lines=24> */
[----:B------:R-:W-:-:S04]  /*b0d10*/  LOP3.LUT P3, RZ, R59, 0x2000000, RZ, 0xc0, !PT ;  /* 0x020000003bff7812 */ /* 0x000fc8000786c0ff */
[----:B------:R-:W-:Y:S01]  /*b0d20*/  ISETP.LT.AND P3, PT, R60, UR16, !P3 ;  /* 0x000000103c007c0c */ /* 0x000fe2000df61270 */
[----:B------:R-:W-:-:S04]  /*b0d30*/  ULDC UR16, c[0x0][0x228] ;  /* 0x00008a0000107ab9 */ /* 0x000fc80000000800 */
[----:B------:R-:W-:Y:S02]  /*b0d40*/  @P6 LOP3.LUT R12, R12, 0x80, RZ, 0xfc, !PT ;  /* 0x000000800c0c6812 */ /* 0x000fe400078efcff */
[C---:B------:R-:W-:Y:S02]  /*b0d50*/  LOP3.LUT P6, RZ, R59.reuse, 0x80000000, RZ, 0xc0, !PT ;  /* 0x800000003bff7812 */ /* 0x040fe400078cc0ff */
[----:B------:R-:W-:Y:S02]  /*b0d60*/  LOP3.LUT P2, RZ, R59, 0x4000000, RZ, 0xc0, !PT ;  /* 0x040000003bff7812 */ /* 0x000fe4000784c0ff */
[----:B------:R-:W-:Y:S02]  /*b0d70*/  LOP3.LUT R12, R12, 0xfffffeff, RZ, 0xc0, !PT ;  /* 0xfffffeff0c0c7812 */ /* 0x000fe400078ec0ff */
[----:B------:R-:W-:Y:S01]  /*b0d80*/  ISETP.LT.AND P2, PT, R60, UR15, !P2 ;  /* 0x0000000f3c007c0c */ /* 0x000fe2000d741270 */
[----:B------:R-:W-:Y:S01]  /*b0d90*/  ULDC UR15, c[0x0][0x228] ;  /* 0x00008a00000f7ab9 */ /* 0x000fe20000000800 */
[----:B------:R-:W-:-:S02]  /*b0da0*/  @P3 LOP3.LUT R57, R57, 0x80000000, RZ, 0xfc, !PT ;  /* 0x8000000039393812 */ /* 0x000fc400078efcff */
[----:B------:R-:W-:Y:S02]  /*b0db0*/  ISETP.LT.AND P1, PT, R60, UR14, !P1 ;  /* 0x0000000e3c007c0c */ /* 0x000fe4000cf21270 */
[C---:B------:R-:W-:Y:S02]  /*b0dc0*/  LOP3.LUT P0, RZ, R59.reuse, 0x10000000, RZ, 0xc0, !PT ;  /* 0x100000003bff7812 */ /* 0x040fe4000780c0ff */
[----:B------:R-:W-:Y:S01]  /*b0dd0*/  LOP3.LUT R18, R46, 0xffff, RZ, 0xc0, !PT ;  /* 0x0000ffff2e127812 */ /* 0x000fe200078ec0ff */
[----:B------:R-:W-:Y:S01]  /*b0de0*/  STL [R1+0x3780], R50 ;  /* 0x0037803201007387 */ /* 0x000fe20000100800 */
[----:B------:R-:W-:Y:S01]  /*b0df0*/  @P6 LOP3.LUT R12, R12, 0x100, RZ, 0xfc, !PT ;  /* 0x000001000c0c6812 */ /* 0x000fe200078efcff */
[----:B------:R-:W-:Y:S01]  /*b0e00*/  ULDC UR14, c[0x0][0x228] ;  /* 0x00008a00000e7ab9 */ /* 0x000fe20000000800 */
[----:B------:R-:W-:Y:S02]  /*b0e10*/  LOP3.LUT P6, RZ, R59, 0x40000000, RZ, 0xc0, !PT ;  /* 0x400000003bff7812 */ /* 0x000fe400078cc0ff */
[----:B------:R-:W-:-:S02]  /*b0e20*/  LOP3.LUT R57, R57, 0xefffffff, RZ, 0xc0, !PT ;  /* 0xefffffff39397812 */ /* 0x000fc400078ec0ff */
[----:B------:R-:W-:Y:S02]  /*b0e30*/  LOP3.LUT R12, R12, 0xfffffdff, RZ, 0xc0, !PT ;  /* 0xfffffdff0c0c7812 */ /* 0x000fe400078ec0ff */
[----:B------:R-:W-:Y:S02]  /*b0e40*/  @P2 LOP3.LUT R57, R57, 0x10000000, RZ, 0xfc, !PT ;  /* 0x1000000039392812 */ /* 0x000fe400078efcff */
[----:B------:R-:W-:Y:S01]  /*b0e50*/  ISETP.LT.AND P0, PT, R60, UR13, !P0 ;  /* 0x0000000d3c007c0c */ /* 0x000fe2000c701270 */
[----:B------:R-:W-:Y:S01]  /*b0e60*/  ULDC UR13, c[0x0][0x228] ;  /* 0x00008a00000d7ab9 */ /* 0x000fe20000000800 */
[----:B------:R-:W-:-:S03]  /*b0e70*/  LOP3.LUT R57, R57, 0xfdffffff, RZ, 0xc0, !PT ;  /* 0xfdffffff39397812 */ /* 0x000fc600078ec0ff */
[----:B------:R-:W-:Y:S02]  /*b0e80*/  @P6 LOP3.LUT R12, R12, 0x200, RZ, 0xfc, !PT ;  /* 0x000002000c0c6812 */ /* 0x000fe400078efcff */
[----:B------:R-:W-:Y:S02]  /*b0e90*/  LOP3.LUT P6, RZ, R59, 0x20000000, RZ, 0xc0, !PT ;  /* 0x200000003bff7812 */ /* 0x000fe400078cc0ff */
[----:B------:R-:W-:Y:S02]  /*b0ea0*/  @P1 LOP3.LUT R57, R57, 0x2000000, RZ, 0xfc, !PT ;  /* 0x0200000039391812 */ /* 0x000fe400078efcff */
[----:B------:R-:W-:Y:S01]  /*b0eb0*/  ISETP.LT.AND P6, PT, R60, UR12, !P6 ;  /* 0x0000000c3c007c0c */ /* 0x000fe2000f7c1270 */
[----:B------:R-:W-:Y:S01]  /*b0ec0*/  ULDC UR12, c[0x0][0x228] ;  /* 0x00008a00000c7ab9 */ /* 0x000fe20000000800 */
[----:B------:R-:W-:-:S04]  /*b0ed0*/  LOP3.LUT R57, R57, 0xffbfffff, RZ, 0xc0, !PT ;  /* 0xffbfffff39397812 */ /* 0x000fc800078ec0ff */
[----:B------:R-:W-:-:S04]  /*b0ee0*/  @P0 LOP3.LUT R57, R57, 0x400000, RZ, 0xfc, !PT ;  /* 0x0040000039390812 */ /* 0x000fc800078efcff */
[----:B------:R-:W-:-:S04]  /*b0ef0*/  LOP3.LUT R57, R57, 0xfff7ffff, RZ, 0xc0, !PT ;  /* 0xfff7ffff39397812 */ /* 0x000fc800078ec0ff */
        /* <DEDUP_REMOVED lines=9> */
[----:B------:R-:W-:Y:S02]  /*b0f90*/  LOP3.LUT P4, RZ, R59, 0x1000000, RZ, 0xc0, !PT ;  /* 0x010000003bff7812 */ /* 0x000fe4000788c0ff */
[----:B------:R-:W-:Y:S02]  /*b0fa0*/  LOP3.LUT R56, R56, 0xffffffdf, RZ, 0xc0, !PT ;  /* 0xffffffdf38387812 */ /* 0x000fe400078ec0ff */
[----:B------:R-:W-:Y:S01]  /*b0fb0*/  LOP3.LUT P3, RZ, R58, 0x8000, RZ, 0xc0, !PT ;  /* 0x000080003aff7812 */ /* 0x000fe2000786c0ff */
[----:B------:R-:W-:Y:S01]  /*b0fc0*/  STL [R1+0x3784], R51 ;  /* 0x0037843301007387 */ /* 0x000fe20000100800 */
        /* <DEDUP_REMOVED lines=14> */
[C---:B------:R-:W-:Y:S01]  /*b10b0*/  ISETP.LT.AND P6, PT, R60.reuse, UR7, !P6 ;  /* 0x000000073c007c0c */ /* 0x040fe2000f7c1270 */
[----:B------:R-:W-:Y:S01]  /*b10c0*/  ULDC UR7, c[0x0][0x228] ;  /* 0x00008a0000077ab9 */ /* 0x000fe20000000800 */
[----:B------:R-:W-:Y:S02]  /*b10d0*/  LOP3.LUT R57, R57, 0xffffffef, RZ, 0xc0, !PT ;  /* 0xffffffef39397812 */ /* 0x000fe400078ec0ff */
[----:B------:R-:W-:Y:S01]  /*b10e0*/  ISETP.LT.AND P5, PT, R60, UR18, !P5 ;  /* 0x000000123c007c0c */ /* 0x000fe2000efa1270 */
[----:B------:R-:W-:-:S08]  /*b10f0*/  ULDC UR18, c[0x0][0x228] ;  /* 0x00008a0000127ab9 */ /* 0x000fd00000000800 */
[----:B------:R-:W-:Y:S02]  /*b1100*/  @P6 LOP3.LUT R57, R57, 0x10, RZ, 0xfc, !PT ;  /* 0x0000001039396812 */ /* 0x000fe400078efcff */
[----:B------:R-:W-:-:S04]  /*b1110*/  LOP3.LUT P6, RZ, R12, 0x10, RZ, 0xc0, !PT ;  /* 0x000000100cff7812 */ /* 0x000fc800078cc0ff */
[C---:B------:R-:W-:Y:S01]  /*b1120*/  ISETP.LT.AND P6, PT, R60.reuse, UR6, !P6 ;  /* 0x000000063c007c0c */ /* 0x040fe2000f7c1270 */
[----:B------:R-:W-:Y:S01]  /*b1130*/  ULDC UR6, c[0x0][0x228] ;  /* 0x00008a0000067ab9 */ /* 0x000fe20000000800 */
[----:B------:R-:W-:Y:S02]  /*b1140*/  LOP3.LUT R57, R57, 0xfffffffd, RZ, 0xc0, !PT ;  /* 0xfffffffd39397812 */ /* 0x000fe400078ec0ff */
[----:B------:R-:W-:Y:S01]  /*b1150*/  ISETP.LT.AND P4, PT, R60, UR17, !P4 ;  /* 0x000000113c007c0c */ /* 0x000fe2000e781270 */
[----:B------:R-:W-:Y:S01]  /*b1160*/  ULDC UR17, c[0x0][0x228] ;  /* 0x00008a0000117ab9 */ /* 0x000fe20000000800 */
[----:B------:R-:W-:-:S07]  /*b1170*/  @P5 LOP3.LUT R56, R56, 0x20, RZ, 0xfc, !PT ;  /* 0x0000002038385812 */ /* 0x000fce00078efcff */
[----:B------:R-:W-:Y:S02]  /*b1180*/  @P6 LOP3.LUT R57, R57, 0x2, RZ, 0xfc, !PT ;  /* 0x0000000239396812 */ /* 0x000fe400078efcff */
[----:B------:R-:W-:-:S04]  /*b1190*/  LOP3.LUT P6, RZ, R12, 0x8, RZ, 0xc0, !PT ;  /* 0x000000080cff7812 */ /* 0x000fc800078cc0ff */
[----:B------:R-:W-:Y:S01]  /*b11a0*/  ISETP.LT.AND P6, PT, R60, UR5, !P6 ;  /* 0x000000053c007c0c */ /* 0x000fe2000f7c1270 */
[----:B------:R-:W-:Y:S01]  /*b11b0*/  ULDC UR5, c[0x0][0x228] ;  /* 0x00008a0000057ab9 */ /* 0x000fe20000000800 */
[----:B------:R-:W-:Y:S02]  /*b11c0*/  LOP3.LUT R56, R56, 0xfffffffb, RZ, 0xc0, !PT ;  /* 0xfffffffb38387812 */ /* 0x000fe400078ec0ff */
[----:B------:R-:W-:Y:S02]  /*b11d0*/  LOP3.LUT P5, RZ, R58, 0x2000, RZ, 0xc0, !PT ;  /* 0x000020003aff7812 */ /* 0x000fe400078ac0ff */
[----:B------:R-:W-:Y:S02]  /*b11e0*/  @P4 LOP3.LUT R56, R56, 0x4, RZ, 0xfc, !PT ;  /* 0x0000000438384812 */ /* 0x000fe400078efcff */
[C---:B------:R-:W-:Y:S02]  /*b11f0*/  LOP3.LUT P4, RZ, R58.reuse, 0x4000, RZ, 0xc0, !PT ;  /* 0x000040003aff7812 */ /* 0x040fe4000788c0ff */
[----:B------:R-:W-:-:S02]  /*b1200*/  LOP3.LUT P2, RZ, R58, 0x10000, RZ, 0xc0, !PT ;  /* 0x000100003aff7812 */ /* 0x000fc4000784c0ff */
[C---:B------:R-:W-:Y:S02]  /*b1210*/  LOP3.LUT P1, RZ, R58.reuse, 0x20000, RZ, 0xc0, !PT ;  /* 0x000200003aff7812 */ /* 0x040fe4000782c0ff */
[C---:B------:R-:W-:Y:S02]  /*b1220*/  LOP3.LUT P0, RZ, R58.reuse, 0x40000, RZ, 0xc0, !PT ;  /* 0x000400003aff7812 */ /* 0x040fe4000780c0ff */
        /* <DEDUP_REMOVED lines=34> */
[----:B------:R-:W-:-:S11]  /*b1450*/  LOP3.LUT R59, R59, 0xfffffbff, RZ, 0xc0, !PT ;  /* 0xfffffbff3b3b7812 */ /* 0x000fd600078ec0ff */
[----:B------:R-:W-:Y:S02]  /*b1460*/  @P6 LOP3.LUT R59, R59, 0x400, RZ, 0xfc, !PT ;  /* 0x000004003b3b6812 */ /* 0x000fe400078efcff */
[----:B------:R-:W-:-:S04]  /*b1470*/  LOP3.LUT P6, RZ, R13, 0x8000000, RZ, 0xc0, !PT ;  /* 0x080000000dff7812 */ /* 0x000fc800078cc0ff */
[----:B------:R-:W-:Y:S02]  /*b1480*/  ISETP.LT.AND P6, PT, R60, UR31, !P6 ;  /* 0x0000001f3c007c0c */ /* 0x000fe4000f7c1270 */
[----:B------:R-:W-:-:S11]  /*b1490*/  LOP3.LUT R59, R59, 0xffffff7f, RZ, 0xc0, !PT ;  /* 0xffffff7f3b3b7812 */ /* 0x000fd600078ec0ff */
[----:B------:R-:W-:Y:S02]  /*b14a0*/  @P6 LOP3.LUT R59, R59, 0x80, RZ, 0xfc, !PT ;  /* 0x000000803b3b6812 */ /* 0x000fe400078efcff */
[C---:B------:R-:W-:Y:S02]  /*b14b0*/  ISETP.LT.AND P6, PT, R60.reuse, UR37, !P5 ;  /* 0x000000253c007c0c */ /* 0x040fe4000efc1270 */
[C---:B------:R-:W-:Y:S02]  /*b14c0*/  ISETP.LT.AND P5, PT, R60.reuse, UR41, !P4 ;  /* 0x000000293c007c0c */ /* 0x040fe4000e7a1270 */
[C---:B------:R-:W-:Y:S02]  /*b14d0*/  ISETP.LT.AND P4, PT, R60.reuse, UR45, !P3 ;  /* 0x0000002d3c007c0c */ /* 0x040fe4000df81270 */
[C---:B------:R-:W-:Y:S02]  /*b14e0*/  ISETP.LT.AND P3, PT, R60.reuse, UR49, !P2 ;  /* 0x000000313c007c0c */ /* 0x040fe4000d761270 */
[----:B------:R-:W-:-:S09]  /*b14f0*/  ISETP.LT.AND P1, PT, R60, UR53, !P1 ;  /* 0x000000353c007c0c */ /* 0x000fd2000cf21270 */
[----:B------:R-:W-:-:S04]  /*b1500*/  @P4 LOP3.LUT R53, R53, 0x40000000, RZ, 0xfc, !PT ;  /* 0x4000000035354812 */ /* 0x000fc800078efcff */
[----:B------:R-:W-:-:S04]  /*b1510*/  LOP3.LUT R53, R53, 0xf7ffffff, RZ, 0xc0, !PT ;  /* 0xf7ffffff35357812 */ /* 0x000fc800078ec0ff */
[----:B------:R-:W-:-:S04]  /*b1520*/  @P3 LOP3.LUT R53, R53, 0x8000000, RZ, 0xfc, !PT ;  /* 0x0800000035353812 */ /* 0x000fc800078efcff */
[----:B------:R-:W-:-:S04]  /*b1530*/  LOP3.LUT R53, R53, 0xfeffffff, RZ, 0xc0, !PT ;  /* 0xfeffffff35357812 */ /* 0x000fc800078ec0ff */
[----:B------:R-:W-:Y:S02]  /*b1540*/  @P1 LOP3.LUT R53, R53, 0x1000000, RZ, 0xfc, !PT ;  /* 0x0100000035351812 */ /* 0x000fe400078efcff */
[----:B------:R-:W-:Y:S02]  /*b1550*/  LOP3.LUT P1, RZ, R55, 0x8000, RZ, 0xc0, !PT ;  /* 0x0000800037ff7812 */ /* 0x000fe4000782c0ff */
[----:B------:R-:W-:Y:S02]  /*b1560*/  LOP3.LUT R59, R59, 0xffffffef, RZ, 0xc0, !PT ;  /* 0xffffffef3b3b7812 */ /* 0x000fe400078ec0ff */
[----:B------:R-:W-:Y:S02]  /*b1570*/  LOP3.LUT R13, R13, 0xfbffffff, RZ, 0xc0, !PT ;  /* 0xfbffffff0d0d7812 */ /* 0x000fe400078ec0ff */
[----:B------:R-:W-:Y:S02]  /*b1580*/  @P6 LOP3.LUT R59, R59, 0x10, RZ, 0xfc, !PT ;  /* 0x000000103b3b6812 */ /* 0x000fe400078efcff */
[----:B------:R-:W-:-:S05]  /*b1590*/  LOP3.LUT P6, RZ, R55, 0x40, RZ, 0xc0, !PT ;  /* 0x0000004037ff7812 */ /* 0x000fca00078cc0ff */
        /* <DEDUP_REMOVED lines=24> */
[----:B------:R-:W-:Y:S02]  /*b1720*/  LOP3.LUT P6, RZ, R55, 0x2000, RZ, 0xc0, !PT ;  /* 0x0000200037ff7812 */ /* 0x000fe400078cc0ff */
[----:B------:R-:W-:-:S04]  /*b1730*/  LOP3.LUT R13, R13, 0xfdffffff, RZ, 0xc0, !PT ;  /* 0xfdffffff0d0d7812 */ /* 0x000fc800078ec0ff */
[----:B------:R-:W-:-:S07]  /*b1740*/  @P1 LOP3.LUT R52, R52, 0x40000, RZ, 0xfc, !PT ;  /* 0x0004000034341812 */ /* 0x000fce00078efcff */
[----:B------:R-:W-:-:S04]  /*b1750*/  @P6 LOP3.LUT R13, R13, 0x2000000, RZ, 0xfc, !PT ;  /* 0x020000000d0d6812 */ /* 0x000fc800078efcff */
[----:B------:R-:W-:-:S04]  /*b1760*/  LOP3.LUT P1, RZ, R13, 0x4000000, RZ, 0xc0, !PT ;  /* 0x040000000dff7812 */ /* 0x000fc8000782c0ff */
[----:B------:R-:W-:Y:S01]  /*b1770*/  ISETP.LT.AND P1, PT, R45, UR19, !P1 ;  /* 0x000000132d007c0c */ /* 0x000fe2000cf21270 */
[----:B------:R-:W-:Y:S01]  /*b1780*/  ULDC UR19, c[0x0][0x228] ;  /* 0x00008a0000137ab9 */ /* 0x000fe20000000800 */
[----:B------:R-:W-:Y:S02]  /*b1790*/  LOP3.LUT P6, RZ, R55, 0x4000, RZ, 0xc0, !PT ;  /* 0x0000400037ff7812 */ /* 0x000fe400078cc0ff */
[----:B------:R-:W-:Y:S02]  /*b17a0*/  LOP3.LUT R52, R52, 0xffff7fff, RZ, 0xc0, !PT ;  /* 0xffff7fff34347812 */ /* 0x000fe400078ec0ff */
[----:B------:R-:W-:Y:S01]  /*b17b0*/  ISETP.LT.AND P6, PT, R45, UR15, !P6 ;  /* 0x0000000f2d007c0c */ /* 0x000fe2000f7c1270 */
[----:B------:R-:W-:-:S06]  /*b17c0*/  ULDC UR15, c[0x0][0x228] ;  /* 0x00008a00000f7ab9 */ /* 0x000fcc0000000800 */
        /* <DEDUP_REMOVED lines=35> */
[----:B------:R-:W-:Y:S02]  /*b1a00*/  LOP3.LUT R54, R54, 0xff7fffff, RZ, 0xc0, !PT ;  /* 0xff7fffff36367812 */ /* 0x000fe400078ec0ff */
[----:B------:R-:W-:-:S09]  /*b1a10*/  LOP3.LUT R59, R59, 0xfffffffd, RZ, 0xc0, !PT ;  /* 0xfffffffd3b3b7812 */ /* 0x000fd200078ec0ff */
[----:B------:R-:W-:Y:S02]  /*b1a20*/  @P6 LOP3.LUT R54, R54, 0x800000, RZ, 0xfc, !PT ;  /* 0x0080000036366812 */ /* 0x000fe400078efcff */
[----:B------:R-:W-:-:S04]  /*b1a30*/  LOP3.LUT P6, RZ, R13, 0x40000, RZ, 0xc0, !PT ;  /* 0x000400000dff7812 */ /* 0x000fc800078cc0ff */
[----:B------:R-:W-:Y:S01]  /*b1a40*/  ISETP.LT.AND P6, PT, R45, UR15, !P6 ;  /* 0x0000000f2d007c0c */ /* 0x000fe2000f7c1270 */
[----:B------:R-:W-:Y:S01]  /*b1a50*/  ULDC UR15, c[0x0][0x228] ;  /* 0x00008a00000f7ab9 */ /* 0x000fe20000000800 */
[----:B------:R-:W-:Y:S02]  /*b1a60*/  @P5 LOP3.LUT R59, R59, 0x2, RZ, 0xfc, !PT ;  /* 0x000000023b3b5812 */ /* 0x000fe400078efcff */
[----:B------:R-:W-:Y:S02]  /*b1a70*/  LOP3.LUT P5, RZ, R55, 0x20, RZ, 0xc0, !PT ;  /* 0x0000002037ff7812 */ /* 0x000fe400078ac0ff */
[----:B------:R-:W-:Y:S02]  /*b1a80*/  LOP3.LUT R54, R54, 0xffefffff, RZ, 0xc0, !PT ;  /* 0xffefffff36367812 */ /* 0x000fe400078ec0ff */
[----:B------:R-:W-:Y:S01]  /*b1a90*/  ISETP.LT.AND P5, PT, R45, UR11, !P5 ;  /* 0x0000000b2d007c0c */ /* 0x000fe2000efa1270 */
[----:B------:R-:W-:Y:S01]  /*b1aa0*/  ULDC UR11, c[0x0][0x228] ;  /* 0x00008a00000b7ab9 */ /* 0x000fe20000000800 */
[----:B------:R-:W-:-:S02]  /*b1ab0*/  LOP3.LUT P4, RZ, R55, 0x10, RZ, 0xc0, !PT ;  /* 0x0000001037ff7812 */ /* 0x000fc4000788c0ff */
[----:B------:R-:W-:Y:S02]  /*b1ac0*/  ISETP.LT.AND P2, PT, R60, UR57, !P0 ;  /* 0x000000393c007c0c */ /* 0x000fe4000c741270 */
[----:B------:R-:W-:Y:S02]  /*b1ad0*/  @P6 LOP3.LUT R54, R54, 0x100000, RZ, 0xfc, !PT ;  /* 0x0010000036366812 */ /* 0x000fe400078efcff */
[----:B------:R-:W-:Y:S01]  /*b1ae0*/  ISETP.LT.AND P4, PT, R45, UR23, !P4 ;  /* 0x000000172d007c0c */ /* 0x000fe2000e781270 */
[----:B------:R-:W-:Y:S01]  /*b1af0*/  ULDC UR23, c[0x0][0x228] ;  /* 0x00008a0000177ab9 */ /* 0x000fe20000000800 */
[----:B------:R-:W-:Y:S02]  /*b1b00*/  LOP3.LUT R54, R54, 0xfffdffff, RZ, 0xc0, !PT ;  /* 0xfffdffff36367812 */ /* 0x000fe400078ec0ff */
[----:B------:R-:W-:Y:S02]  /*b1b10*/  LOP3.LUT P0, RZ, R58, 0x80000, RZ, 0xc0, !PT ;  /* 0x000800003aff7812 */ /* 0x000fe4000780c0ff */
[----:B------:R-:W-:-:S02]  /*b1b20*/  LOP3.LUT P3, RZ, R55, 0x8, RZ, 0xc0, !PT ;  /* 0x0000000837ff7812 */ /* 0x000fc4000786c0ff */
[----:B------:R-:W-:Y:S02]  /*b1b30*/  @P5 LOP3.LUT R54, R54, 0x20000, RZ, 0xfc, !PT ;  /* 0x0002000036365812 */ /* 0x000fe400078efcff */
[----:B------:R-:W-:Y:S02]  /*b1b40*/  ISETP.LT.AND P0, PT, R60, UR61, !P0 ;  /* 0x0000003d3c007c0c */ /* 0x000fe4000c701270 */
[----:B------:R-:W-:Y:S02]  /*b1b50*/  LOP3.LUT R53, R53, 0xffdfffff, RZ, 0xc0, !PT ;  /* 0xffdfffff35357812 */ /* 0x000fe400078ec0ff */
[----:B------:R-:W-:Y:S01]  /*b1b60*/  ISETP.LT.AND P3, PT, R45, UR19, !P3 ;  /* 0x000000132d007c0c */ /* 0x000fe2000df61270 */
[----:B------:R-:W-:Y:S01]  /*b1b70*/  ULDC UR19, c[0x0][0x228] ;  /* 0x00008a0000137ab9 */ /* 0x000fe20000000800 */
[----:B------:R-:W-:Y:S02]  /*b1b80*/  LOP3.LUT R54, R54, 0xffffbfff, RZ, 0xc0, !PT ;  /* 0xffffbfff36367812 */ /* 0x000fe400078ec0ff */
[----:B------:R-:W-:-:S02]  /*b1b90*/  @P2 LOP3.LUT R53, R53, 0x200000, RZ, 0xfc, !PT ;  /* 0x0020000035352812 */ /* 0x000fc400078efcff */
[----:B------:R-:W-:Y:S02]  /*b1ba0*/  LOP3.LUT P2, RZ, R55, 0x4, RZ, 0xc0, !PT ;  /* 0x0000000437ff7812 */ /* 0x000fe4000784c0ff */
[----:B------:R-:W-:Y:S02]  /*b1bb0*/  @P4 LOP3.LUT R54, R54, 0x4000, RZ, 0xfc, !PT ;  /* 0x0000400036364812 */ /* 0x000fe400078efcff */
[----:B------:R-:W-:Y:S02]  /*b1bc0*/  LOP3.LUT R53, R53, 0xfffbffff, RZ, 0xc0, !PT ;  /* 0xfffbffff35357812 */ /* 0x000fe400078ec0ff */
[----:B------:R-:W-:Y:S01]  /*b1bd0*/  ISETP.LT.AND P2, PT, R45, UR15, !P2 ;  /* 0x0000000f2d007c0c */ /* 0x000fe2000d741270 */
[----:B------:R-:W-:Y:S01]  /*b1be0*/  ULDC UR15, c[0x0][0x228] ;  /* 0x00008a00000f7ab9 */ /* 0x000fe20000000800 */
[----:B------:R-:W-:Y:S02]  /*b1bf0*/  LOP3.LUT R54, R54, 0xfffff7ff, RZ, 0xc0, !PT ;  /* 0xfffff7ff36367812 */ /* 0x000fe400078ec0ff */
[----:B------:R-:W-:-:S02]  /*b1c00*/  @P0 LOP3.LUT R53, R53, 0x40000, RZ, 0xfc, !PT ;  /* 0x0004000035350812 */ /* 0x000fc400078efcff */
[----:B------:R-:W-:Y:S02]  /*b1c10*/  LOP3.LUT P0, RZ, R55, 0x2, RZ, 0xc0, !PT ;  /* 0x0000000237ff7812 */ /* 0x000fe4000780c0ff */
[----:B------:R-:W-:Y:S02]  /*b1c20*/  @P3 LOP3.LUT R54, R54, 0x800, RZ, 0xfc, !PT ;  /* 0x0000080036363812 */ /* 0x000fe400078efcff */
[----:B------:R-:W-:Y:S01]  /*b1c30*/  ISETP.LT.AND P0, PT, R45, UR11, !P0 ;  /* 0x0000000b2d007c0c */ /* 0x000fe2000c701270 */
[----:B------:R-:W-:Y:S01]  /*b1c40*/  ULDC UR11, c[0x0][0x228] ;  /* 0x00008a00000b7ab9 */ /* 0x000fe20000000800 */
[----:B------:R-:W-:Y:S02]  /*b1c50*/  LOP3.LUT R54, R54, 0xfffffeff, RZ, 0xc0, !PT ;  /* 0xfffffeff36367812 */ /* 0x000fe400078ec0ff */
[----:B------:R-:W-:Y:S02]  /*b1c60*/  LOP3.LUT P1, RZ, R55, 0x1, RZ, 0xc0, !PT ;  /* 0x0000000137ff7812 */ /* 0x000fe4000782c0ff */
[----:B------:R-:W-:-:S02]  /*b1c70*/  @P2 LOP3.LUT R54, R54, 0x100, RZ, 0xfc, !PT ;  /* 0x0000010036362812 */ /* 0x000fc400078efcff */
        /* <DEDUP_REMOVED lines=12> */
[----:B------:R-:W-:-:S04]  /*b1d40*/  LOP3.LUT P1, RZ, R13, 0x800, RZ, 0xc0, !PT ;  /* 0x000008000dff7812 */ /* 0x000fc8000782c0ff */
[----:B------:R-:W-:Y:S01]  /*b1d50*/  ISETP.LT.AND P0, PT, R45, UR15, !P1 ;  /* 0x0000000f2d007c0c */ /* 0x000fe2000cf01270 */
[----:B------:R-:W-:Y:S01]  /*b1d60*/  ULDC UR15, c[0x0][0x228] ;  /* 0x00008a00000f7ab9 */ /* 0x000fe20000000800 */
[----:B------:R-:W-:Y:S02]  /*b1d70*/  LOP3.LUT R14, R14, 0xfffffbff, RZ, 0xc0, !PT ;  /* 0xfffffbff0e0e7812 */ /* 0x000fe400078ec0ff */
[----:B------:R-:W-:Y:S02]  /*b1d80*/  LOP3.LUT R56, R56, 0xefffffff, RZ, 0xc0, !PT ;  /* 0xefffffff38387812 */ /* 0x000fe400078ec0ff */
[----:B------:R-:W-:-:S03]  /*b1d90*/  LOP3.LUT P2, RZ, R13, 0x2000, RZ, 0xc0, !PT ;  /* 0x000020000dff7812 */ /* 0x000fc6000784c0ff */
[----:B------:R-:W-:Y:S02]  /*b1da0*/  @P1 LOP3.LUT R14, R14, 0x400, RZ, 0xfc, !PT ;  /* 0x000004000e0e1812 */ /* 0x000fe400078efcff */
[----:B------:R-:W-:Y:S02]  /*b1db0*/  LOP3.LUT P1, RZ, R59, 0x4000000, RZ, 0xc0, !PT ;  /* 0x040000003bff7812 */ /* 0x000fe4000782c0ff */
[----:B------:R-:W-:Y:S02]  /*b1dc0*/  @P0 LOP3.LUT R56, R56, 0x10000000, RZ, 0xfc, !PT ;  /* 0x1000000038380812 */ /* 0x000fe400078efcff */
[----:B------:R-:W-:Y:S01]  /*b1dd0*/  ISETP.LT.AND P0, PT, R45, UR11, !P2 ;  /* 0x0000000b2d007c0c */ /* 0x000fe2000d701270 */
[----:B------:R-:W-:Y:S01]  /*b1de0*/  ULDC UR11, c[0x0][0x228] ;  /* 0x00008a00000b7ab9 */ /* 0x000fe20000000800 */
[C---:B------:R-:W-:Y:S02]  /*b1df0*/  LOP3.LUT P6, RZ, R13.reuse, 0x20000, RZ, 0xc0, !PT ;  /* 0x000200000dff7812 */ /* 0x040fe400078cc0ff */
[----:B------:R-:W-:-:S02]  /*b1e00*/  LOP3.LUT P5, RZ, R13, 0x10000, RZ, 0xc0, !PT ;  /* 0x000100000dff7812 */ /* 0x000fc400078ac0ff */
[C---:B------:R-:W-:Y:S02]  /*b1e10*/  LOP3.LUT P4, RZ, R13.reuse, 0x8000, RZ, 0xc0, !PT ;  /* 0x000080000dff7812 */ /* 0x040fe4000788c0ff */
[C---:B------:R-:W-:Y:S02]  /*b1e20*/  LOP3.LUT P3, RZ, R13.reuse, 0x4000, RZ, 0xc0, !PT ;  /* 0x000040000dff7812 */ /* 0x040fe4000786c0ff */
[----:B------:R-:W-:Y:S02]  /*b1e30*/  LOP3.LUT R13, R13, 0xfffffbff, RZ, 0xc0, !PT ;  /* 0xfffffbff0d0d7812 */ /* 0x000fe400078ec0ff */
[----:B------:R-:W-:Y:S02]  /*b1e40*/  LOP3.LUT R56, R56, 0xfdffffff, RZ, 0xc0, !PT ;  /* 0xfdffffff38387812 */ /* 0x000fe400078ec0ff */
[----:B------:R-:W-:Y:S02]  /*b1e50*/  @P1 LOP3.LUT R13, R13, 0x400, RZ, 0xfc, !PT ;  /* 0x000004000d0d1812 */ /* 0x000fe400078efcff */
[----:B------:R-:W-:Y:S01]  /*b1e60*/  ISETP.LT.AND P1, PT, R45, UR23, !P3 ;  /* 0x000000172d007c0c */ /* 0x000fe2000df21270 */
[----:B------:R-:W-:Y:S01]  /*b1e70*/  ULDC UR23, c[0x0][0x228] ;  /* 0x00008a0000177ab9 */ /* 0x000fe20000000800 */
[----:B------:R-:W-:-:S02]  /*b1e80*/  @P0 LOP3.LUT R56, R56, 0x2000000, RZ, 0xfc, !PT ;  /* 0x0200000038380812 */ /* 0x000fc400078efcff */
[----:B------:R-:W-:Y:S02]  /*b1e90*/  LOP3.LUT R14, R14, 0xffffefff, RZ, 0xc0, !PT ;  /* 0xffffefff0e0e7812 */ /* 0x000fe400078ec0ff */
[----:B------:R-:W-:Y:S02]  /*b1ea0*/  LOP3.LUT R56, R56, 0xffbfffff, RZ, 0xc0, !PT ;  /* 0xffbfffff38387812 */ /* 0x000fe400078ec0ff */
[----:B------:R-:W-:-:S05]  /*b1eb0*/  @P2 LOP3.LUT R14, R14, 0x1000, RZ, 0xfc, !PT ;  /* 0x000010000e0e2812 */ /* 0x000fca00078efcff */
[----:B------:R-:W-:Y:S02]  /*b1ec0*/  @P1 LOP3.LUT R56, R56, 0x400000, RZ, 0xfc, !PT ;  /* 0x0040000038381812 */ /* 0x000fe400078efcff */
[----:B------:R-:W-:Y:S01]  /*b1ed0*/  ISETP.LT.AND P1, PT, R45, UR19, !P4 ;  /* 0x000000132d007c0c */ /* 0x000fe2000e721270 */
[----:B------:R-:W-:Y:S01]  /*b1ee0*/  ULDC UR19, c[0x0][0x228] ;  /* 0x00008a0000137ab9 */ /* 0x000fe20000000800 */
[----:B------:R-:W-:Y:S02]  /*b1ef0*/  LOP3.LUT R14, R14, 0xffffdfff, RZ, 0xc0, !PT ;  /* 0xffffdfff0e0e7812 */ /* 0x000fe400078ec0ff */
[----:B------:R-:W-:Y:S02]  /*b1f00*/  LOP3.LUT R56, R56, 0xfff7ffff, RZ, 0xc0, !PT ;  /* 0xfff7ffff38387812 */ /* 0x000fe400078ec0ff */
[----:B------:R-:W-:-:S04]  /*b1f10*/  @P3 LOP3.LUT R14, R14, 0x2000, RZ, 0xfc, !PT ;  /* 0x000020000e0e3812 */ /* 0x000fc800078efcff */
[----:B------:R-:W-:-:S03]  /*b1f20*/  LOP3.LUT R14, R14, 0xffffbfff, RZ, 0xc0, !PT ;  /* 0xffffbfff0e0e7812 */ /* 0x000fc600078ec0ff */
[----:B------:R-:W-:Y:S02]  /*b1f30*/  @P1 LOP3.LUT R56, R56, 0x80000, RZ, 0xfc, !PT ;  /* 0x0008000038381812 */ /* 0x000fe400078efcff */
[----:B------:R-:W-:Y:S01]  /*b1f40*/  ISETP.LT.AND P1, PT, R45, UR15, !P5 ;  /* 0x0000000f2d007c0c */ /* 0x000fe2000ef21270 */
[----:B------:R-:W-:Y:S01]  /*b1f50*/  ULDC UR15, c[0x0][0x228] ;  /* 0x00008a00000f7ab9 */ /* 0x000fe20000000800 */
[----:B------:R-:W-:-:S04]  /*b1f60*/  @P4 LOP3.LUT R14, R14, 0x4000, RZ, 0xfc, !PT ;  /* 0x000040000e0e4812 */ /* 0x000fc800078efcff */
[----:B------:R-:W-:Y:S02]  /*b1f70*/  LOP3.LUT R14, R14, 0xffff7fff, RZ, 0xc0, !PT ;  /* 0xffff7fff0e0e7812 */ /* 0x000fe400078ec0ff */
[----:B------:R-:W-:Y:S02]  /*b1f80*/  LOP3.LUT R56, R56, 0xfffeffff, RZ, 0xc0, !PT ;  /* 0xfffeffff38387812 */ /* 0x000fe400078ec0ff */
[----:B------:R-:W-:-:S03]  /*b1f90*/  @P5 LOP3.LUT R14, R14, 0x8000, RZ, 0xfc, !PT ;  /* 0x000080000e0e5812 */ /* 0x000fc600078efcff */
[----:B------:R-:W-:Y:S02]  /*b1fa0*/  @P1 LOP3.LUT R56, R56, 0x10000, RZ, 0xfc, !PT ;  /* 0x0001000038381812 */ /* 0x000fe400078efcff */
[----:B------:R-:W-:Y:S02]  /*b1fb0*/  LOP3.LUT R14, R14, 0xfffeffff, RZ, 0xc0, !PT ;  /* 0xfffeffff0e0e7812 */ /* 0x000fe400078ec0ff */
[----:B------:R-:W-:Y:S01]  /*b1fc0*/  ISETP.LT.AND P1, PT, R45, UR11, !P6 ;  /* 0x0000000b2d007c0c */ /* 0x000fe2000f721270 */
[----:B------:R-:W-:Y:S01]  /*b1fd0*/  ULDC UR11, c[0x0][0x228] ;  /* 0x00008a00000b7ab9 */ /* 0x000fe20000000800 */
[----:B------:R-:W-:Y:S02]  /*b1fe0*/  @P6 LOP3.LUT R14, R14, 0x10000, RZ, 0xfc, !PT ;  /* 0x000100000e0e6812 */ /* 0x000fe400078efcff */
[----:B------:R-:W-:Y:S02]  /*b1ff0*/  LOP3.LUT P6, RZ, R59, 0x200000, RZ, 0xc0, !PT ;  /* 0x002000003bff7812 */ /* 0x000fe400078cc0ff */
[----:B------:R-:W-:-:S02]  /*b2000*/  LOP3.LUT R56, R56, 0xffffdfff, RZ, 0xc0, !PT ;  /* 0xffffdfff38387812 */ /* 0x000fc400078ec0ff */
        /* <DEDUP_REMOVED lines=50> */
[----:B------:R-:W-:Y:S01]  /*b2330*/  ISETP.LT.AND P2, PT, R45, UR23, !P2 ;  /* 0x000000172d007c0c */ /* 0x000fe2000d741270 */
[----:B------:R-:W-:Y:S01]  /*b2340*/  ULDC UR23, c[0x0][0x228] ;  /* 0x00008a0000177ab9 */ /* 0x000fe20000000800 */
[----:B------:R-:W-:Y:S02]  /*b2350*/  LOP3.LUT P5, RZ, R59, 0x400000, RZ, 0xc0, !PT ;  /* 0x004000003bff7812 */ /* 0x000fe400078ac0ff */
[----:B------:R-:W-:Y:S02]  /*b2360*/  LOP3.LUT R13, R13, 0xfffffeff, RZ, 0xc0, !PT ;  /* 0xfffffeff0d0d7812 */ /* 0x000fe400078ec0ff */
[----:B------:R-:W-:Y:S01]  /*b2370*/  ISETP.LT.AND P5, PT, R45, UR19, !P5 ;  /* 0x000000132d007c0c */ /* 0x000fe2000efa1270 */
[----:B------:R-:W-:-:S04]  /*b2380*/  ULDC UR19, c[0x0][0x228] ;  /* 0x00008a0000137ab9 */ /* 0x000fc80000000800 */
[----:B------:R-:W-:Y:S02]  /*b2390*/  @P6 LOP3.LUT R13, R13, 0x100, RZ, 0xfc, !PT ;  /* 0x000001000d0d6812 */ /* 0x000fe400078efcff */
[----:B------:R-:W-:Y:S02]  /*b23a0*/  LOP3.LUT P6, RZ, R59, 0x20000000, RZ, 0xc0, !PT ;  /* 0x200000003bff7812 */ /* 0x000fe400078cc0ff */
[----:B------:R-:W-:Y:S01]  /*b23b0*/  ISETP.LT.AND P1, PT, R45, UR19, !P1 ;  /* 0x000000132d007c0c */ /* 0x000fe2000cf21270 */
[----:B------:R-:W-:Y:S01]  /*b23c0*/  ULDC UR19, c[0x0][0x228] ;  /* 0x00008a0000137ab9 */ /* 0x000fe20000000800 */
[----:B------:R-:W-:Y:S02]  /*b23d0*/  LOP3.LUT P4, RZ, R59, 0x800000, RZ, 0xc0, !PT ;  /* 0x008000003bff7812 */ /* 0x000fe4000788c0ff */
[----:B------:R-:W-:Y:S02]  /*b23e0*/  LOP3.LUT R57, R57, 0xbfffffff, RZ, 0xc0, !PT ;  /* 0xbfffffff39397812 */ /* 0x000fe400078ec0ff */
[----:B------:R-:W-:-:S02]  /*b23f0*/  LOP3.LUT P0, RZ, R59, 0x8000000, RZ, 0xc0, !PT ;  /* 0x080000003bff7812 */ /* 0x000fc4000780c0ff */
[----:B------:R-:W-:Y:S01]  /*b2400*/  ISETP.LT.AND P4, PT, R45, UR15, !P4 ;  /* 0x0000000f2d007c0c */ /* 0x000fe2000e781270 */
[----:B------:R-:W-:Y:S01]  /*b2410*/  ULDC UR15, c[0x0][0x228] ;  /* 0x00008a00000f7ab9 */ /* 0x000fe20000000800 */
[----:B------:R-:W-:Y:S02]  /*b2420*/  @P2 LOP3.LUT R57, R57, 0x40000000, RZ, 0xfc, !PT ;  /* 0x4000000039392812 */ /* 0x000fe400078efcff */
[----:B------:R-:W-:Y:S02]  /*b2430*/  LOP3.LUT R13, R13, 0xfffffdff, RZ, 0xc0, !PT ;  /* 0xfffffdff0d0d7812 */ /* 0x000fe400078ec0ff */
[----:B------:R-:W-:Y:S01]  /*b2440*/  ISETP.LT.AND P0, PT, R45, UR15, !P0 ;  /* 0x0000000f2d007c0c */ /* 0x000fe2000c701270 */
[----:B------:R-:W-:Y:S01]  /*b2450*/  ULDC UR15, c[0x0][0x228] ;  /* 0x00008a00000f7ab9 */ /* 0x000fe20000000800 */
[----:B------:R-:W-:Y:S02]  /*b2460*/  LOP3.LUT P3, RZ, R59, 0x1000000, RZ, 0xc0, !PT ;  /* 0x010000003bff7812 */ /* 0x000fe4000786c0ff */
[----:B------:R-:W-:-:S02]  /*b2470*/  LOP3.LUT R57, R57, 0xf7ffffff, RZ, 0xc0, !PT ;  /* 0xf7ffffff39397812 */ /* 0x000fc400078ec0ff */
[----:B------:R-:W-:Y:S02]  /*b2480*/  @P6 LOP3.LUT R13, R13, 0x200, RZ, 0xfc, !PT ;  /* 0x000002000d0d6812 */ /* 0x000fe400078efcff */
[----:B------:R-:W-:Y:S02]  /*b2490*/  LOP3.LUT P6, RZ, R59, 0x10000000, RZ, 0xc0, !PT ;  /* 0x100000003bff7812 */ /* 0x000fe400078cc0ff */
[----:B------:R-:W-:Y:S01]  /*b24a0*/  ISETP.LT.AND P3, PT, R45, UR11, !P3 ;  /* 0x0000000b2d007c0c */ /* 0x000fe2000df61270 */
[----:B------:R-:W-:Y:S01]  /*b24b0*/  ULDC UR11, c[0x0][0x228] ;  /* 0x00008a00000b7ab9 */ /* 0x000fe20000000800 */
        /* <DEDUP_REMOVED lines=41> */
[----:B------:R-:W-:Y:S02]  /*b2750*/  LOP3.LUT R57, R57, 0xfffffffe, RZ, 0xc0, !PT ;  /* 0xfffffffe39397812 */ /* 0x000fe400078ec0ff */
[----:B------:R-:W-:-:S04]  /*b2760*/  @P5 LOP3.LUT R56, R56, 0x80, RZ, 0xfc, !PT ;  /* 0x0000008038385812 */ /* 0x000fc800078efcff */
[----:B------:R-:W-:-:S03]  /*b2770*/  LOP3.LUT R56, R56, 0xffffffef, RZ, 0xc0, !PT ;  /* 0xffffffef38387812 */ /* 0x000fc600078ec0ff */
[----:B------:R-:W-:Y:S02]  /*b2780*/  @P6 LOP3.LUT R57, R57, 0x1, RZ, 0xfc, !PT ;  /* 0x0000000139396812 */ /* 0x000fe400078efcff */
[----:B------:R-:W-:Y:S02]  /*b2790*/  LOP3.LUT P6, RZ, R13, 0x4, RZ, 0xc0, !PT ;  /* 0x000000040dff7812 */ /* 0x000fe400078cc0ff */
[----:B------:R-:W-:Y:S02]  /*b27a0*/  @P4 LOP3.LUT R56, R56, 0x10, RZ, 0xfc, !PT ;  /* 0x0000001038384812 */ /* 0x000fe400078efcff */
[----:B------:R-:W-:Y:S01]  /*b27b0*/  ISETP.LT.AND P6, PT, R45, UR11, !P6 ;  /* 0x0000000b2d007c0c */ /* 0x000fe2000f7c1270 */
[----:B------:R-:W-:Y:S01]  /*b27c0*/  ULDC UR11, c[0x0][0x228] ;  /* 0x00008a00000b7ab9 */ /* 0x000fe20000000800 */
[----:B------:R-:W-:Y:S02]  /*b27d0*/  LOP3.LUT R56, R56, 0xfffffffd, RZ, 0xc0, !PT ;  /* 0xfffffffd38387812 */ /* 0x000fe400078ec0ff */
[----:B------:R-:W-:-:S02]  /*b27e0*/  LOP3.LUT P5, RZ, R58, 0x2000, RZ, 0xc0, !PT ;  /* 0x000020003aff7812 */ /* 0x000fc400078ac0ff */
[----:B------:R-:W-:Y:S02]  /*b27f0*/  @P3 LOP3.LUT R56, R56, 0x2, RZ, 0xfc, !PT ;  /* 0x0000000238383812 */ /* 0x000fe400078efcff */
[C---:B------:R-:W-:Y:S02]  /*b2800*/  LOP3.LUT P4, RZ, R58.reuse, 0x4000, RZ, 0xc0, !PT ;  /* 0x000040003aff7812 */ /* 0x040fe4000788c0ff */
[C---:B------:R-:W-:Y:S02]  /*b2810*/  LOP3.LUT P3, RZ, R58.reuse, 0x8000, RZ, 0xc0, !PT ;  /* 0x000080003aff7812 */ /* 0x040fe4000786c0ff */
[C---:B------:R-:W-:Y:S02]  /*b2820*/  LOP3.LUT P2, RZ, R58.reuse, 0x10000, RZ, 0xc0, !PT ;  /* 0x000100003aff7812 */ /* 0x040fe4000784c0ff */
[C---:B------:R-:W-:Y:S02]  /*b2830*/  LOP3.LUT P1, RZ, R58.reuse, 0x20000, RZ, 0xc0, !PT ;  /* 0x000200003aff7812 */ /* 0x040fe4000782c0ff */
[----:B------:R-:W-:-:S02]  /*b2840*/  LOP3.LUT P0, RZ, R58, 0x40000, RZ, 0xc0, !PT ;  /* 0x000400003aff7812 */ /* 0x000fc4000780c0ff */
        /* <DEDUP_REMOVED lines=38> */
[----:B------:R-:W-:Y:S02]  /*b2ab0*/  ISETP.LT.AND P3, PT, R45, UR50, !P2 ;  /* 0x000000322d007c0c */ /* 0x000fe4000d761270 */
[----:B------:R-:W-:-:S02]  /*b2ac0*/  LOP3.LUT R53, R53, 0xdfffffff, RZ, 0xc0, !PT ;  /* 0xdfffffff35357812 */ /* 0x000fc400078ec0ff */
[----:B------:R-:W-:-:S07]  /*b2ad0*/  ISETP.LT.AND P1, PT, R45, UR54, !P1 ;  /* 0x000000362d007c0c */ /* 0x000fce000cf21270 */
        /* <DEDUP_REMOVED lines=28> */
[C---:B------:R-:W-:Y:S02]  /*b2ca0*/  LOP3.LUT P6, RZ, R55.reuse, 0x1000, RZ, 0xc0, !PT ;  /* 0x0000100037ff7812 */ /* 0x040fe400078cc0ff */
[----:B------:R-:W-:Y:S02]  /*b2cb0*/  LOP3.LUT R14, R14, 0xff7fffff, RZ, 0xc0, !PT ;  /* 0xff7fffff0e0e7812 */ /* 0x000fe400078ec0ff */
[----:B------:R-:W-:-:S04]  /*b2cc0*/  LOP3.LUT P1, RZ, R55, 0x10000, RZ, 0xc0, !PT ;  /* 0x0001000037ff7812 */ /* 0x000fc8000782c0ff */
[----:B------:R-:W-:Y:S01]  /*b2cd0*/  ISETP.LT.AND P1, PT, R61, UR23, !P1 ;  /* 0x000000173d007c0c */ /* 0x000fe2000cf21270 */
[----:B------:R-:W-:-:S04]  /*b2ce0*/  ULDC UR23, c[0x0][0x228] ;  /* 0x00008a0000177ab9 */ /* 0x000fc80000000800 */
[----:B------:R-:W-:Y:S02]  /*b2cf0*/  @P6 LOP3.LUT R14, R14, 0x800000, RZ, 0xfc, !PT ;  /* 0x008000000e0e6812 */ /* 0x000fe400078efcff */
[----:B------:R-:W-:Y:S02]  /*b2d00*/  LOP3.LUT P6, RZ, R55, 0x2000, RZ, 0xc0, !PT ;  /* 0x0000200037ff7812 */ /* 0x000fe400078cc0ff */
[----:B------:R-:W-:Y:S02]  /*b2d10*/  LOP3.LUT R14, R14, 0xfeffffff, RZ, 0xc0, !PT ;  /* 0xfeffffff0e0e7812 */ /* 0x000fe400078ec0ff */
[----:B------:R-:W-:-:S04]  /*b2d20*/  LOP3.LUT R52, R52, 0xfffdffff, RZ, 0xc0, !PT ;  /* 0xfffdffff34347812 */ /* 0x000fc800078ec0ff */
[----:B------:R-:W-:-:S05]  /*b2d30*/  @P1 LOP3.LUT R52, R52, 0x20000, RZ, 0xfc, !PT ;  /* 0x0002000034341812 */ /* 0x000fca00078efcff */
        /* <DEDUP_REMOVED lines=309> */
[----:B------:R-:W-:Y:S02]  /*b4090*/  ISETP.LT.AND P2, PT, R61, UR59, !P0 ;  /* 0x0000003b3d007c0c */ /* 0x000fe4000c741270 */
[----:B------:R-:W-:Y:S02]  /*b40a0*/  LOP3.LUT P0, RZ, R55, 0x8000, RZ, 0xc0, !PT ;  /* 0x0000800037ff7812 */ /* 0x000fe4000780c0ff */
[----:B------:R-:W-:-:S02]  /*b40b0*/  LOP3.LUT R53, R53, 0x7fffffff, RZ, 0xc0, !PT ;  /* 0x7fffffff35357812 */ /* 0x000fc400078ec0ff */
[----:B------:R-:W-:-:S03]  /*b40c0*/  LOP3.LUT R15, R15, 0xfeffffff, RZ, 0xc0, !PT ;  /* 0xfeffffff0f0f7812 */ /* 0x000fc600078ec0ff */
[----:B------:R-:W-:Y:S02]  /*b40d0*/  @P6 LOP3.LUT R53, R53, 0x80000000, RZ, 0xfc, !PT ;  /* 0x8000000035356812 */ /* 0x000fe400078efcff */
[----:B------:R-:W-:-:S04]  /*b40e0*/  LOP3.LUT P6, RZ, R55, 0x40, RZ, 0xc0, !PT ;  /* 0x0000004037ff7812 */ /* 0x000fc800078cc0ff */
[----:B------:R-:W-:-:S04]  /*b40f0*/  @P0 LOP3.LUT R15, R15, 0x1000000, RZ, 0xfc, !PT ;  /* 0x010000000f0f0812 */ /* 0x000fc800078efcff */
[----:B------:R-:W-:-:S05]  /*b4100*/  LOP3.LUT R15, R15, 0xfffeffff, RZ, 0xc0, !PT ;  /* 0xfffeffff0f0f7812 */ /* 0x000fca00078ec0ff */
[----:B------:R-:W-:Y:S02]  /*b4110*/  @P6 LOP3.LUT R15, R15, 0x10000, RZ, 0xfc, !PT ;  /* 0x000100000f0f6812 */ /* 0x000fe400078efcff */
[----:B------:R-:W-:Y:S02]  /*b4120*/  LOP3.LUT P6, RZ, R55, 0x80, RZ, 0xc0, !PT ;  /* 0x0000008037ff7812 */ /* 0x000fe400078cc0ff */
[----:B------:R-:W-:-:S11]  /*b4130*/  LOP3.LUT R15, R15, 0xfffdffff, RZ, 0xc0, !PT ;  /* 0xfffdffff0f0f7812 */ /* 0x000fd600078ec0ff */
[----:B------:R-:W-:Y:S02]  /*b4140*/  @P6 LOP3.LUT R15, R15, 0x20000, RZ, 0xfc, !PT ;  /* 0x000200000f0f6812 */ /* 0x000fe400078efcff */
[----:B------:R-:W-:Y:S02]  /*b4150*/  LOP3.LUT P6, RZ, R55, 0x100, RZ, 0xc0, !PT ;  /* 0x0000010037ff7812 */ /* 0x000fe400078cc0ff */
[----:B------:R-:W-:Y:S02]  /*b4160*/  LOP3.LUT R15, R15, 0xfffbffff, RZ, 0xc0, !PT ;  /* 0xfffbffff0f0f7812 */ /* 0x000fe400078ec0ff */
[----:B------:R-:W-:-:S09]  /*b4170*/  ISETP.LT.AND P5, PT, R61, UR39, !P5 ;  /* 0x000000273d007c0c */ /* 0x000fd2000efa1270 */
[----:B------:R-:W-:Y:S02]  /*b4180*/  @P6 LOP3.LUT R15, R15, 0x40000, RZ, 0xfc, !PT ;  /* 0x000400000f0f6812 */ /* 0x000fe400078efcff */
[----:B------:R-:W-:Y:S02]  /*b4190*/  LOP3.LUT P6, RZ, R55, 0x200, RZ, 0xc0, !PT ;  /* 0x0000020037ff7812 */ /* 0x000fe400078cc0ff */
[----:B------:R-:W-:Y:S02]  /*b41a0*/  LOP3.LUT R15, R15, 0xfff7ffff, RZ, 0xc0, !PT ;  /* 0xfff7ffff0f0f7812 */ /* 0x000fe400078ec0ff */
[----:B------:R-:W-:-:S04]  /*b41b0*/  LOP3.LUT R59, R59, 0xfffffffb, RZ, 0xc0, !PT ;  /* 0xfffffffb3b3b7812 */ /* 0x000fc800078ec0ff */
[----:B------:R-:W-:-:S05]  /*b41c0*/  @P5 LOP3.LUT R59, R59, 0x4, RZ, 0xfc, !PT ;  /* 0x000000043b3b5812 */ /* 0x000fca00078efcff */
[----:B------:R-:W-:Y:S02]  /*b41d0*/  @P6 LOP3.LUT R15, R15, 0x80000, RZ, 0xfc, !PT ;  /* 0x000800000f0f6812 */ /* 0x000fe400078efcff */
[----:B------:R-:W-:Y:S02]  /*b41e0*/  LOP3.LUT P6, RZ, R55, 0x400, RZ, 0xc0, !PT ;  /* 0x0000040037ff7812 */ /* 0x000fe400078cc0ff */
[----:B------:R-:W-:Y:S02]  /*b41f0*/  ISETP.LT.AND P5, PT, R61, UR47, !P3 ;  /* 0x0000002f3d007c0c */ /* 0x000fe4000dfa1270 */
[----:B------:R-:W-:Y:S02]  /*b4200*/  LOP3.LUT R15, R15, 0xffefffff, RZ, 0xc0, !PT ;  /* 0xffefffff0f0f7812 */ /* 0x000fe400078ec0ff */
[----:B------:R-:W-:-:S07]  /*b4210*/  LOP3.LUT R53, R53, 0xefffffff, RZ, 0xc0, !PT ;  /* 0xefffffff35357812 */ /* 0x000fce00078ec0ff */
[----:B------:R-:W-:Y:S02]  /*b4220*/  @P6 LOP3.LUT R15, R15, 0x100000, RZ, 0xfc, !PT ;  /* 0x001000000f0f6812 */ /* 0x000fe400078efcff */
[----:B------:R-:W-:Y:S02]  /*b4230*/  LOP3.LUT P6, RZ, R55, 0x800, RZ, 0xc0, !PT ;  /* 0x0000080037ff7812 */ /* 0x000fe400078cc0ff */
[----:B------:R-:W-:Y:S02]  /*b4240*/  @P5 LOP3.LUT R53, R53, 0x10000000, RZ, 0xfc, !PT ;  /* 0x1000000035355812 */ /* 0x000fe400078efcff */
[----:B------:R-:W-:Y:S02]  /*b4250*/  ISETP.LT.AND P3, PT, R61, UR55, !P1 ;  /* 0x000000373d007c0c */ /* 0x000fe4000cf61270 */
[----:B------:R-:W-:Y:S02]  /*b4260*/  LOP3.LUT R53, R53, 0xfdffffff, RZ, 0xc0, !PT ;  /* 0xfdffffff35357812 */ /* 0x000fe400078ec0ff */
[----:B------:R-:W-:-:S02]  /*b4270*/  LOP3.LUT R15, R15, 0xffdfffff, RZ, 0xc0, !PT ;  /* 0xffdfffff0f0f7812 */ /* 0x000fc400078ec0ff */
[----:B------:R-:W-:-:S03]  /*b4280*/  @P4 LOP3.LUT R53, R53, 0x2000000, RZ, 0xfc, !PT ;  /* 0x0200000035354812 */ /* 0x000fc600078efcff */
[----:B------:R-:W-:Y:S02]  /*b4290*/  @P6 LOP3.LUT R15, R15, 0x200000, RZ, 0xfc, !PT ;  /* 0x002000000f0f6812 */ /* 0x000fe400078efcff */
[----:B------:R-:W-:Y:S02]  /*b42a0*/  LOP3.LUT P6, RZ, R55, 0x1000, RZ, 0xc0, !PT ;  /* 0x0000100037ff7812 */ /* 0x000fe400078cc0ff */
[----:B------:R-:W-:Y:S02]  /*b42b0*/  LOP3.LUT R53, R53, 0xffbfffff, RZ, 0xc0, !PT ;  /* 0xffbfffff35357812 */ /* 0x000fe400078ec0ff */
[----:B------:R-:W-:Y:S02]  /*b42c0*/  LOP3.LUT P1, RZ, R58, 0x80000, RZ, 0xc0, !PT ;  /* 0x000800003aff7812 */ /* 0x000fe4000782c0ff */
[----:B------:R-:W-:Y:S02]  /*b42d0*/  @P3 LOP3.LUT R53, R53, 0x400000, RZ, 0xfc, !PT ;  /* 0x0040000035353812 */ /* 0x000fe400078efcff */
[----:B------:R-:W-:-:S02]  /*b42e0*/  LOP3.LUT R15, R15, 0xffbfffff, RZ, 0xc0, !PT ;  /* 0xffbfffff0f0f7812 */ /* 0x000fc400078ec0ff */
[----:B------:R-:W-:Y:S02]  /*b42f0*/  ISETP.LT.AND P1, PT, R61, UR4, !P1 ;  /* 0x000000043d007c0c */ /* 0x000fe4000cf21270 */
[----:B------:R-:W-:Y:S02]  /*b4300*/  LOP3.LUT R53, R53, 0xfff7ffff, RZ, 0xc0, !PT ;  /* 0xfff7ffff35357812 */ /* 0x000fe400078ec0ff */
[----:B------:R-:W-:Y:S02]  /*b4310*/  LOP3.LUT P0, RZ, R55, 0x10000, RZ, 0xc0, !PT ;  /* 0x0001000037ff7812 */ /* 0x000fe4000780c0ff */
[----:B------:R-:W-:Y:S02]  /*b4320*/  @P6 LOP3.LUT R15, R15, 0x400000, RZ, 0xfc, !PT ;  /* 0x004000000f0f6812 */ /* 0x000fe400078efcff */
[C---:B------:R-:W-:Y:S02]  /*b4330*/  LOP3.LUT P5, RZ, R55.reuse, 0x20, RZ, 0xc0, !PT ;  /* 0x0000002037ff7812 */ /* 0x040fe400078ac0ff */
[----:B------:R-:W-:-:S02]  /*b4340*/  LOP3.LUT P4, RZ, R55, 0x10, RZ, 0xc0, !PT ;  /* 0x0000001037ff7812 */ /* 0x000fc4000788c0ff */
[----:B------:R-:W-:Y:S01]  /*b4350*/  LOP3.LUT P3, RZ, R55, 0x8, RZ, 0xc0, !PT ;  /* 0x0000000837ff7812 */ /* 0x000fe2000786c0ff */
[----:B------:R-:W-:Y:S01]  /*b4360*/  IMAD.MOV.U32 R61, RZ, RZ, R35 ;  /* 0x000000ffff3d7224 */ /* 0x000fe200078e0023 */
[----:B------:R-:W-:Y:S01]  /*b4370*/  @P2 LOP3.LUT R53, R53, 0x80000, RZ, 0xfc, !PT ;  /* 0x0008000035352812 */ /* 0x000fe200078efcff */
[----:B------:R-:W-:Y:S01]  /*b4380*/  STL [R1+0x3788], R52 ;  /* 0x0037883401007387 */ /* 0x000fe20000100800 */
[----:B------:R-:W-:Y:S01]  /*b4390*/  LOP3.LUT P6, RZ, R55, 0x2000, RZ, 0xc0, !PT ;  /* 0x0000200037ff7812 */ /* 0x000fe200078cc0ff */
[----:B------:R-:W-:Y:S01]  /*b43a0*/  ULDC UR4, c[0x0][0x228] ;  /* 0x00008a0000047ab9 */ /* 0x000fe20000000800 */
[----:B------:R-:W-:Y:S01]  /*b43b0*/  ISETP.LT.AND P0, PT, R41, UR23, !P0 ;  /* 0x0000001729007c0c */ /* 0x000fe2000c701270 */
[----:B------:R-:W-:Y:S01]  /*b43c0*/  ULDC UR23, c[0x0][0x228] ;  /* 0x00008a0000177ab9 */ /* 0x000fe20000000800 */
[----:B------:R-:W-:Y:S02]  /*b43d0*/  LOP3.LUT R53, R53, 0xfffeffff, RZ, 0xc0, !PT ;  /* 0xfffeffff35357812 */ /* 0x000fe400078ec0ff */
[----:B------:R-:W-:-:S02]  /*b43e0*/  LOP3.LUT R15, R15, 0xff7fffff, RZ, 0xc0, !PT ;  /* 0xff7fffff0f0f7812 */ /* 0x000fc400078ec0ff */
[----:B------:R-:W-:-:S04]  /*b43f0*/  @P1 LOP3.LUT R53, R53, 0x10000, RZ, 0xfc, !PT ;  /* 0x0001000035351812 */ /* 0x000fc800078efcff */
[----:B------:R-:W-:Y:S02]  /*b4400*/  LOP3.LUT R53, R53, 0xffff7fff, RZ, 0xc0, !PT ;  /* 0xffff7fff35357812 */ /* 0x000fe400078ec0ff */
[----:B------:R-:W-:Y:S02]  /*b4410*/  @P6 LOP3.LUT R15, R15, 0x800000, RZ, 0xfc, !PT ;  /* 0x008000000f0f6812 */ /* 0x000fe400078efcff */
[----:B------:R-:W-:Y:S02]  /*b4420*/  @P0 LOP3.LUT R53, R53, 0x8000, RZ, 0xfc, !PT ;  /* 0x0000800035350812 */ /* 0x000fe400078efcff */
        /* <DEDUP_REMOVED lines=59> */
[C---:B------:R-:W-:Y:S02]  /*b47e0*/  LOP3.LUT P2, RZ, R55.reuse, 0x4, RZ, 0xc0, !PT ;  /* 0x0000000437ff7812 */ /* 0x040fe4000784c0ff */
[----:B------:R-:W-:Y:S02]  /*b47f0*/  LOP3.LUT P0, RZ, R55, 0x1, RZ, 0xc0, !PT ;  /* 0x0000000137ff7812 */ /* 0x000fe4000780c0ff */
[----:B------:R-:W-:-:S02]  /*b4800*/  @P4 LOP3.LUT R53, R53, 0x8, RZ, 0xfc, !PT ;  /* 0x0000000835354812 */ /* 0x000fc400078efcff */
[C---:B------:R-:W-:Y:S01]  /*b4810*/  ISETP.LT.AND P2, PT, R41.reuse, UR15, !P2 ;  /* 0x0000000f29007c0c */ /* 0x040fe2000d741270 */
[----:B------:R-:W-:Y:S01]  /*b4820*/  ULDC UR15, c[0x0][0x228] ;  /* 0x00008a00000f7ab9 */ /* 0x000fe20000000800 */
[----:B------:R-:W-:Y:S01]  /*b4830*/  ISETP.LT.AND P0, PT, R41, UR23, !P0 ;  /* 0x0000001729007c0c */ /* 0x000fe2000c701270 */
[----:B------:R-:W-:Y:S01]  /*b4840*/  ULDC UR23, c[0x0][0x228] ;  /* 0x00008a0000177ab9 */ /* 0x000fe20000000800 */
[----:B------:R-:W-:Y:S02]  /*b4850*/  LOP3.LUT R53, R53, 0xfffffffb, RZ, 0xc0, !PT ;  /* 0xfffffffb35357812 */ /* 0x000fe400078ec0ff */
[----:B------:R-:W-:Y:S02]  /*b4860*/  LOP3.LUT P1, RZ, R55, 0x2, RZ, 0xc0, !PT ;  /* 0x0000000237ff7812 */ /* 0x000fe4000782c0ff */
[----:B------:R-:W-:Y:S02]  /*b4870*/  @P3 LOP3.LUT R53, R53, 0x4, RZ, 0xfc, !PT ;  /* 0x0000000435353812 */ /* 0x000fe400078efcff */
[----:B------:R-:W-:Y:S01]  /*b4880*/  ISETP.LT.AND P1, PT, R41, UR11, !P1 ;  /* 0x0000000b29007c0c */ /* 0x000fe2000cf21270 */
[----:B------:R-:W-:Y:S01]  /*b4890*/  ULDC UR11, c[0x0][0x228] ;  /* 0x00008a00000b7ab9 */ /* 0x000fe20000000800 */
[----:B------:R-:W-:-:S02]  /*b48a0*/  LOP3.LUT R53, R53, 0xfffffffd, RZ, 0xc0, !PT ;  /* 0xfffffffd35357812 */ /* 0x000fc400078ec0ff */
[----:B------:R-:W-:Y:S02]  /*b48b0*/  LOP3.LUT R55, R55, 0x7fffffff, RZ, 0xc0, !PT ;  /* 0x7fffffff37377812 */ /* 0x000fe400078ec0ff */
        /* <DEDUP_REMOVED lines=10> */
[----:B------:R-:W-:Y:S01]  /*b4960*/  ULDC UR15, c[0x0][0x228] ;  /* 0x00008a00000f7ab9 */ /* 0x000fe20000000800 */
[----:B------:R-:W-:-:S03]  /*b4970*/  LOP3.LUT P2, RZ, R15, 0x800, RZ, 0xc0, !PT ;  /* 0x000008000fff7812 */ /* 0x000fc6000784c0ff */
        /* <DEDUP_REMOVED lines=9> */
[----:B------:R-:W-:Y:S02]  /*b4a10*/  LOP3.LUT P4, RZ, R15, 0x2000, RZ, 0xc0, !PT ;  /* 0x000020000fff7812 */ /* 0x000fe4000788c0ff */
[----:B------:R-:W-:Y:S02]  /*b4a20*/  @P2 LOP3.LUT R55, R55, 0x10000000, RZ, 0xfc, !PT ;  /* 0x1000000037372812 */ /* 0x000fe400078efcff */
[----:B------:R-:W-:Y:S01]  /*b4a30*/  ISETP.LT.AND P4, PT, R41, UR19, !P4 ;  /* 0x0000001329007c0c */ /* 0x000fe2000e781270 */
[----:B------:R-:W-:Y:S01]  /*b4a40*/  ULDC UR19, c[0x0][0x228] ;  /* 0x00008a0000137ab9 */ /* 0x000fe20000000800 */
[----:B------:R-:W-:Y:S02]  /*b4a50*/  LOP3.LUT R55, R55, 0xf7ffffff, RZ, 0xc0, !PT ;  /* 0xf7ffffff37377812 */ /* 0x000fe400078ec0ff */
[----:B------:R-:W-:Y:S02]  /*b4a60*/  LOP3.LUT P5, RZ, R15, 0x4000, RZ, 0xc0, !PT ;  /* 0x000040000fff7812 */ /* 0x000fe400078ac0ff */
[----:B------:R-:W-:-:S02]  /*b4a70*/  @P3 LOP3.LUT R55, R55, 0x8000000, RZ, 0xfc, !PT ;  /* 0x0800000037373812 */ /* 0x000fc400078efcff */
[----:B------:R-:W-:Y:S02]  /*b4a80*/  LOP3.LUT P0, RZ, R59, 0x10000000, RZ, 0xc0, !PT ;  /* 0x100000003bff7812 */ /* 0x000fe4000780c0ff */
        /* <DEDUP_REMOVED lines=31> */
[----:B------:R-:W-:Y:S02]  /*b4c80*/  LOP3.LUT P3, RZ, R59, 0x2000000, RZ, 0xc0, !PT ;  /* 0x020000003bff7812 */ /* 0x000fe4000786c0ff */
[----:B------:R-:W-:Y:S02]  /*b4c90*/  LOP3.LUT R55, R55, 0xffefffff, RZ, 0xc0, !PT ;  /* 0xffefffff37377812 */ /* 0x000fe400078ec0ff */
[C---:B------:R-:W-:Y:S02]  /*b4ca0*/  LOP3.LUT P2, RZ, R59.reuse, 0x4000000, RZ, 0xc0, !PT ;  /* 0x040000003bff7812 */ /* 0x040fe4000784c0ff */
[----:B------:R-:W-:Y:S02]  /*b4cb0*/  LOP3.LUT P1, RZ, R59, 0x8000000, RZ, 0xc0, !PT ;  /* 0x080000003bff7812 */ /* 0x000fe4000782c0ff */
[----:B------:R-:W-:-:S02]  /*b4cc0*/  LOP3.LUT P0, RZ, R15, 0x100, RZ, 0xc0, !PT ;  /* 0x000001000fff7812 */ /* 0x000fc4000780c0ff */
[----:B------:R-:W-:Y:S02]  /*b4cd0*/  @P4 LOP3.LUT R55, R55, 0x100000, RZ, 0xfc, !PT ;  /* 0x0010000037374812 */ /* 0x000fe400078efcff */
[----:B------:R-:W-:Y:S02]  /*b4ce0*/  ISETP.LT.AND P4, PT, R41, UR23, !P3 ;  /* 0x0000001729007c0c */ /* 0x000fe4000df81270 */
[----:B------:R-:W-:Y:S01]  /*b4cf0*/  LOP3.LUT R10, R61, 0xffff, RZ, 0xc0, !PT ;  /* 0x0000ffff3d0a7812 */ /* 0x000fe200078ec0ff */
[----:B------:R-:W-:Y:S01]  /*b4d00*/  STL [R1+0x378c], R54 ;  /* 0x00378c3601007387 */ /* 0x000fe20000100800 */
[C---:B------:R-:W-:Y:S01]  /*b4d10*/  ISETP.LT.AND P3, PT, R41.reuse, UR19, !P2 ;  /* 0x0000001329007c0c */ /* 0x040fe2000d761270 */
[----:B------:R-:W-:Y:S01]  /*b4d20*/  ULDC UR23, c[0x0][0x228] ;  /* 0x00008a0000177ab9 */ /* 0x000fe20000000800 */
[C---:B------:R-:W-:Y:S01]  /*b4d30*/  ISETP.LT.AND P2, PT, R41.reuse, UR15, !P1 ;  /* 0x0000000f29007c0c */ /* 0x040fe2000cf41270 */
[----:B------:R-:W2:Y:S01]  /*b4d40*/  LDL.LU R35, [R1+0x1198] ;  /* 0x0011980001237983 */ /* 0x000ea20000300800 */
[----:B------:R-:W-:Y:S01]  /*b4d50*/  ISETP.LT.AND P1, PT, R41, UR11, !P0 ;  /* 0x0000000b29007c0c */ /* 0x000fe2000c721270 */
[----:B------:R-:W-:Y:S01]  /*b4d60*/  ULDC UR19, c[0x0][0x228] ;  /* 0x00008a0000137ab9 */ /* 0x000fe20000000800 */
[----:B------:R-:W-:Y:S01]  /*b4d70*/  LOP3.LUT P0, RZ, R58, 0x2000, RZ, 0xc0, !PT ;  /* 0x000020003aff7812 */ /* 0x000fe2000780c0ff */
[----:B------:R-:W-:Y:S01]  /*b4d80*/  ULDC UR15, c[0x0][0x228] ;  /* 0x00008a00000f7ab9 */ /* 0x000fe20000000800 */
[----:B------:R-:W-:Y:S01]  /*b4d90*/  LOP3.LUT R15, R15, 0xfffffffe, RZ, 0xc0, !PT ;  /* 0xfffffffe0f0f7812 */ /* 0x000fe200078ec0ff */
[----:B------:R-:W-:-:S10]  /*b4da0*/  ULDC UR11, c[0x0][0x228] ;  /* 0x00008a00000b7ab9 */ /* 0x000fd40000000800 */
        /* <DEDUP_REMOVED lines=22> */
[----:B------:R-:W-:-:S13]  /*b4f10*/  LOP3.LUT P0, RZ, R58, 0x20, RZ, 0xc0, !PT ;  /* 0x000000203aff7812 */ /* 0x000fda000780c0ff */
        /* <DEDUP_REMOVED lines=18> */
[----:B------:R-:W-:Y:S02]  /*b5040*/  LOP3.LUT R15, R15, 0xffffffbf, RZ, 0xc0, !PT ;  /* 0xffffffbf0f0f7812 */ /* 0x000fe400078ec0ff */
[----:B------:R-:W-:Y:S02]  /*b5050*/  @P4 LOP3.LUT R55, R55, 0x80000, RZ, 0xfc, !PT ;  /* 0x0008000037374812 */ /* 0x000fe400078efcff */
[----:B------:R-:W-:-:S05]  /*b5060*/  SHF.R.U32.HI R9, RZ, 0x8, R10 ;  /* 0x00000008ff097819 */ /* 0x000fca000001160a */
[----:B------:R-:W-:Y:S02]  /*b5070*/  @P0 LOP3.LUT R15, R15, 0x40, RZ, 0xfc, !PT ;  /* 0x000000400f0f0812 */ /* 0x000fe400078efcff */
[----:B------:R-:W-:Y:S02]  /*b5080*/  LOP3.LUT P0, RZ, R59, 0x40000000, RZ, 0xc0, !PT ;  /* 0x400000003bff7812 */ /* 0x000fe4000780c0ff */
[----:B------:R-:W-:Y:S02]  /*b5090*/  LOP3.LUT R55, R55, 0xfffbffff, RZ, 0xc0, !PT ;  /* 0xfffbffff37377812 */ /* 0x000fe400078ec0ff */
[----:B------:R-:W-:Y:S02]  /*b50a0*/  SHF.R.U32.HI R8, RZ, 0x8, R18 ;  /* 0x00000008ff087819 */ /* 0x000fe40000011612 */
[----:B------:R-:W-:Y:S02]  /*b50b0*/  @P3 LOP3.LUT R55, R55, 0x40000, RZ, 0xfc, !PT ;  /* 0x0004000037373812 */ /* 0x000fe400078efcff */
[----:B------:R-:W-:-:S02]  /*b50c0*/  LOP3.LUT R9, R9, 0xffff, RZ, 0xc0, !PT ;  /* 0x0000ffff09097812 */ /* 0x000fc400078ec0ff */
[----:B------:R-:W-:Y:S02]  /*b50d0*/  LOP3.LUT R8, R8, 0xffff, RZ, 0xc0, !PT ;  /* 0x0000ffff08087812 */ /* 0x000fe400078ec0ff */
[----:B------:R-:W-:Y:S02]  /*b50e0*/  LOP3.LUT R15, R15, 0xffffff7f, RZ, 0xc0, !PT ;  /* 0xffffff7f0f0f7812 */ /* 0x000fe400078ec0ff */
[----:B------:R-:W-:Y:S02]  /*b50f0*/  LOP3.LUT R55, R55, 0xfffdffff, RZ, 0xc0, !PT ;  /* 0xfffdffff37377812 */ /* 0x000fe400078ec0ff */
[----:B0-----:R-:W-:Y:S02]  /*b5100*/  PRMT R2, R9, 0x3340, R8 ;  /* 0x0000334009027816 */ /* 0x001fe40000000008 */
[----:B------:R-:W-:Y:S02]  /*b5110*/  @P0 LOP3.LUT R15, R15, 0x80, RZ, 0xfc, !PT ;  /* 0x000000800f0f0812 */ /* 0x000fe400078efcff */
[----:B------:R-:W-:-:S02]  /*b5120*/  LOP3.LUT P0, RZ, R59, 0x20000000, RZ, 0xc0, !PT ;  /* 0x200000003bff7812 */ /* 0x000fc4000780c0ff */
[----:B------:R-:W-:Y:S01]  /*b5130*/  @P2 LOP3.LUT R55, R55, 0x20000, RZ, 0xfc, !PT ;  /* 0x0002000037372812 */ /* 0x000fe200078efcff */
[----:B------:R0:W-:Y:S01]  /*b5140*/  STL [R1+0x68], R2 ;  /* 0x0000680201007387 */ /* 0x0001e20000100800 */
[----:B------:R-:W-:Y:S01]  /*b5150*/  ISETP.LT.AND P0, PT, R41, UR23, !P0 ;  /* 0x0000001729007c0c */ /* 0x000fe2000c701270 */
[----:B------:R-:W-:Y:S01]  /*b5160*/  ULDC UR23, c[0x0][0x228] ;  /* 0x00008a0000177ab9 */ /* 0x000fe20000000800 */
[----:B------:R-:W-:Y:S01]  /*b5170*/  PRMT R9, R36, 0x3340, R1 ;  /* 0x0000334024097816 */ /* 0x000fe20000000001 */
[----:B------:R-:W3:Y:S01]  /*b5180*/  LDL.LU R61, [R1+0x1194] ;  /* 0x00119400013d7983 */ /* 0x000ee20000300800 */
[----:B------:R-:W-:-:S03]  /*b5190*/  LOP3.LUT R55, R55, 0xfffeffff, RZ, 0xc0, !PT ;  /* 0xfffeffff37377812 */ /* 0x000fc600078ec0ff */
[----:B------:R-:W4:Y:S01]  /*b51a0*/  LDL.LU R36, [R1+0x12a0] ;  /* 0x0012a00001247983 */ /* 0x000f220000300800 */
[----:B------:R-:W-:Y:S02]  /*b51b0*/  @P1 LOP3.LUT R55, R55, 0x10000, RZ, 0xfc, !PT ;  /* 0x0001000037371812 */ /* 0x000fe400078efcff */
[----:B------:R-:W-:Y:S01]  /*b51c0*/  PRMT R16, R39, 0x3340, R42 ;  /* 0x0000334027107816 */ /* 0x000fe2000000002a */
[----:B------:R-:W3:Y:S01]  /*b51d0*/  LDL.LU R46, [R1+0x144] ;  /* 0x00014400012e7983 */ /* 0x000ee20000300800 */
[----:B------:R-:W-:Y:S02]  /*b51e0*/  LOP3.LUT R55, R55, 0xffff7fff, RZ, 0xc0, !PT ;  /* 0xffff7fff37377812 */ /* 0x000fe400078ec0ff */
[----:B------:R-:W-:Y:S01]  /*b51f0*/  PRMT R17, R0, 0x3340, R31 ;  /* 0x0000334000117816 */ /* 0x000fe2000000001f */
[----:B------:R-:W3:Y:S01]  /*b5200*/  LDL.LU R42, [R1+0x1190] ;  /* 0x00119000012a7983 */ /* 0x000ee20000300800 */
[----:B------:R-:W-:Y:S02]  /*b5210*/  @P0 LOP3.LUT R55, R55, 0x8000, RZ, 0xfc, !PT ;  /* 0x0000800037370812 */ /* 0x000fe400078efcff */
[----:B------:R-:W-:Y:S01]  /*b5220*/  LOP3.LUT P0, RZ, R15, 0x80, RZ, 0xc0, !PT ;  /* 0x000000800fff7812 */ /* 0x000fe2000780c0ff */
[----:B------:R-:W3:Y:S03]  /*b5230*/  LDL.LU R0, [R1+0x13f4] ;  /* 0x0013f40001007983 */ /* 0x000ee60000300800 */
        /* <DEDUP_REMOVED lines=56> */
[----:B------:R-:W-:Y:S02]  /*b55c0*/  LOP3.LUT R55, R55, 0xfffffffd, RZ, 0xc0, !PT ;  /* 0xfffffffd37377812 */ /* 0x000fe400078ec0ff */
[----:B------:R-:W-:Y:S02]  /*b55d0*/  PRMT R15, R30, 0x3340, R37 ;  /* 0x000033401e0f7816 */ /* 0x000fe40000000025 */
[----:B------:R-:W-:Y:S01]  /*b55e0*/  PRMT R18, R10, 0x3340, R18 ;  /* 0x000033400a127816 */ /* 0x000fe20000000012 */
[----:B------:R-:W3:Y:S01]  /*b55f0*/  LDL.LU R37, [R1+0x118c] ;  /* 0x00118c0001257983 */ /* 0x000ee20000300800 */
[----:B------:R-:W-:-:S03]  /*b5600*/  PRMT R10, R43, 0x3340, R1 ;  /* 0x000033402b0a7816 */ /* 0x000fc60000000001 */
[----:B------:R-:W3:Y:S02]  /*b5610*/  LDL.LU R30, [R1+0x150] ;  /* 0x00015000011e7983 */ /* 0x000ee40000300800 */
[----:B------:R-:W-:Y:S02]  /*b5620*/  @P0 LOP3.LUT R55, R55, 0x2, RZ, 0xfc, !PT ;  /* 0x0000000237370812 */ /* 0x000fe400078efcff */
[----:B------:R-:W-:Y:S01]  /*b5630*/  LOP3.LUT P0, RZ, R3, 0x2000000, RZ, 0xc0, !PT ;  /* 0x0200000003ff7812 */ /* 0x000fe2000780c0ff */
[----:B------:R-:W3:Y:S03]  /*b5640*/  LDL.LU R43, [R1+0x1414] ;  /* 0x00141400012b7983 */ /* 0x000ee60000300800 */
[----:B------:R-:W-:Y:S01]  /*b5650*/  ISETP.LT.AND P0, PT, R41, UR36, !P0 ;  /* 0x0000002429007c0c */ /* 0x000fe2000c701270 */
[----:B------:R-:W3:Y:S01]  /*b5660*/  LDL.LU R31, [R1+0x154] ;  /* 0x00015400011f7983 */ /* 0x000ee20000300800 */
[----:B0-----:R-:W-:-:S02]  /*b5670*/  PRMT R2, R15, 0x5410, R10 ;  /* 0x000054100f027816 */ /* 0x001fc4000000000a */
[----:B------:R-:W-:Y:S02]  /*b5680*/  PRMT R8, R40, 0x3340, R1 ;  /* 0x0000334028087816 */ /* 0x000fe40000000001 */
[----:B------:R-:W-:Y:S01]  /*b5690*/  PRMT R4, R16, 0x5410, R9 ;  /* 0x0000541010047816 */ /* 0x000fe20000000009 */
[----:B------:R0:W-:Y:S01]  /*b56a0*/  STL [R1+0x98], R2 ;  /* 0x0000980201007387 */ /* 0x0001e20000100800 */
[----:B------:R-:W-:-:S03]  /*b56b0*/  LOP3.LUT R55, R55, 0xfffffffe, RZ, 0xc0, !PT ;  /* 0xfffffffe37377812 */ /* 0x000fc600078ec0ff */
[----:B------:R1:W-:Y:S01]  /*b56c0*/  STL [R1+0x94], R4 ;  /* 0x0000940401007387 */ /* 0x0003e20000100800 */
[C---:B------:R-:W-:Y:S02]  /*b56d0*/  LOP3.LUT P1, RZ, R58.reuse, 0x4000, RZ, 0xc0, !PT ;  /* 0x000040003aff7812 */ /* 0x040fe4000782c0ff */
[----:B------:R-:W-:Y:S01]  /*b56e0*/  @P0 LOP3.LUT R55, R55, 0x1, RZ, 0xfc, !PT ;  /* 0x0000000137370812 */ /* 0x000fe200078efcff */
[----:B------:R-:W3:Y:S01]  /*b56f0*/  LDL.LU R44, [R1+0x1420] ;  /* 0x00142000012c7983 */ /* 0x000ee20000300800 */
[----:B0-----:R-:W-:Y:S02]  /*b5700*/  PRMT R2, R17, 0x5410, R8 ;  /* 0x0000541011027816 */ /* 0x001fe40000000008 */
[C---:B------:R-:W-:Y:S01]  /*b5710*/  LOP3.LUT P2, RZ, R58.reuse, 0x8000, RZ, 0xc0, !PT ;  /* 0x000080003aff7812 */ /* 0x040fe2000784c0ff */
[----:B------:R-:W3:Y:S01]  /*b5720*/  LDL.LU R60, [R1+0x1104] ;  /* 0x00110400013c7983 */ /* 0x000ee20000300800 */
[C---:B------:R-:W-:Y:S02]  /*b5730*/  LOP3.LUT P3, RZ, R58.reuse, 0x10000, RZ, 0xc0, !PT ;  /* 0x000100003aff7812 */ /* 0x040fe4000786c0ff */
[C---:B------:R-:W-:Y:S01]  /*b5740*/  LOP3.LUT P4, RZ, R58.reuse, 0x20000, RZ, 0xc0, !PT ;  /* 0x000200003aff7812 */ /* 0x040fe2000788c0ff */
[----:B------:R4:W-:Y:S01]  /*b5750*/  STL [R1+0x90], R2 ;  /* 0x0000900201007387 */ /* 0x0009e20000100800 */
[----:B------:R-:W-:-:S02]  /*b5760*/  LOP3.LUT P5, RZ, R58, 0x40000, RZ, 0xc0, !PT ;  /* 0x000400003aff7812 */ /* 0x000fc400078ac0ff */
[----:B------:R-:W-:Y:S01]  /*b5770*/  LOP3.LUT P6, RZ, R58, 0x80000, RZ, 0xc0, !PT ;  /* 0x000800003aff7812 */ /* 0x000fe200078cc0ff */
[----:B------:R-:W3:Y:S01]  /*b5780*/  LDL.LU R40, [R1+0x127c] ;  /* 0x00127c0001287983 */ /* 0x000ee20000300800 */
[----:B------:R-:W-:Y:S02]  /*b5790*/  LOP3.LUT P0, RZ, R3, 0x1000000, RZ, 0xc0, !PT ;  /* 0x0100000003ff7812 */ /* 0x000fe4000780c0ff */
[C---:B------:R-:W-:Y:S02]  /*b57a0*/  ISETP.LT.AND P1, PT, R41.reuse, UR44, !P1 ;  /* 0x0000002c29007c0c */ /* 0x040fe4000cf21270 */
[C---:B------:R-:W-:Y:S02]  /*b57b0*/  ISETP.LT.AND P0, PT, R41.reuse, UR40, !P0 ;  /* 0x0000002829007c0c */ /* 0x040fe4000c701270 */
[C---:B------:R-:W-:Y:S02]  /*b57c0*/  ISETP.LT.AND P2, PT, R41.reuse, UR48, !P2 ;  /* 0x0000003029007c0c */ /* 0x040fe4000d741270 */
[----:B------:R-:W-:-:S02]  /*b57d0*/  ISETP.LT.AND P3, PT, R41, UR52, !P3 ;  /* 0x0000003429007c0c */ /* 0x000fc4000df61270 */
[C---:B------:R-:W-:Y:S02]  /*b57e0*/  ISETP.LT.AND P4, PT, R41.reuse, UR56, !P4 ;  /* 0x0000003829007c0c */ /* 0x040fe4000e781270 */
[C---:B------:R-:W-:Y:S02]  /*b57f0*/  ISETP.LT.AND P5, PT, R41.reuse, UR60, !P5 ;  /* 0x0000003c29007c0c */ /* 0x040fe4000efa1270 */
[----:B------:R-:W-:Y:S02]  /*b5800*/  ISETP.LT.AND P6, PT, R41, UR4, !P6 ;  /* 0x0000000429007c0c */ /* 0x000fe4000f7c1270 */
[----:B--2---:R-:W-:Y:S01]  /*b5810*/  LOP3.LUT R39, R35, 0xffff, RZ, 0xc0, !PT ;  /* 0x0000ffff23277812 */ /* 0x004fe200078ec0ff */
[----:B------:R-:W2:Y:S01]  /*b5820*/  LDL.LU R41, [R1+0x10ec] ;  /* 0x0010ec0001297983 */ /* 0x000ea20000300800 */
[--C-:B------:R-:W-:Y:S02]  /*b5830*/  PRMT R12, R38, 0x3340, R1.reuse ;  /* 0x00003340260c7816 */ /* 0x100fe40000000001 */
[--C-:B------:R-:W-:Y:S01]  /*b5840*/  PRMT R11, R32, 0x3340, R1.reuse ;  /* 0x00003340200b7816 */ /* 0x100fe20000000001 */
[----:B------:R-:W2:Y:S01]  /*b5850*/  LDL.LU R38, [R1+0x1274] ;  /* 0x0012740001267983 */ /* 0x000ea20000300800 */
[----:B------:R-:W-:-:S02]  /*b5860*/  PRMT R14, R33, 0x3340, R1 ;  /* 0x00003340210e7816 */ /* 0x000fc40000000001 */
[--C-:B------:R-:W-:Y:S01]  /*b5870*/  PRMT R8, R39, 0x3340, R1.reuse ;  /* 0x0000334027087816 */ /* 0x100fe20000000001 */
[----:B------:R-:W2:Y:S04]  /*b5880*/  LDL.LU R32, [R1+0x10d0] ;  /* 0x0010d00001207983 */ /* 0x000ea80000300800 */
[----:B------:R-:W2:Y:S01]  /*b5890*/  LDL.LU R33, [R1+0x1254] ;  /* 0x0012540001217983 */ /* 0x000ea20000300800 */
[----:B-1----:R-:W-:Y:S02]  /*b58a0*/  PRMT R4, R18, 0x5410, R8 ;  /* 0x0000541012047816 */ /* 0x002fe40000000008 */
[----:B------:R-:W-:Y:S02]  /*b58b0*/  PRMT R13, R34, 0x3340, R1 ;  /* 0x00003340220d7816 */ /* 0x000fe40000000001 */
[----:B------:R-:W2:Y:S01]  /*b58c0*/  LDL.LU R34, [R1+0x1344] ;  /* 0x0013440001227983 */ /* 0x000ea20000300800 */
[----:B----4-:R-:W-:-:S03]  /*b58d0*/  PRMT R2, R36, 0x5410, R12 ;  /* 0x0000541024027816 */ /* 0x010fc6000000000c */
[----:B------:R-:W4:Y:S04]  /*b58e0*/  LDL.LU R35, [R1+0x1220] ;  /* 0x0012200001237983 */ /* 0x000f280000300800 */
[----:B------:R0:W-:Y:S04]  /*b58f0*/  STL [R1+0x9c], R4 ;  /* 0x00009c0401007387 */ /* 0x0001e80000100800 */
[----:B------:R-:W4:Y:S01]  /*b5900*/  LDL.LU R36, [R1+0x129c] ;  /* 0x00129c0001247983 */ /* 0x000f220000300800 */
[----:B---3--:R-:W-:-:S04]  /*b5910*/  LOP3.LUT R51, R61, 0xffff, RZ, 0xc0, !PT ;  /* 0x0000ffff3d337812 */ /* 0x008fc800078ec0ff */
[--C-:B------:R-:W-:Y:S01]  /*b5920*/  PRMT R8, R51, 0x3340, R1.reuse ;  /* 0x0000334033087816 */ /* 0x100fe20000000001 */
[----:B------:R1:W-:Y:S01]  /*b5930*/  STL [R1+0xa0], R2 ;  /* 0x0000a00201007387 */ /* 0x0003e20000100800 */
[----:B------:R-:W-:Y:S02]  /*b5940*/  LOP3.LUT R50, R42, 0xffff, RZ, 0xc0, !PT ;  /* 0x0000ffff2a327812 */ /* 0x000fe400078ec0ff */
[----:B0-----:R-:W-:Y:S02]  /*b5950*/  PRMT R4, R46, 0x5410, R8 ;  /* 0x000054102e047816 */ /* 0x001fe40000000008 */
[----:B------:R-:W-:Y:S02]  /*b5960*/  PRMT R8, R50, 0x3340, R1 ;  /* 0x0000334032087816 */ /* 0x000fe40000000001 */
[----:B-1----:R-:W-:Y:S01]  /*b5970*/  PRMT R2, R0, 0x5410, R11 ;  /* 0x0000541000027816 */ /* 0x002fe2000000000b */
[----:B------:R-:W-:Y:S04]  /*b5980*/  STL [R1+0x119c], R4 ;  /* 0x00119c0401007387 */ /* 0x000fe80000100800 */
[----:B------:R-:W3:Y:S04]  /*b5990*/  LDL.LU R0, [R1+0x11b4] ;  /* 0x0011b40001007983 */ /* 0x000ee80000300800 */
[----:B------:R0:W-:Y:S02]  /*b59a0*/  STL [R1+0x11a0], R2 ;  /* 0x0011a00201007387 */ /* 0x0001e40000100800 */
[----:B0-----:R-:W-:-:S02]  /*b59b0*/  LOP3.LUT R2, R37, 0xffff, RZ, 0xc0, !PT ;  /* 0x0000ffff25027812 */ /* 0x001fc400078ec0ff */
[----:B------:R-:W-:Y:S02]  /*b59c0*/  PRMT R4, R30, 0x5410, R8 ;  /* 0x000054101e047816 */ /* 0x000fe40000000008 */
[----:B------:R-:W-:Y:S02]  /*b59d0*/  PRMT R8, R2, 0x3340, R1 ;  /* 0x0000334002087816 */ /* 0x000fe40000000001 */
[----:B------:R-:W-:Y:S01]  /*b59e0*/  PRMT R5, R43, 0x5410, R14 ;  /* 0x000054102b057816 */ /* 0x000fe2000000000e */
[----:B------:R0:W-:Y:S04]  /*b59f0*/  STL [R1+0x11a4], R4 ;  /* 0x0011a40401007387 */ /* 0x0001e80000100800 */
[----:B------:R-:W3:Y:S01]  /*b5a00*/  LDL.LU R45, [R1+0x123c] ;  /* 0x00123c00012d7983 */ /* 0x000ee20000300800 */
[----:B0-----:R-:W-:-:S03]  /*b5a10*/  PRMT R4, R31, 0x5410, R8 ;  /* 0x000054101f047816 */ /* 0x001fc60000000008 */
[----:B------:R0:W-:Y:S04]  /*b5a20*/  STL [R1+0x11a8], R5 ;  /* 0x0011a80501007387 */ /* 0x0001e80000100800 */
[----:B------:R-:W3:Y:S04]  /*b5a30*/  LDL.LU R61, [R1+0x10e0] ;  /* 0x0010e000013d7983 */ /* 0x000ee80000300800 */
[----:B------:R1:W-:Y:S01]  /*b5a40*/  STL [R1+0x11ac], R4 ;  /* 0x0011ac0401007387 */ /* 0x0003e20000100800 */
[----:B0-----:R-:W-:-:S03]  /*b5a50*/  PRMT R5, R44, 0x5410, R13 ;  /* 0x000054102c057816 */ /* 0x001fc6000000000d */
[----:B------:R-:W3:Y:S04]  /*b5a60*/  LDL.LU R46, [R1+0x1268] ;  /* 0x00126800012e7983 */ /* 0x000ee80000300800 */
[----:B------:R-:W3:Y:S01]  /*b5a70*/  LDL.LU R42, [R1+0x13c0] ;  /* 0x0013c000012a7983 */ /* 0x000ee20000300800 */
[----:B-1----:R-:W-:-:S03]  /*b5a80*/  PRMT R4, R40, 0x5410, R60 ;  /* 0x0000541028047816 */ /* 0x002fc6000000003c */
[----:B------:R-:W3:Y:S04]  /*b5a90*/  LDL.LU R37, [R1+0x125c] ;  /* 0x00125c0001257983 */ /* 0x000ee80000300800 */
[----:B------:R-:W3:Y:S04]  /*b5aa0*/  LDL.LU R30, [R1+0x1318] ;  /* 0x00131800011e7983 */ /* 0x000ee80000300800 */
[----:B------:R-:W3:Y:S04]  /*b5ab0*/  LDL.LU R43, [R1+0x13c8] ;  /* 0x0013c800012b7983 */ /* 0x000ee80000300800 */
[----:B------:R-:W3:Y:S04]  /*b5ac0*/  LDL.LU R31, [R1+0x1264] ;  /* 0x00126400011f7983 */ /* 0x000ee80000300800 */
[----:B------:R-:W3:Y:S04]  /*b5ad0*/  LDL.LU R40, [R1+0x1324] ;  /* 0x0013240001287983 */ /* 0x000ee80000300800 */
[----:B------:R2:W-:Y:S04]  /*b5ae0*/  STL [R1+0x11b0], R5 ;  /* 0x0011b00501007387 */ /* 0x0005e80000100800 */
[----:B------:R0:W-:Y:S01]  /*b5af0*/  STL [R1+0x1194], R4 ;  /* 0x0011940401007387 */ /* 0x0001e20000100800 */
[----:B--2---:R-:W-:-:S02]  /*b5b00*/  PRMT R5, R38, 0x5410, R41 ;  /* 0x0000541026057816 */ /* 0x004fc40000000029 */
[----:B0-----:R-:W-:-:S03]  /*b5b10*/  PRMT R4, R33, 0x5410, R32 ;  /* 0x0000541021047816 */ /* 0x001fc60000000020 */
[----:B------:R-:W-:Y:S01]  /*b5b20*/  STL [R1+0x1198], R5 ;  /* 0x0011980501007387 */ /* 0x000fe20000100800 */
[----:B------:R-:W-:-:S03]  /*b5b30*/  LOP3.LUT R11, R34, 0xffff, RZ, 0xc0, !PT ;  /* 0x0000ffff220b7812 */ /* 0x000fc600078ec0ff */
[----:B------:R0:W-:Y:S01]  /*b5b40*/  STL [R1+0x1190], R4 ;  /* 0x0011900401007387 */ /* 0x0001e20000100800 */
[----:B----4-:R-:W-:-:S03]  /*b5b50*/  LOP3.LUT R17, R35, 0xffff, RZ, 0xc0, !PT ;  /* 0x0000ffff23117812 */ /* 0x010fc600078ec0ff */
[----:B------:R-:W2:Y:S04]  /*b5b60*/  LDL.LU R38, [R1+0x137c] ;  /* 0x00137c0001267983 */ /* 0x000ea80000300800 */
[----:B------:R-:W4:Y:S01]  /*b5b70*/  LDL.LU R32, [R1+0x1228] ;  /* 0x0012280001207983 */ /* 0x000f220000300800 */
[----:B------:R-:W-:-:S03]  /*b5b80*/  LOP3.LUT R10, R36, 0xffff, RZ, 0xc0, !PT ;  /* 0x0000ffff240a7812 */ /* 0x000fc600078ec0ff */
[----:B------:R-:W4:Y:S04]  /*b5b90*/  LDL.LU R33, [R1+0x12cc] ;  /* 0x0012cc0001217983 */ /* 0x000f280000300800 */
[----:B------:R-:W4:Y:S04]  /*b5ba0*/  LDL.LU R34, [R1+0x1384] ;  /* 0x0013840001227983 */ /* 0x000f280000300800 */
[----:B------:R-:W4:Y:S04]  /*b5bb0*/  LDL.LU R35, [R1+0x122c] ;  /* 0x00122c0001237983 */ /* 0x000f280000300800 */
[----:B------:R-:W4:Y:S01]  /*b5bc0*/  LDL.LU R36, [R1+0x12d4] ;  /* 0x0012d40001247983 */ /* 0x000f220000300800 */
[----:B------:R-:W-:-:S02]  /*b5bd0*/  PRMT R8, R17, 0x3340, R1 ;  /* 0x0000334011087816 */ /* 0x000fc40000000001 */
[----:B------:R-:W-:Y:S02]  /*b5be0*/  PRMT R9, R11, 0x3340, R10 ;  /* 0x000033400b097816 */ /* 0x000fe4000000000a */
[----:B---3--:R-:W-:Y:S02]  /*b5bf0*/  LOP3.LUT R0, R0, 0xffff, RZ, 0xc0, !PT ;  /* 0x0000ffff00007812 */ /* 0x008fe400078ec0ff */
[----:B0-----:R-:W-:Y:S02]  /*b5c00*/  PRMT R4, R9, 0x5410, R8 ;  /* 0x0000541009047816 */ /* 0x001fe40000000008 */
[----:B------:R-:W-:-:S03]  /*b5c10*/  PRMT R8, R0, 0x3340, R1 ;  /* 0x0000334000087816 */ /* 0x000fc60000000001 */
[----:B------:R0:W-:Y:S01]  /*b5c20*/  STL [R1+0x8c], R4 ;  /* 0x00008c0401007387 */ /* 0x0001e20000100800 */
[----:B------:R-:W-:-:S05]  /*b5c30*/  PRMT R5, R45, 0x5410, R8 ;  /* 0x000054102d057816 */ /* 0x000fca0000000008 */
[----:B------:R-:W-:Y:S01]  /*b5c40*/  STL [R1+0x11b4], R5 ;  /* 0x0011b40501007387 */ /* 0x000fe20000100800 */
[----:B0-----:R-:W-:-:S05]  /*b5c50*/  PRMT R4, R46, 0x5410, R61 ;  /* 0x000054102e047816 */ /* 0x001fca000000003d */
[----:B------:R0:W-:Y:S01]  /*b5c60*/  STL [R1+0x118c], R4 ;  /* 0x00118c0401007387 */ /* 0x0001e20000100800 */
[----:B------:R-:W-:-:S03]  /*b5c70*/  LOP3.LUT R18, R37, 0xffff, RZ, 0xc0, !PT ;  /* 0x0000ffff25127812 */ /* 0x000fc600078ec0ff */
[----:B------:R-:W3:Y:S01]  /*b5c80*/  LDL.LU R37, [R1+0x11f0] ;  /* 0x0011f00001257983 */ /* 0x000ee20000300800 */
[----:B------:R-:W-:-:S03]  /*b5c90*/  LOP3.LUT R14, R43, 0xffff, RZ, 0xc0, !PT ;  /* 0x0000ffff2b0e7812 */ /* 0x000fc600078ec0ff */
[----:B------:R-:W3:Y:S01]  /*b5ca0*/  LDL.LU R43, [R1+0x12bc] ;  /* 0x0012bc00012b7983 */ /* 0x000ee20000300800 */
[----:B------:R-:W-:-:S03]  /*b5cb0*/  LOP3.LUT R13, R40, 0xffff, RZ, 0xc0, !PT ;  /* 0x0000ffff280d7812 */ /* 0x000fc600078ec0ff */
[----:B------:R-:W3:Y:S01]  /*b5cc0*/  LDL.LU R40, [R1+0x1188] ;  /* 0x0011880001287983 */ /* 0x000ee20000300800 */
[----:B--2---:R-:W-:-:S03]  /*b5cd0*/  LOP3.LUT R16, R38, 0xffff, RZ, 0xc0, !PT ;  /* 0x0000ffff26107812 */ /* 0x004fc600078ec0ff */
[----:B------:R-:W2:Y:S01]  /*b5ce0*/  LDL.LU R38, [R1+0x12a8] ;  /* 0x0012a80001267983 */ /* 0x000ea20000300800 */
[----:B----4-:R-:W-:-:S03]  /*b5cf0*/  LOP3.LUT R15, R33, 0xffff, RZ, 0xc0, !PT ;  /* 0x0000ffff210f7812 */ /* 0x010fc600078ec0ff */
[----:B------:R-:W4:Y:S01]  /*b5d00*/  LDL.LU R33, [R1+0x13ec] ;  /* 0x0013ec0001217983 */ /* 0x000f220000300800 */
[----:B------:R-:W-:-:S03]  /*b5d10*/  LOP3.LUT R21, R34, 0xffff, RZ, 0xc0, !PT ;  /* 0x0000ffff22157812 */ /* 0x000fc600078ec0ff */
[----:B------:R-:W4:Y:S01]  /*b5d20*/  LDL.LU R34, [R1+0x12ac] ;  /* 0x0012ac0001227983 */ /* 0x000f220000300800 */
[----:B------:R-:W-:-:S03]  /*b5d30*/  LOP3.LUT R20, R36, 0xffff, RZ, 0xc0, !PT ;  /* 0x0000ffff24147812 */ /* 0x000fc600078ec0ff */
[----:B------:R-:W4:Y:S01]  /*b5d40*/  LDL.LU R36, [R1+0x135c] ;  /* 0x00135c0001247983 */ /* 0x000f220000300800 */
[----:B------:R-:W-:Y:S02]  /*b5d50*/  SHF.R.U32.HI R9, RZ, 0x8, R11 ;  /* 0x00000008ff097819 */ /* 0x000fe4000001160b */
[----:B------:R-:W-:Y:S01]  /*b5d60*/  SHF.R.U32.HI R41, RZ, 0x8, R10 ;  /* 0x00000008ff297819 */ /* 0x000fe2000001160a */
[----:B------:R-:W4:Y:S01]  /*b5d70*/  LDL.LU R52, [R1+0x11ec] ;  /* 0x0011ec0001347983 */ /* 0x000f220000300800 */
[----:B------:R-:W-:Y:S02]  /*b5d80*/  LOP3.LUT R9, R9, 0xffff, RZ, 0xc0, !PT ;  /* 0x0000ffff09097812 */ /* 0x000fe400078ec0ff */
[----:B------:R-:W-:Y:S01]  /*b5d90*/  LOP3.LUT R41, R41, 0xffff, RZ, 0xc0, !PT ;  /* 0x0000ffff29297812 */ /* 0x000fe200078ec0ff */
[----:B------:R-:W4:Y:S01]  /*b5da0*/  LDL.LU R49, [R1+0x12b8] ;  /* 0x0012b80001317983 */ /* 0x000f220000300800 */
[----:B------:R-:W-:Y:S02]  /*b5db0*/  LOP3.LUT R11, R42, 0xffff, RZ, 0xc0, !PT ;  /* 0x0000ffff2a0b7812 */ /* 0x000fe400078ec0ff */
[----:B------:R-:W-:Y:S01]  /*b5dc0*/  LOP3.LUT R10, R30, 0xffff, RZ, 0xc0, !PT ;  /* 0x0000ffff1e0a7812 */ /* 0x000fe200078ec0ff */
[----:B------:R-:W4:Y:S01]  /*b5dd0*/  LDL.LU R48, [R1+0x11e8] ;  /* 0x0011e80001307983 */ /* 0x000f220000300800 */
[----:B------:R-:W-:-:S02]  /*b5de0*/  PRMT R41, R9, 0x3340, R41 ;  /* 0x0000334009297816 */ /* 0x000fc40000000029 */
[--C-:B------:R-:W-:Y:S01]  /*b5df0*/  PRMT R8, R18, 0x3340, R1.reuse ;  /* 0x0000334012087816 */ /* 0x100fe20000000001 */
[----:B------:R-:W4:Y:S01]  /*b5e00*/  LDL.LU R23, [R1+0x12a4] ;  /* 0x0012a40001177983 */ /* 0x000f220000300800 */
[----:B------:R-:W-:Y:S02]  /*b5e10*/  PRMT R9, R11, 0x3340, R10 ;  /* 0x000033400b097816 */ /* 0x000fe4000000000a */
[----:B------:R-:W-:Y:S01]  /*b5e20*/  LOP3.LUT R12, R31, 0xffff, RZ, 0xc0, !PT ;  /* 0x0000ffff1f0c7812 */ /* 0x000fe200078ec0ff */
[----:B------:R-:W4:Y:S01]  /*b5e30*/  LDL.LU R27, [R1+0x11e0] ;  /* 0x0011e000011b7983 */ /* 0x000f220000300800 */
[----:B------:R-:W-:Y:S02]  /*b5e40*/  PRMT R6, R9, 0x5410, R8 ;  /* 0x0000541009067816 */ /* 0x000fe40000000008 */
[----:B------:R-:W-:Y:S01]  /*b5e50*/  PRMT R8, R12, 0x3340, R1 ;  /* 0x000033400c087816 */ /* 0x000fe20000000001 */
[----:B------:R-:W4:Y:S01]  /*b5e60*/  LDL.LU R47, [R1+0x1290] ;  /* 0x00129000012f7983 */ /* 0x000f220000300800 */
[----:B------:R-:W-:-:S02]  /*b5e70*/  PRMT R9, R14, 0x3340, R13 ;  /* 0x000033400e097816 */ /* 0x000fc4000000000d */
[----:B------:R-:W-:Y:S01]  /*b5e80*/  LOP3.LUT R22, R32, 0xffff, RZ, 0xc0, !PT ;  /* 0x0000ffff20167812 */ /* 0x000fe200078ec0ff */
[----:B------:R-:W4:Y:S01]  /*b5e90*/  LDL.LU R44, [R1+0x13f0] ;  /* 0x0013f000012c7983 */ /* 0x000f220000300800 */
[----:B------:R-:W-:Y:S02]  /*b5ea0*/  PRMT R7, R9, 0x5410, R8 ;  /* 0x0000541009077816 */ /* 0x000fe40000000008 */
[----:B------:R-:W-:Y:S01]  /*b5eb0*/  PRMT R8, R22, 0x3340, R1 ;  /* 0x0000334016087816 */ /* 0x000fe20000000001 */
[----:B------:R-:W4:Y:S01]  /*b5ec0*/  LDL.LU R60, [R1+0x12c0] ;  /* 0x0012c000013c7983 */ /* 0x000f220000300800 */
[----:B------:R-:W-:Y:S02]  /*b5ed0*/  PRMT R9, R16, 0x3340, R15 ;  /* 0x0000334010097816 */ /* 0x000fe4000000000f */
[----:B------:R-:W-:Y:S01]  /*b5ee0*/  LOP3.LUT R19, R35, 0xffff, RZ, 0xc0, !PT ;  /* 0x0000ffff23137812 */ /* 0x000fe200078ec0ff */
[----:B------:R-:W4:Y:S01]  /*b5ef0*/  LDL.LU R45, [R1+0x136c] ;  /* 0x00136c00012d7983 */ /* 0x000f220000300800 */
[----:B0-----:R-:W-:-:S02]  /*b5f00*/  PRMT R4, R9, 0x5410, R8 ;  /* 0x0000541009047816 */ /* 0x001fc40000000008 */
[----:B------:R-:W-:Y:S02]  /*b5f10*/  PRMT R8, R19, 0x3340, R1 ;  /* 0x0000334013087816 */ /* 0x000fe40000000001 */
[----:B------:R-:W-:Y:S02]  /*b5f20*/  PRMT R9, R21, 0x3340, R20 ;  /* 0x0000334015097816 */ /* 0x000fe40000000014 */
[----:B------:R-:W-:Y:S02]  /*b5f30*/  SHF.R.U32.HI R31, RZ, 0x8, R10 ;  /* 0x00000008ff1f7819 */ /* 0x000fe4000001160a */
[----:B------:R-:W-:Y:S02]  /*b5f40*/  PRMT R5, R9, 0x5410, R8 ;  /* 0x0000541009057816 */ /* 0x000fe40000000008 */
[----:B------:R-:W-:Y:S02]  /*b5f50*/  SHF.R.U32.HI R8, RZ, 0x8, R11 ;  /* 0x00000008ff087819 */ /* 0x000fe4000001160b */
[----:B------:R-:W-:-:S02]  /*b5f60*/  LOP3.LUT R31, R31, 0xffff, RZ, 0xc0, !PT ;  /* 0x0000ffff1f1f7812 */ /* 0x000fc400078ec0ff */
[----:B------:R-:W-:Y:S02]  /*b5f70*/  LOP3.LUT R8, R8, 0xffff, RZ, 0xc0, !PT ;  /* 0x0000ffff08087812 */ /* 0x000fe400078ec0ff */
[----:B------:R-:W-:Y:S02]  /*b5f80*/  SHF.R.U32.HI R32, RZ, 0x8, R13 ;  /* 0x00000008ff207819 */ /* 0x000fe4000001160d */
[----:B------:R-:W-:Y:S02]  /*b5f90*/  PRMT R31, R8, 0x3340, R31 ;  /* 0x00003340081f7816 */ /* 0x000fe4000000001f */
[----:B------:R-:W-:Y:S02]  /*b5fa0*/  SHF.R.U32.HI R8, RZ, 0x8, R14 ;  /* 0x00000008ff087819 */ /* 0x000fe4000001160e */
[----:B------:R-:W-:Y:S02]  /*b5fb0*/  LOP3.LUT R32, R32, 0xffff, RZ, 0xc0, !PT ;  /* 0x0000ffff20207812 */ /* 0x000fe400078ec0ff */
[----:B------:R-:W-:-:S02]  /*b5fc0*/  LOP3.LUT R8, R8, 0xffff, RZ, 0xc0, !PT ;  /* 0x0000ffff08087812 */ /* 0x000fc400078ec0ff */
[----:B------:R-:W-:Y:S02]  /*b5fd0*/  SHF.R.U32.HI R35, RZ, 0x8, R15 ;  /* 0x00000008ff237819 */ /* 0x000fe4000001160f */
[----:B------:R-:W-:Y:S02]  /*b5fe0*/  PRMT R32, R8, 0x3340, R32 ;  /* 0x0000334008207816 */ /* 0x000fe40000000020 */
[----:B------:R-:W-:Y:S02]  /*b5ff0*/  SHF.R.U32.HI R8, RZ, 0x8, R16 ;  /* 0x00000008ff087819 */ /* 0x000fe40000011610 */
[----:B------:R-:W-:Y:S02]  /*b6000*/  LOP3.LUT R35, R35, 0xffff, RZ, 0xc0, !PT ;  /* 0x0000ffff23237812 */ /* 0x000fe400078ec0ff */
[----:B------:R-:W-:Y:S02]  /*b6010*/  LOP3.LUT R8, R8, 0xffff, RZ, 0xc0, !PT ;  /* 0x0000ffff08087812 */ /* 0x000fe400078ec0ff */
[----:B------:R-:W-:-:S02]  /*b6020*/  SHF.R.U32.HI R30, RZ, 0x8, R20 ;  /* 0x00000008ff1e7819 */ /* 0x000fc40000011614 */
[----:B------:R-:W-:Y:S02]  /*b6030*/  PRMT R35, R8, 0x3340, R35 ;  /* 0x0000334008237816 */ /* 0x000fe40000000023 */
[----:B------:R-:W-:Y:S02]  /*b6040*/  SHF.R.U32.HI R8, RZ, 0x8, R21 ;  /* 0x00000008ff087819 */ /* 0x000fe40000011615 */
[----:B------:R-:W-:Y:S02]  /*b6050*/  LOP3.LUT R30, R30, 0xffff, RZ, 0xc0, !PT ;  /* 0x0000ffff1e1e7812 */ /* 0x000fe400078ec0ff */
[----:B------:R-:W-:Y:S02]  /*b6060*/  LOP3.LUT R8, R8, 0xffff, RZ, 0xc0, !PT ;  /* 0x0000ffff08087812 */ /* 0x000fe400078ec0ff */
[----:B------:R-:W-:Y:S02]  /*b6070*/  SHF.R.U32.HI R28, RZ, 0x8, R12 ;  /* 0x00000008ff1c7819 */ /* 0x000fe4000001160c */
[----:B------:R-:W-:-:S02]  /*b6080*/  PRMT R30, R8, 0x3340, R30 ;  /* 0x00003340081e7816 */ /* 0x000fc4000000001e */
[----:B---3--:R-:W-:-:S05]  /*b6090*/  PRMT R9, R43, 0x5410, R37 ;  /* 0x000054102b097816 */ /* 0x008fca0000000025 */
[----:B------:R-:W-:Y:S01]  /*b60a0*/  STL [R1+0x1104], R9 ;  /* 0x0011040901007387 */ /* 0x000fe20000100800 */
[----:B--2---:R-:W-:-:S05]  /*b60b0*/  PRMT R8, R38, 0x5410, R40 ;  /* 0x0000541026087816 */ /* 0x004fca0000000028 */
[----:B------:R0:W-:Y:S01]  /*b60c0*/  STL [R1+0x1188], R8 ;  /* 0x0011880801007387 */ /* 0x0001e20000100800 */
[----:B----4-:R-:W-:-:S03]  /*b60d0*/  LOP3.LUT R11, R33, 0xffff, RZ, 0xc0, !PT ;  /* 0x0000ffff210b7812 */ /* 0x010fc600078ec0ff */
[----:B------:R-:W2:Y:S01]  /*b60e0*/  LDL.LU R61, [R1+0x11e4] ;  /* 0x0011e400013d7983 */ /* 0x000ea20000300800 */
[----:B------:R-:W-:-:S03]  /*b60f0*/  LOP3.LUT R12, R34, 0xffff, RZ, 0xc0, !PT ;  /* 0x0000ffff220c7812 */ /* 0x000fc600078ec0ff */
[----:B------:R-:W2:Y:S01]  /*b6100*/  LDL.LU R46, [R1+0x1294] ;  /* 0x00129400012e7983 */ /* 0x000ea20000300800 */
[----:B0-----:R-:W-:Y:S02]  /*b6110*/  PRMT R8, R12, 0x3340, R1 ;  /* 0x000033400c087816 */ /* 0x001fe40000000001 */
[----:B------:R-:W-:-:S04]  /*b6120*/  LOP3.LUT R10, R36, 0xffff, RZ, 0xc0, !PT ;  /* 0x0000ffff240a7812 */ /* 0x000fc800078ec0ff */
[----:B------:R-:W-:-:S04]  /*b6130*/  PRMT R9, R11, 0x3340, R10 ;  /* 0x000033400b097816 */ /* 0x000fc8000000000a */
[----:B------:R-:W-:-:S05]  /*b6140*/  PRMT R8, R9, 0x5410, R8 ;  /* 0x0000541009087816 */ /* 0x000fca0000000008 */
[----:B------:R0:W-:Y:S04]  /*b6150*/  STL [R1+0x88], R8 ;  /* 0x0000880801007387 */ /* 0x0001e80000100800 */
[----:B------:R-:W3:Y:S04]  /*b6160*/  LDL.LU R42, [R1+0x11d8] ;  /* 0x0011d800012a7983 */ /* 0x000ee80000300800 */
[----:B------:R-:W3:Y:S04]  /*b6170*/  LDL.LU R37, [R1+0x128c] ;  /* 0x00128c0001257983 */ /* 0x000ee80000300800 */
[----:B------:R-:W4:Y:S04]  /*b6180*/  LDL.LU R43, [R1+0x11d0] ;  /* 0x0011d000012b7983 */ /* 0x000f280000300800 */
[----:B------:R-:W4:Y:S04]  /*b6190*/  LDL.LU R40, [R1+0x1280] ;  /* 0x0012800001287983 */ /* 0x000f280000300800 */
[----:B------:R-:W4:Y:S04]  /*b61a0*/  LDL.LU R38, [R1+0x13d4] ;  /* 0x0013d40001267983 */ /* 0x000f280000300800 */
[----:B------:R-:W4:Y:S04]  /*b61b0*/  LDL.LU R33, [R1+0x1284] ;  /* 0x0012840001217983 */ /* 0x000f280000300800 */
[----:B------:R-:W4:Y:S01]  /*b61c0*/  LDL.LU R34, [R1+0x1338] ;  /* 0x0013380001227983 */ /* 0x000f220000300800 */
[----:B0-----:R-:W-:-:S02]  /*b61d0*/  SHF.R.U32.HI R8, RZ, 0x8, R11 ;  /* 0x00000008ff087819 */ /* 0x001fc4000001160b */
[----:B------:R-:W-:Y:S02]  /*b61e0*/  SHF.R.U32.HI R36, RZ, 0x8, R10 ;  /* 0x00000008ff247819 */ /* 0x000fe4000001160a */
[----:B------:R-:W-:Y:S02]  /*b61f0*/  LOP3.LUT R8, R8, 0xffff, RZ, 0xc0, !PT ;  /* 0x0000ffff08087812 */ /* 0x000fe400078ec0ff */
[----:B------:R-:W-:Y:S02]  /*b6200*/  LOP3.LUT R36, R36, 0xffff, RZ, 0xc0, !PT ;  /* 0x0000ffff24247812 */ /* 0x000fe400078ec0ff */
[----:B------:R-:W-:Y:S02]  /*b6210*/  PRMT R10, R49, 0x5410, R52 ;  /* 0x00005410310a7816 */ /* 0x000fe40000000034 */
[----:B------:R-:W-:Y:S02]  /*b6220*/  PRMT R36, R8, 0x3340, R36 ;  /* 0x0000334008247816 */ /* 0x000fe40000000024 */
[----:B------:R-:W-:Y:S01]  /*b6230*/  PRMT R9, R23, 0x5410, R48 ;  /* 0x0000541017097816 */ /* 0x000fe20000000030 */
[----:B------:R0:W-:Y:S01]  /*b6240*/  STL [R1+0x10e4], R10 ;  /* 0x0010e40a01007387 */ /* 0x0001e20000100800 */
[----:B------:R-:W-:-:S02]  /*b6250*/  PRMT R8, R47, 0x5410, R27 ;  /* 0x000054102f087816 */ /* 0x000fc4000000001b */
[----:B------:R-:W-:Y:S02]  /*b6260*/  LOP3.LUT R11, R44, 0xffff, RZ, 0xc0, !PT ;  /* 0x0000ffff2c0b7812 */ /* 0x000fe400078ec0ff */
[----:B------:R-:W-:Y:S01]  /*b6270*/  LOP3.LUT R13, R60, 0xffff, RZ, 0xc0, !PT ;  /* 0x0000ffff3c0d7812 */ /* 0x000fe200078ec0ff */
[----:B------:R1:W-:Y:S01]  /*b6280*/  STL [R1+0x10e8], R9 ;  /* 0x0010e80901007387 */ /* 0x0003e20000100800 */
[----:B0-----:R-:W-:-:S03]  /*b6290*/  LOP3.LUT R10, R45, 0xffff, RZ, 0xc0, !PT ;  /* 0x0000ffff2d0a7812 */ /* 0x001fc600078ec0ff */
[----:B------:R0:W-:Y:S01]  /*b62a0*/  STL [R1+0x10ec], R8 ;  /* 0x0010ec0801007387 */ /* 0x0001e20000100800 */
[----:B-1----:R-:W-:Y:S02]  /*b62b0*/  PRMT R9, R11, 0x3340, R10 ;  /* 0x000033400b097816 */ /* 0x002fe4000000000a */
[----:B0-----:R-:W-:-:S04]  /*b62c0*/  PRMT R8, R13, 0x3340, R1 ;  /* 0x000033400d087816 */ /* 0x001fc80000000001 */
[----:B------:R-:W-:Y:S02]  /*b62d0*/  PRMT R8, R9, 0x5410, R8 ;  /* 0x0000541009087816 */ /* 0x000fe40000000008 */
[----:B------:R-:W-:-:S03]  /*b62e0*/  SHF.R.U32.HI R9, RZ, 0x8, R11 ;  /* 0x00000008ff097819 */ /* 0x000fc6000001160b */
[----:B------:R0:W-:Y:S01]  /*b62f0*/  STL [R1+0x84], R8 ;  /* 0x0000840801007387 */ /* 0x0001e20000100800 */
[----:B------:R-:W-:Y:S02]  /*b6300*/  LOP3.LUT R9, R9, 0xffff, RZ, 0xc0, !PT ;  /* 0x0000ffff09097812 */ /* 0x000fe400078ec0ff */
[----:B0-----:R-:W-:-:S04]  /*b6310*/  SHF.R.U32.HI R8, RZ, 0x8, R10 ;  /* 0x00000008ff087819 */ /* 0x001fc8000001160a */
[----:B------:R-:W-:-:S04]  /*b6320*/  LOP3.LUT R8, R8, 0xffff, RZ, 0xc0, !PT ;  /* 0x0000ffff08087812 */ /* 0x000fc800078ec0ff */
[----:B------:R-:W-:Y:S02]  /*b6330*/  PRMT R49, R9, 0x3340, R8 ;  /* 0x0000334009317816 */ /* 0x000fe40000000008 */
[----:B--2---:R-:W-:-:S05]  /*b6340*/  PRMT R10, R46, 0x5410, R61 ;  /* 0x000054102e0a7816 */ /* 0x004fca000000003d */
[----:B------:R0:W-:Y:S01]  /*b6350*/  STL [R1+0xdd4], R10 ;  /* 0x000dd40a01007387 */ /* 0x0001e20000100800 */
[----:B---3--:R-:W-:Y:S02]  /*b6360*/  PRMT R9, R37, 0x5410, R42 ;  /* 0x0000541025097816 */ /* 0x008fe4000000002a */
[----:B----4-:R-:W-:-:S03]  /*b6370*/  PRMT R8, R40, 0x5410, R43 ;  /* 0x0000541028087816 */ /* 0x010fc6000000002b */
[----:B------:R1:W-:Y:S04]  /*b6380*/  STL [R1+0x10d0], R9 ;  /* 0x0010d00901007387 */ /* 0x0003e80000100800 */
[----:B------:R2:W-:Y:S04]  /*b6390*/  STL [R1+0x10e0], R8 ;  /* 0x0010e00801007387 */ /* 0x0005e80000100800 */
[----:B------:R-:W3:Y:S01]  /*b63a0*/  LDL.LU R20, [R1+0x11d4] ;  /* 0x0011d40001147983 */ /* 0x000ee20000300800 */
[----:B------:R-:W-:-:S03]  /*b63b0*/  LOP3.LUT R11, R34, 0xffff, RZ, 0xc0, !PT ;  /* 0x0000ffff220b7812 */ /* 0x000fc600078ec0ff */
[----:B------:R-:W3:Y:S01]  /*b63c0*/  LDL.LU R34, [R1+0x1278] ;  /* 0x0012780001227983 */ /* 0x000ee20000300800 */
[----:B------:R-:W-:-:S03]  /*b63d0*/  SHF.R.U32.HI R26, RZ, 0x8, R18 ;  /* 0x00000008ff1a7819 */ /* 0x000fc60000011612 */
[----:B------:R-:W4:Y:S01]  /*b63e0*/  LDL.LU R15, [R1+0x11cc] ;  /* 0x0011cc00010f7983 */ /* 0x000f220000300800 */
[----:B------:R-:W-:-:S03]  /*b63f0*/  SHF.R.U32.HI R29, RZ, 0x8, R17 ;  /* 0x00000008ff1d7819 */ /* 0x000fc60000011611 */
[----:B------:R-:W4:Y:S04]  /*b6400*/  LDL.LU R16, [R1+0x1270] ;  /* 0x0012700001107983 */ /* 0x000f280000300800 */
[----:B------:R-:W4:Y:S04]  /*b6410*/  LDL.LU R18, [R1+0x15c] ;  /* 0x00015c0001127983 */ /* 0x000f280000300800 */
[----:B------:R-:W4:Y:S04]  /*b6420*/  LDL.LU R14, [R1+0x1250] ;  /* 0x00125000010e7983 */ /* 0x000f280000300800 */
[----:B------:R-:W4:Y:S04]  /*b6430*/  LDL.LU R17, [R1+0x13e0] ;  /* 0x0013e00001117983 */ /* 0x000f280000300800 */
[----:B------:R-:W4:Y:S04]  /*b6440*/  LDL.LU R27, [R1+0x1298] ;  /* 0x00129800011b7983 */ /* 0x000f280000300800 */
[----:B------:R-:W4:Y:S01]  /*b6450*/  LDL.LU R48, [R1+0x1350] ;  /* 0x0013500001307983 */ /* 0x000f220000300800 */
[----:B------:R-:W-:-:S02]  /*b6460*/  SHF.R.U32.HI R23, RZ, 0x8, R12 ;  /* 0x00000008ff177819 */ /* 0x000fc4000001160c */
[----:B------:R-:W-:Y:S01]  /*b6470*/  LOP3.LUT R12, R38, 0xffff, RZ, 0xc0, !PT ;  /* 0x0000ffff260c7812 */ /* 0x000fe200078ec0ff */
[----:B------:R-:W4:Y:S01]  /*b6480*/  LDL.LU R54, [R1+0x11c8] ;  /* 0x0011c80001367983 */ /* 0x000f220000300800 */
[----:B0-----:R-:W-:Y:S02]  /*b6490*/  LOP3.LUT R10, R33, 0xffff, RZ, 0xc0, !PT ;  /* 0x0000ffff210a7812 */ /* 0x001fe400078ec0ff */
[----:B-1----:R-:W-:Y:S01]  /*b64a0*/  PRMT R9, R12, 0x3340, R11 ;  /* 0x000033400c097816 */ /* 0x002fe2000000000b */
[----:B------:R-:W4:Y:S01]  /*b64b0*/  LDL.LU R52, [R1+0x1260] ;  /* 0x0012600001347983 */ /* 0x000f220000300800 */
[----:B--2---:R-:W-:-:S04]  /*b64c0*/  PRMT R8, R10, 0x3340, R1 ;  /* 0x000033400a087816 */ /* 0x004fc80000000001 */
[----:B------:R-:W-:-:S05]  /*b64d0*/  PRMT R8, R9, 0x5410, R8 ;  /* 0x0000541009087816 */ /* 0x000fca0000000008 */
[----:B------:R0:W-:Y:S04]  /*b64e0*/  STL [R1+0x80], R8 ;  /* 0x0000800801007387 */ /* 0x0001e80000100800 */
[----:B------:R-:W2:Y:S04]  /*b64f0*/  LDL.LU R47, [R1+0x11c4] ;  /* 0x0011c400012f7983 */ /* 0x000ea80000300800 */
[----:B------:R-:W2:Y:S04]  /*b6500*/  LDL.LU R44, [R1+0x124c] ;  /* 0x00124c00012c7983 */ /* 0x000ea80000300800 */
[----:B------:R-:W2:Y:S04]  /*b6510*/  LDL.LU R60, [R1+0x14c] ;  /* 0x00014c00013c7983 */ /* 0x000ea80000300800 */
[----:B------:R-:W2:Y:S04]  /*b6520*/  LDL.LU R45, [R1+0x1244] ;  /* 0x00124400012d7983 */ /* 0x000ea80000300800 */
[----:B------:R-:W2:Y:S04]  /*b6530*/  LDL.LU R61, [R1+0x148] ;  /* 0x00014800013d7983 */ /* 0x000ea80000300800 */
[----:B------:R-:W2:Y:S04]  /*b6540*/  LDL.LU R46, [R1+0x1230] ;  /* 0x00123000012e7983 */ /* 0x000ea80000300800 */
[----:B------:R-:W2:Y:S01]  /*b6550*/  LDL.LU R42, [R1+0x1400] ;  /* 0x00140000012a7983 */ /* 0x000ea20000300800 */
[----:B0-----:R-:W-:-:S03]  /*b6560*/  SHF.R.U32.HI R8, RZ, 0x8, R12 ;  /* 0x00000008ff087819 */ /* 0x001fc6000001160c */
[----:B------:R-:W2:Y:S01]  /*b6570*/  LDL.LU R43, [R1+0x1310] ;  /* 0x00131000012b7983 */ /* 0x000ea20000300800 */
[----:B------:R-:W-:-:S03]  /*b6580*/  SHF.R.U32.HI R37, RZ, 0x8, R11 ;  /* 0x00000008ff257819 */ /* 0x000fc6000001160b */
[----:B------:R-:W2:Y:S01]  /*b6590*/  LDL.LU R40, [R1+0x13bc] ;  /* 0x0013bc0001287983 */ /* 0x000ea20000300800 */
[----:B------:R-:W-:Y:S02]  /*b65a0*/  LOP3.LUT R8, R8, 0xffff, RZ, 0xc0, !PT ;  /* 0x0000ffff08087812 */ /* 0x000fe400078ec0ff */
[----:B------:R-:W-:Y:S01]  /*b65b0*/  LOP3.LUT R37, R37, 0xffff, RZ, 0xc0, !PT ;  /* 0x0000ffff25257812 */ /* 0x000fe200078ec0ff */
[----:B------:R-:W2:Y:S03]  /*b65c0*/  LDL.LU R38, [R1+0x1404] ;  /* 0x0014040001267983 */ /* 0x000ea60000300800 */
[----:B------:R-:W-:Y:S01]  /*b65d0*/  PRMT R37, R8, 0x3340, R37 ;  /* 0x0000334008257816 */ /* 0x000fe20000000025 */
[----:B------:R-:W2:Y:S01]  /*b65e0*/  LDL.LU R33, [R1+0x1314] ;  /* 0x0013140001217983 */ /* 0x000ea20000300800 */
[----:B---3--:R-:W-:-:S03]  /*b65f0*/  PRMT R8, R34, 0x5410, R20 ;  /* 0x0000541022087816 */ /* 0x008fc60000000014 */
[----:B------:R-:W3:Y:S01]  /*b6600*/  LDL.LU R34, [R1+0x13c4] ;  /* 0x0013c40001227983 */ /* 0x000ee20000300800 */
[----:B------:R-:W-:-:S03]  /*b6610*/  SHF.R.U32.HI R21, RZ, 0x8, R10 ;  /* 0x00000008ff157819 */ /* 0x000fc6000001160a */
[----:B------:R0:W-:Y:S01]  /*b6620*/  STL [R1+0x10d4], R8 ;  /* 0x0010d40801007387 */ /* 0x0001e20000100800 */
[----:B----4-:R-:W-:Y:S02]  /*b6630*/  PRMT R9, R16, 0x5410, R15 ;  /* 0x0000541010097816 */ /* 0x010fe4000000000f */
[----:B0-----:R-:W-:-:S03]  /*b6640*/  PRMT R8, R14, 0x5410, R18 ;  /* 0x000054100e087816 */ /* 0x001fc60000000012 */
[----:B------:R-:W-:Y:S01]  /*b6650*/  STL [R1+0x154], R9 ;  /* 0x0001540901007387 */ /* 0x000fe20000100800 */
[----:B------:R-:W-:-:S03]  /*b6660*/  LOP3.LUT R11, R17, 0xffff, RZ, 0xc0, !PT ;  /* 0x0000ffff110b7812 */ /* 0x000fc600078ec0ff */
[----:B------:R0:W-:Y:S01]  /*b6670*/  STL [R1+0x15c], R8 ;  /* 0x00015c0801007387 */ /* 0x0001e20000100800 */
[----:B------:R-:W-:Y:S02]  /*b6680*/  LOP3.LUT R27, R27, 0xffff, RZ, 0xc0, !PT ;  /* 0x0000ffff1b1b7812 */ /* 0x000fe400078ec0ff */
[----:B------:R-:W-:Y:S02]  /*b6690*/  LOP3.LUT R10, R48, 0xffff, RZ, 0xc0, !PT ;  /* 0x0000ffff300a7812 */ /* 0x000fe400078ec0ff */
[----:B0-----:R-:W-:Y:S02]  /*b66a0*/  PRMT R8, R27, 0x3340, R1 ;  /* 0x000033401b087816 */ /* 0x001fe40000000001 */
[----:B------:R-:W-:-:S04]  /*b66b0*/  PRMT R9, R11, 0x3340, R10 ;  /* 0x000033400b097816 */ /* 0x000fc8000000000a */
[----:B------:R-:W-:Y:S02]  /*b66c0*/  PRMT R8, R9, 0x5410, R8 ;  /* 0x0000541009087816 */ /* 0x000fe40000000008 */
[----:B------:R-:W-:-:S03]  /*b66d0*/  SHF.R.U32.HI R9, RZ, 0x8, R11 ;  /* 0x00000008ff097819 */ /* 0x000fc6000001160b */
[----:B------:R0:W-:Y:S01]  /*b66e0*/  STL [R1+0x7c], R8 ;  /* 0x00007c0801007387 */ /* 0x0001e20000100800 */
[----:B------:R-:W-:Y:S02]  /*b66f0*/  LOP3.LUT R9, R9, 0xffff, RZ, 0xc0, !PT ;  /* 0x0000ffff09097812 */ /* 0x000fe400078ec0ff */
[----:B0-----:R-:W-:-:S04]  /*b6700*/  SHF.R.U32.HI R8, RZ, 0x8, R10 ;  /* 0x00000008ff087819 */ /* 0x001fc8000001160a */
[----:B------:R-:W-:-:S04]  /*b6710*/  LOP3.LUT R8, R8, 0xffff, RZ, 0xc0, !PT ;  /* 0x0000ffff08087812 */ /* 0x000fc800078ec0ff */
[----:B------:R-:W-:Y:S02]  /*b6720*/  PRMT R48, R9, 0x3340, R8 ;  /* 0x0000334009307816 */ /* 0x000fe40000000008 */
[----:B------:R-:W-:Y:S02]  /*b6730*/  PRMT R8, R52, 0x5410, R54 ;  /* 0x0000541034087816 */ /* 0x000fe40000000036 */
[----:B--2---:R-:W-:Y:S02]  /*b6740*/  PRMT R10, R44, 0x5410, R47 ;  /* 0x000054102c0a7816 */ /* 0x004fe4000000002f */
[----:B------:R-:W-:Y:S01]  /*b6750*/  PRMT R9, R45, 0x5410, R60 ;  /* 0x000054102d097816 */ /* 0x000fe2000000003c */
[----:B------:R0:W-:Y:S04]  /*b6760*/  STL [R1+0x158], R8 ;  /* 0x0001580801007387 */ /* 0x0001e80000100800 */
[----:B------:R1:W-:Y:S01]  /*b6770*/  STL [R1+0x144], R10 ;  /* 0x0001440a01007387 */ /* 0x0003e20000100800 */
[----:B------:R-:W-:-:S02]  /*b6780*/  LOP3.LUT R12, R42, 0xffff, RZ, 0xc0, !PT ;  /* 0x0000ffff2a0c7812 */ /* 0x000fc400078ec0ff */
[----:B0-----:R-:W-:Y:S02]  /*b6790*/  PRMT R8, R46, 0x5410, R61 ;  /* 0x000054102e087816 */ /* 0x001fe4000000003d */
[----:B------:R-:W-:Y:S01]  /*b67a0*/  LOP3.LUT R14, R43, 0xffff, RZ, 0xc0, !PT ;  /* 0x0000ffff2b0e7812 */ /* 0x000fe200078ec0ff */
[----:B------:R0:W-:Y:S01]  /*b67b0*/  STL [R1+0x14c], R9 ;  /* 0x00014c0901007387 */ /* 0x0001e20000100800 */
[----:B-1----:R-:W-:-:S03]  /*b67c0*/  LOP3.LUT R10, R40, 0xffff, RZ, 0xc0, !PT ;  /* 0x0000ffff280a7812 */ /* 0x002fc600078ec0ff */
[----:B------:R1:W-:Y:S01]  /*b67d0*/  STL [R1+0x150], R8 ;  /* 0x0001500801007387 */ /* 0x0003e20000100800 */
[----:B------:R-:W-:-:S03]  /*b67e0*/  SHF.R.U32.HI R25, RZ, 0x8, R19 ;  /* 0x00000008ff197819 */ /* 0x000fc60000011613 */
[----:B------:R-:W2:Y:S01]  /*b67f0*/  LDL.LU R16, [R1+0x1248] ;  /* 0x0012480001107983 */ /* 0x000ea20000300800 */
[----:B0-----:R-:W-:-:S03]  /*b6800*/  PRMT R9, R12, 0x3340, R10 ;  /* 0x000033400c097816 */ /* 0x001fc6000000000a */
[----:B------:R-:W4:Y:S01]  /*b6810*/  LDL.LU R17, [R1+0x11bc] ;  /* 0x0011bc0001117983 */ /* 0x000f220000300800 */
[----:B-1----:R-:W-:Y:S02]  /*b6820*/  PRMT R8, R14, 0x3340, R1 ;  /* 0x000033400e087816 */ /* 0x002fe40000000001 */
[----:B------:R-:W-:Y:S01]  /*b6830*/  SHF.R.U32.HI R24, RZ, 0x8, R22 ;  /* 0x00000008ff187819 */ /* 0x000fe20000011616 */
[----:B------:R-:W4:Y:S01]  /*b6840*/  LDL.LU R47, [R1+0x1234] ;  /* 0x00123400012f7983 */ /* 0x000f220000300800 */
[----:B------:R-:W-:Y:S02]  /*b6850*/  PRMT R8, R9, 0x5410, R8 ;  /* 0x0000541009087816 */ /* 0x000fe40000000008 */
[----:B------:R-:W-:Y:S01]  /*b6860*/  SHF.R.U32.HI R19, RZ, 0x8, R13 ;  /* 0x00000008ff137819 */ /* 0x000fe2000001160d */
[----:B------:R-:W2:Y:S01]  /*b6870*/  LDL.LU R22, [R1+0x11b8] ;  /* 0x0011b80001167983 */ /* 0x000ea20000300800 */
[----:B------:R-:W-:Y:S02]  /*b6880*/  LOP3.LUT R13, R38, 0xffff, RZ, 0xc0, !PT ;  /* 0x0000ffff260d7812 */ /* 0x000fe400078ec0ff */
[----:B------:R-:W-:Y:S01]  /*b6890*/  LOP3.LUT R15, R33, 0xffff, RZ, 0xc0, !PT ;  /* 0x0000ffff210f7812 */ /* 0x000fe200078ec0ff */
[----:B------:R-:W2:Y:S04]  /*b68a0*/  LDL.LU R60, [R1+0x1240] ;  /* 0x00124000013c7983 */ /* 0x000ea80000300800 */
[----:B------:R0:W-:Y:S04]  /*b68b0*/  STL [R1+0x78], R8 ;  /* 0x0000780801007387 */ /* 0x0001e80000100800 */
[----:B------:R-:W2:Y:S04]  /*b68c0*/  LDL.LU R20, [R1+0xdd0] ;  /* 0x000dd00001147983 */ /* 0x000ea80000300800 */
[----:B------:R-:W2:Y:S01]  /*b68d0*/  LDL.LU R61, [R1+0x1224] ;  /* 0x00122400013d7983 */ /* 0x000ea20000300800 */
[----:B0-----:R-:W-:-:S03]  /*b68e0*/  PRMT R8, R15, 0x3340, R1 ;  /* 0x000033400f087816 */ /* 0x001fc60000000001 */
        /* <DEDUP_REMOVED lines=9> */
[----:B---3--:R-:W-:-:S04]  /*b6980*/  LOP3.LUT R11, R34, 0xffff, RZ, 0xc0, !PT ;  /* 0x0000ffff220b7812 */ /* 0x008fc800078ec0ff */
[----:B------:R-:W-:-:S04]  /*b6990*/  PRMT R9, R13, 0x3340, R11 ;  /* 0x000033400d097816 */ /* 0x000fc8000000000b */
[----:B------:R-:W-:Y:S02]  /*b69a0*/  PRMT R8, R9, 0x5410, R8 ;  /* 0x0000541009087816 */ /* 0x000fe40000000008 */
[----:B------:R-:W-:-:S03]  /*b69b0*/  SHF.R.U32.HI R9, RZ, 0x8, R13 ;  /* 0x00000008ff097819 */ /* 0x000fc6000001160d */
[----:B------:R0:W-:Y:S04]  /*b69c0*/  STL [R1+0x70], R8 ;  /* 0x0000700801007387 */ /* 0x0001e80000100800 */
[----:B------:R-:W3:Y:S04]  /*b69d0*/  LDL.LU R34, [R1+0x139c] ;  /* 0x00139c0001227983 */ /* 0x000ee80000300800 */
[----:B------:R-:W3:Y:S01]  /*b69e0*/  LDL.LU R13, [R1+0x11c0] ;  /* 0x0011c000010d7983 */ /* 0x000ee20000300800 */
[----:B------:R-:W-:Y:S02]  /*b69f0*/  SHF.R.U32.HI R46, RZ, 0x8, R10 ;  /* 0x00000008ff2e7819 */ /* 0x000fe4000001160a */
[----:B0-----:R-:W-:-:S02]  /*b6a00*/  SHF.R.U32.HI R8, RZ, 0x8, R12 ;  /* 0x00000008ff087819 */ /* 0x001fc4000001160c */
[----:B------:R-:W-:Y:S02]  /*b6a10*/  LOP3.LUT R46, R46, 0xffff, RZ, 0xc0, !PT ;  /* 0x0000ffff2e2e7812 */ /* 0x000fe400078ec0ff */
[----:B------:R-:W-:Y:S02]  /*b6a20*/  LOP3.LUT R8, R8, 0xffff, RZ, 0xc0, !PT ;  /* 0x0000ffff08087812 */ /* 0x000fe400078ec0ff */
[----:B------:R-:W-:Y:S02]  /*b6a30*/  SHF.R.U32.HI R33, RZ, 0x8, R11 ;  /* 0x00000008ff217819 */ /* 0x000fe4000001160b */
[----:B------:R-:W-:Y:S02]  /*b6a40*/  PRMT R46, R8, 0x3340, R46 ;  /* 0x00003340082e7816 */ /* 0x000fe4000000002e */
[----:B------:R-:W-:Y:S02]  /*b6a50*/  LOP3.LUT R9, R9, 0xffff, RZ, 0xc0, !PT ;  /* 0x0000ffff09097812 */ /* 0x000fe400078ec0ff */
[----:B------:R-:W-:-:S04]  /*b6a60*/  LOP3.LUT R33, R33, 0xffff, RZ, 0xc0, !PT ;  /* 0x0000ffff21217812 */ /* 0x000fc800078ec0ff */
[----:B------:R-:W-:Y:S02]  /*b6a70*/  PRMT R33, R9, 0x3340, R33 ;  /* 0x0000334009217816 */ /* 0x000fe40000000021 */
[----:B----4-:R-:W-:Y:S02]  /*b6a80*/  PRMT R47, R47, 0x5410, R17 ;  /* 0x000054102f2f7816 */ /* 0x010fe40000000011 */
[----:B------:R-:W-:Y:S02]  /*b6a90*/  SHF.R.U32.HI R17, RZ, 0x8, R15 ;  /* 0x00000008ff117819 */ /* 0x000fe4000001160f */
[----:B--2---:R-:W-:Y:S02]  /*b6aa0*/  PRMT R60, R60, 0x5410, R22 ;  /* 0x000054103c3c7816 */ /* 0x004fe40000000016 */
[----:B------:R-:W-:Y:S02]  /*b6ab0*/  PRMT R61, R61, 0x5410, R20 ;  /* 0x000054103d3d7816 */ /* 0x000fe40000000014 */
[----:B------:R-:W-:-:S02]  /*b6ac0*/  PRMT R20, R54, 0x5410, R18 ;  /* 0x0000541036147816 */ /* 0x000fc40000000012 */
[----:B------:R-:W-:Y:S02]  /*b6ad0*/  LOP3.LUT R12, R44, 0xffff, RZ, 0xc0, !PT ;  /* 0x0000ffff2c0c7812 */ /* 0x000fe400078ec0ff */
[----:B------:R-:W-:Y:S02]  /*b6ae0*/  PRMT R45, R45, 0x5410, R52 ;  /* 0x000054102d2d7816 */ /* 0x000fe40000000034 */
[----:B------:R-:W-:-:S04]  /*b6af0*/  LOP3.LUT R10, R43, 0xffff, RZ, 0xc0, !PT ;  /* 0x0000ffff2b0a7812 */ /* 0x000fc800078ec0ff */
[----:B------:R-:W-:Y:S02]  /*b6b00*/  PRMT R9, R12, 0x3340, R10 ;  /* 0x000033400c097816 */ /* 0x000fe4000000000a */
[----:B------:R-:W-:Y:S02]  /*b6b10*/  LOP3.LUT R15, R38, 0xffff, RZ, 0xc0, !PT ;  /* 0x0000ffff260f7812 */ /* 0x000fe400078ec0ff */
[----:B---3--:R-:W-:Y:S02]  /*b6b20*/  PRMT R8, R16, 0x5410, R13 ;  /* 0x0000541010087816 */ /* 0x008fe4000000000d */
[----:B------:R-:W-:Y:S02]  /*b6b30*/  SHF.R.U32.HI R16, RZ, 0x8, R14 ;  /* 0x00000008ff107819 */ /* 0x000fe4000001160e */
[----:B------:R-:W-:Y:S01]  /*b6b40*/  LOP3.LUT R14, R42, 0xffff, RZ, 0xc0, !PT ;  /* 0x0000ffff2a0e7812 */ /* 0x000fe200078ec0ff */
[----:B------:R0:W-:Y:S04]  /*b6b50*/  STL [R1+0x148], R8 ;  /* 0x0001480801007387 */ /* 0x0001e80000100800 */
[----:B------:R-:W2:Y:S04]  /*b6b60*/  LDL.LU R54, [R1+0x12c] ;  /* 0x00012c0001367983 */ /* 0x000ea80000300800 */
[----:B------:R-:W2:Y:S01]  /*b6b70*/  LDL.LU R43, [R1+0x1214] ;  /* 0x00121400012b7983 */ /* 0x000ea20000300800 */
[----:B0-----:R-:W-:-:S03]  /*b6b80*/  PRMT R8, R14, 0x3340, R1 ;  /* 0x000033400e087816 */ /* 0x001fc60000000001 */
[----:B------:R-:W3:Y:S01]  /*b6b90*/  LDL.LU R52, [R1+0x128] ;  /* 0x0001280001347983 */ /* 0x000ee20000300800 */
[----:B------:R-:W-:-:S03]  /*b6ba0*/  PRMT R8, R9, 0x5410, R8 ;  /* 0x0000541009087816 */ /* 0x000fc60000000008 */
[----:B------:R-:W3:Y:S01]  /*b6bb0*/  LDL.LU R44, [R1+0x120c] ;  /* 0x00120c00012c7983 */ /* 0x000ee20000300800 */
[----:B------:R-:W-:Y:S02]  /*b6bc0*/  LOP3.LUT R13, R40, 0xffff, RZ, 0xc0, !PT ;  /* 0x0000ffff280d7812 */ /* 0x000fe400078ec0ff */
[----:B------:R-:W-:Y:S01]  /*b6bd0*/  LOP3.LUT R11, R34, 0xffff, RZ, 0xc0, !PT ;  /* 0x0000ffff220b7812 */ /* 0x000fe200078ec0ff */
[----:B------:R-:W4:Y:S04]  /*b6be0*/  LDL.LU R18, [R1+0x1210] ;  /* 0x0012100001127983 */ /* 0x000f280000300800 */
[----:B------:R-:W4:Y:S01]  /*b6bf0*/  LDL.LU R22, [R1+0x11f4] ;  /* 0x0011f40001167983 */ /* 0x000f220000300800 */
[----:B------:R-:W-:-:S03]  /*b6c00*/  PRMT R9, R13, 0x3340, R11 ;  /* 0x000033400d097816 */ /* 0x000fc6000000000b */
[----:B------:R-:W4:Y:S04]  /*b6c10*/  LDL.LU R40, [R1+0x13c] ;  /* 0x00013c0001287983 */ /* 0x000f280000300800 */
[----:B------:R-:W4:Y:S04]  /*b6c20*/  LDL.LU R42, [R1+0x138] ;  /* 0x00013800012a7983 */ /* 0x000f280000300800 */
[----:B------:R0:W-:Y:S02]  /*b6c30*/  STL [R1+0x74], R8 ;  /* 0x0000740801007387 */ /* 0x0001e40000100800 */
[----:B0-----:R-:W-:-:S04]  /*b6c40*/  PRMT R8, R15, 0x3340, R1 ;  /* 0x000033400f087816 */ /* 0x001fc80000000001 */
[----:B------:R-:W-:Y:S02]  /*b6c50*/  PRMT R8, R9, 0x5410, R8 ;  /* 0x0000541009087816 */ /* 0x000fe40000000008 */
[----:B------:R-:W-:Y:S02]  /*b6c60*/  SHF.R.U32.HI R9, RZ, 0x8, R13 ;  /* 0x00000008ff097819 */ /* 0x000fe4000001160d */
[----:B------:R-:W4:Y:S04]  /*b6c70*/  LDL.LU R13, [R1+0x120] ;  /* 0x00012000010d7983 */ /* 0x000f280000300800 */
[----:B------:R0:W-:Y:S02]  /*b6c80*/  STL [R1+0x6c], R8 ;  /* 0x00006c0801007387 */ /* 0x0001e40000100800 */
[----:B0-----:R-:W-:-:S02]  /*b6c90*/  SHF.R.U32.HI R8, RZ, 0x8, R12 ;  /* 0x00000008ff087819 */ /* 0x001fc4000001160c */
        /* <DEDUP_REMOVED lines=8> */
[----:B------:R-:W-:-:S02]  /*b6d20*/  LOP3.LUT R34, R34, 0xffff, RZ, 0xc0, !PT ;  /* 0x0000ffff22227812 */ /* 0x000fc400078ec0ff */
[----:B------:R-:W-:Y:S02]  /*b6d30*/  PRMT R38, R8, 0x3340, R38 ;  /* 0x0000334008267816 */ /* 0x000fe40000000026 */
[----:B------:R-:W4:Y:S01]  /*b6d40*/  LDL.LU R8, [R1+0x140] ;  /* 0x0001400001087983 */ /* 0x000f220000300800 */
[----:B------:R-:W-:-:S03]  /*b6d50*/  PRMT R34, R9, 0x3340, R34 ;  /* 0x0000334009227816 */ /* 0x000fc60000000022 */
[----:B------:R-:W4:Y:S01]  /*b6d60*/  LDL.LU R9, [R1+0x118] ;  /* 0x0001180001097983 */ /* 0x000f220000300800 */
[----:B--2---:R-:W-:-:S03]  /*b6d70*/  PRMT R43, R43, 0x5410, R54 ;  /* 0x000054102b2b7816 */ /* 0x004fc60000000036 */
[----:B------:R-:W2:Y:S01]  /*b6d80*/  LDL.LU R54, [R1+0x378c] ;  /* 0x00378c0001367983 */ /* 0x000ea20000300800 */
[----:B---3--:R-:W-:-:S03]  /*b6d90*/  PRMT R44, R44, 0x5410, R52 ;  /* 0x000054102c2c7816 */ /* 0x008fc60000000034 */
[----:B------:R-:W3:Y:S01]  /*b6da0*/  LDL.LU R52, [R1+0x3788] ;  /* 0x0037880001347983 */ /* 0x000ee20000300800 */
[----:B----4-:R-:W-:Y:S02]  /*b6db0*/  PRMT R22, R22, 0x5410, R13 ;  /* 0x0000541016167816 */ /* 0x010fe4000000000d */
[----:B------:R-:W-:Y:S02]  /*b6dc0*/  SHF.R.U32.HI R13, RZ, 0x8, R27 ;  /* 0x00000008ff0d7819 */ /* 0x000fe4000001161b */
[----:B------:R-:W4:Y:S01]  /*b6dd0*/  LDL.LU R27, [R1+0x11f8] ;  /* 0x0011f800011b7983 */ /* 0x000f220000300800 */
[----:B------:R-:W-:Y:S02]  /*b6de0*/  PRMT R18, R18, 0x5410, R12 ;  /* 0x0000541012127816 */ /* 0x000fe4000000000c */
[----:B------:R-:W-:Y:S02]  /*b6df0*/  SHF.R.U32.HI R12, RZ, 0x8, R39 ;  /* 0x00000008ff0c7819 */ /* 0x000fe40000011627 */
[----:B------:R-:W4:Y:S01]  /*b6e00*/  LDL.LU R39, [R1+0x11c] ;  /* 0x00011c0001277983 */ /* 0x000f220000300800 */
[----:B------:R-:W-:-:S02]  /*b6e10*/  LOP3.LUT R28, R28, 0xffff, RZ, 0xc0, !PT ;  /* 0x0000ffff1c1c7812 */ /* 0x000fc400078ec0ff */
[----:B------:R-:W-:Y:S02]  /*b6e20*/  LOP3.LUT R26, R26, 0xffff, RZ, 0xc0, !PT ;  /* 0x0000ffff1a1a7812 */ /* 0x000fe400078ec0ff */
[----:B------:R-:W-:Y:S02]  /*b6e30*/  LOP3.LUT R25, R25, 0xffff, RZ, 0xc0, !PT ;  /* 0x0000ffff19197812 */ /* 0x000fe400078ec0ff */
[----:B------:R-:W-:Y:S02]  /*b6e40*/  LOP3.LUT R29, R29, 0xffff, RZ, 0xc0, !PT ;  /* 0x0000ffff1d1d7812 */ /* 0x000fe400078ec0ff */
[----:B------:R-:W-:Y:S02]  /*b6e50*/  LOP3.LUT R24, R24, 0xffff, RZ, 0xc0, !PT ;  /* 0x0000ffff18187812 */ /* 0x000fe400078ec0ff */
[----:B------:R-:W-:Y:S02]  /*b6e60*/  PRMT R28, R28, 0x3340, R1 ;  /* 0x000033401c1c7816 */ /* 0x000fe40000000001 */
[----:B------:R-:W-:-:S02]  /*b6e70*/  SHF.R.U32.HI R15, RZ, 0x8, R15 ;  /* 0x00000008ff0f7819 */ /* 0x000fc4000001160f */
[----:B------:R-:W-:Y:S02]  /*b6e80*/  PRMT R40, R40, 0x5410, R11 ;  /* 0x0000541028287816 */ /* 0x000fe4000000000b */
[----:B------:R-:W-:Y:S02]  /*b6e90*/  PRMT R26, R26, 0x3340, R1 ;  /* 0x000033401a1a7816 */ /* 0x000fe40000000001 */
[----:B------:R-:W-:Y:S02]  /*b6ea0*/  LOP3.LUT R19, R19, 0xffff, RZ, 0xc0, !PT ;  /* 0x0000ffff13137812 */ /* 0x000fe400078ec0ff */
[----:B------:R-:W-:Y:S02]  /*b6eb0*/  LOP3.LUT R17, R17, 0xffff, RZ, 0xc0, !PT ;  /* 0x0000ffff11117812 */ /* 0x000fe400078ec0ff */
[----:B------:R-:W-:Y:S02]  /*b6ec0*/  PRMT R42, R42, 0x5410, R10 ;  /* 0x000054102a2a7816 */ /* 0x000fe4000000000a */
[----:B------:R-:W-:-:S02]  /*b6ed0*/  SHF.R.U32.HI R11, RZ, 0x8, R51 ;  /* 0x00000008ff0b7819 */ /* 0x000fc40000011633 */
[--C-:B------:R-:W-:Y:S01]  /*b6ee0*/  PRMT R25, R25, 0x3340, R1.reuse ;  /* 0x0000334019197816 */ /* 0x100fe20000000001 */
[----:B------:R-:W2:Y:S01]  /*b6ef0*/  LDL.LU R51, [R1+0x3784] ;  /* 0x0037840001337983 */ /* 0x000ea20000300800 */
[----:B------:R-:W-:Y:S02]  /*b6f00*/  LOP3.LUT R23, R23, 0xffff, RZ, 0xc0, !PT ;  /* 0x0000ffff17177812 */ /* 0x000fe400078ec0ff */
[----:B------:R-:W-:Y:S02]  /*b6f10*/  SHF.R.U32.HI R14, RZ, 0x8, R14 ;  /* 0x00000008ff0e7819 */ /* 0x000fe4000001160e */
[----:B------:R-:W-:Y:S02]  /*b6f20*/  SHF.R.U32.HI R10, RZ, 0x8, R50 ;  /* 0x00000008ff0a7819 */ /* 0x000fe40000011632 */
[--C-:B------:R-:W-:Y:S01]  /*b6f30*/  PRMT R29, R29, 0x3340, R1.reuse ;  /* 0x000033401d1d7816 */ /* 0x100fe20000000001 */
[----:B------:R-:W3:Y:S01]  /*b6f40*/  LDL.LU R50, [R1+0x3780] ;  /* 0x0037800001327983 */ /* 0x000ee20000300800 */
[----:B------:R-:W-:-:S02]  /*b6f50*/  PRMT R24, R24, 0x3340, R1 ;  /* 0x0000334018187816 */ /* 0x000fc40000000001 */
[----:B------:R-:W-:Y:S02]  /*b6f60*/  LOP3.LUT R16, R16, 0xffff, RZ, 0xc0, !PT ;  /* 0x0000ffff10107812 */ /* 0x000fe400078ec0ff */
[----:B------:R-:W-:Y:S02]  /*b6f70*/  LOP3.LUT R21, R21, 0xffff, RZ, 0xc0, !PT ;  /* 0x0000ffff15157812 */ /* 0x000fe400078ec0ff */
[----:B------:R-:W-:Y:S02]  /*b6f80*/  LOP3.LUT R15, R15, 0xffff, RZ, 0xc0, !PT ;  /* 0x0000ffff0f0f7812 */ /* 0x000fe400078ec0ff */
[--C-:B------:R-:W-:Y:S02]  /*b6f90*/  PRMT R19, R19, 0x3340, R1.reuse ;  /* 0x0000334013137816 */ /* 0x100fe40000000001 */
[----:B------:R-:W-:Y:S02]  /*b6fa0*/  PRMT R17, R17, 0x3340, R1 ;  /* 0x0000334011117816 */ /* 0x000fe40000000001 */
[----:B------:R-:W-:-:S02]  /*b6fb0*/  PRMT R32, R32, 0x5410, R28 ;  /* 0x0000541020207816 */ /* 0x000fc4000000001c */
[--C-:B------:R-:W-:Y:S02]  /*b6fc0*/  PRMT R23, R23, 0x3340, R1.reuse ;  /* 0x0000334017177816 */ /* 0x100fe40000000001 */
[----:B------:R-:W-:Y:S02]  /*b6fd0*/  LOP3.LUT R14, R14, 0xffff, RZ, 0xc0, !PT ;  /* 0x0000ffff0e0e7812 */ /* 0x000fe400078ec0ff */
[----:B------:R-:W-:Y:S02]  /*b6fe0*/  PRMT R31, R31, 0x5410, R26 ;  /* 0x000054101f1f7816 */ /* 0x000fe4000000001a */
[----:B------:R-:W-:Y:S02]  /*b6ff0*/  PRMT R16, R16, 0x3340, R1 ;  /* 0x0000334010107816 */ /* 0x000fe40000000001 */
[----:B------:R-:W-:Y:S02]  /*b7000*/  PRMT R41, R41, 0x5410, R29 ;  /* 0x0000541029297816 */ /* 0x000fe4000000001d */
[----:B------:R-:W-:-:S02]  /*b7010*/  PRMT R30, R30, 0x5410, R25 ;  /* 0x000054101e1e7816 */ /* 0x000fc40000000019 */
[--C-:B------:R-:W-:Y:S02]  /*b7020*/  PRMT R21, R21, 0x3340, R1.reuse ;  /* 0x0000334015157816 */ /* 0x100fe40000000001 */
[----:B------:R-:W-:Y:S02]  /*b7030*/  PRMT R15, R15, 0x3340, R1 ;  /* 0x000033400f0f7816 */ /* 0x000fe40000000001 */
[----:B------:R-:W-:Y:S02]  /*b7040*/  PRMT R29, R35, 0x5410, R24 ;  /* 0x00005410231d7816 */ /* 0x000fe40000000018 */
[----:B------:R-:W-:Y:S02]  /*b7050*/  PRMT R35, R49, 0x5410, R19 ;  /* 0x0000541031237816 */ /* 0x000fe40000000013 */
[----:B------:R-:W-:Y:S02]  /*b7060*/  PRMT R14, R14, 0x3340, R1 ;  /* 0x000033400e0e7816 */ /* 0x000fe40000000001 */
[----:B------:R-:W-:-:S02]  /*b7070*/  PRMT R36, R36, 0x5410, R23 ;  /* 0x0000541024247816 */ /* 0x000fc40000000017 */
[----:B------:R-:W-:Y:S02]  /*b7080*/  PRMT R33, R33, 0x5410, R17 ;  /* 0x0000541021217816 */ /* 0x000fe40000000011 */
[----:B------:R-:W-:Y:S02]  /*b7090*/  PRMT R23, R46, 0x5410, R16 ;  /* 0x000054102e177816 */ /* 0x000fe40000000010 */
[----:B------:R-:W-:Y:S02]  /*b70a0*/  PRMT R37, R37, 0x5410, R21 ;  /* 0x0000541025257816 */ /* 0x000fe40000000015 */
[----:B------:R-:W-:Y:S02]  /*b70b0*/  PRMT R21, R34, 0x5410, R15 ;  /* 0x0000541022157816 */ /* 0x000fe4000000000f */
[----:B------:R-:W-:Y:S02]  /*b70c0*/  PRMT R19, R38, 0x5410, R14 ;  /* 0x0000541026137816 */ /* 0x000fe4000000000e */
[----:B----4-:R-:W-:-:S02]  /*b70d0*/  PRMT R27, R27, 0x5410, R39 ;  /* 0x000054101b1b7816 */ /* 0x010fc40000000027 */
[----:B------:R-:W-:Y:S02]  /*b70e0*/  PRMT R39, R8, 0x5410, R9 ;  /* 0x0000541008277816 */ /* 0x000fe40000000009 */
[----:B------:R-:W-:Y:S02]  /*b70f0*/  SHF.R.U32.HI R9, RZ, 0x8, R2 ;  /* 0x00000008ff097819 */ /* 0x000fe40000011602 */
[----:B------:R-:W-:Y:S01]  /*b7100*/  SHF.R.U32.HI R8, RZ, 0x8, R0 ;  /* 0x00000008ff087819 */ /* 0x000fe20000011600 */
[----:B------:R-:W4:Y:S04]  /*b7110*/  LDL.LU R2, [R1+0x1200] ;  /* 0x0012000001027983 */ /* 0x000f280000300800 */
        /* <DEDUP_REMOVED lines=11> */
[----:B------:R-:W-:-:S02]  /*b71d0*/  LOP3.LUT R13, R13, 0xffff, RZ, 0xc0, !PT ;  /* 0x0000ffff0d0d7812 */ /* 0x000fc400078ec0ff */
[----:B------:R-:W-:Y:S01]  /*b71e0*/  LOP3.LUT R12, R12, 0xffff, RZ, 0xc0, !PT ;  /* 0x0000ffff0c0c7812 */ /* 0x000fe200078ec0ff */
[----:B------:R-:W3:Y:S01]  /*b71f0*/  LDL.LU R14, [R1+0x12b4] ;  /* 0x0012b400010e7983 */ /* 0x000ee20000300800 */
[----:B------:R-:W-:Y:S02]  /*b7200*/  LOP3.LUT R10, R10, 0xffff, RZ, 0xc0, !PT ;  /* 0x0000ffff0a0a7812 */ /* 0x000fe400078ec0ff */
[----:B------:R-:W-:Y:S02]  /*b7210*/  LOP3.LUT R11, R11, 0xffff, RZ, 0xc0, !PT ;  /* 0x0000ffff0b0b7812 */ /* 0x000fe400078ec0ff */
[--C-:B------:R-:W-:Y:S02]  /*b7220*/  PRMT R13, R13, 0x3340, R1.reuse ;  /* 0x000033400d0d7816 */ /* 0x100fe40000000001 */
[----:B------:R-:W-:Y:S02]  /*b7230*/  LOP3.LUT R9, R9, 0xffff, RZ, 0xc0, !PT ;  /* 0x0000ffff09097812 */ /* 0x000fe400078ec0ff */
[----:B------:R-:W-:-:S02]  /*b7240*/  PRMT R12, R12, 0x3340, R1 ;  /* 0x000033400c0c7816 */ /* 0x000fc40000000001 */
[--C-:B------:R-:W-:Y:S02]  /*b7250*/  PRMT R10, R10, 0x3340, R1.reuse ;  /* 0x000033400a0a7816 */ /* 0x100fe40000000001 */
[--C-:B------:R-:W-:Y:S02]  /*b7260*/  PRMT R11, R11, 0x3340, R1.reuse ;  /* 0x000033400b0b7816 */ /* 0x100fe40000000001 */
[----:B------:R-:W-:Y:S02]  /*b7270*/  PRMT R9, R9, 0x3340, R1 ;  /* 0x0000334009097816 */ /* 0x000fe40000000001 */
[----:B------:R-:W-:Y:S02]  /*b7280*/  PRMT R34, R48, 0x5410, R13 ;  /* 0x0000541030227816 */ /* 0x000fe4000000000d */
[----:B------:R-:W3:Y:S04]  /*b7290*/  LDL.LU R48, [R1+0x3778] ;  /* 0x0037780001307983 */ /* 0x000ee80000300800 */
[----:B------:R-:W3:Y:S01]  /*b72a0*/  LDL.LU R13, [R1+0x12fc] ;  /* 0x0012fc00010d7983 */ /* 0x000ee20000300800 */
[----:B----4-:R-:W-:-:S02]  /*b72b0*/  PRMT R10, R2, 0x5410, R10 ;  /* 0x00005410020a7816 */ /* 0x010fc4000000000a */
[----:B--2---:R-:W-:Y:S02]  /*b72c0*/  PRMT R9, R0, 0x5410, R9 ;  /* 0x0000541000097816 */ /* 0x004fe40000000009 */
[----:B---3--:R-:W-:Y:S02]  /*b72d0*/  PRMT R46, R46, 0x5410, R11 ;  /* 0x000054102e2e7816 */ /* 0x008fe4000000000b */
[----:B------:R-:W-:Y:S02]  /*b72e0*/  PRMT R38, R38, 0x5410, R12 ;  /* 0x0000541026267816 */ /* 0x000fe4000000000c */
[----:B------:R-:W2:Y:S04]  /*b72f0*/  LDL.LU R12, [R1+0x1300] ;  /* 0x00130000010c7983 */ /* 0x000ea80000300800 */
[----:B------:R-:W3:Y:S04]  /*b7300*/  LDL.LU R11, [R1+0x1288] ;  /* 0x00128800010b7983 */ /* 0x000ee80000300800 */
[----:B------:R-:W4:Y:S04]  /*b7310*/  LDL.LU R2, [R1+0x3774] ;  /* 0x0037740001027983 */ /* 0x000f280000300800 */
[----:B------:R0:W-:Y:S04]  /*b7320*/  STL [R1+0x140], R10 ;  /* 0x0001400a01007387 */ /* 0x0001e80000100800 */
[----:B0-----:R-:W3:Y:S04]  /*b7330*/  LDL.LU R10, [R1+0x12d0] ;  /* 0x0012d000010a7983 */ /* 0x001ee80000300800 */
[----:B------:R-:W4:Y:S04]  /*b7340*/  LDL.LU R0, [R1+0x3770] ;  /* 0x0037700001007983 */ /* 0x000f280000300800 */
[----:B------:R0:W-:Y:S04]  /*b7350*/  STL [R1+0xdd0], R9 ;  /* 0x000dd00901007387 */ /* 0x0001e80000100800 */
[----:B0-----:R-:W4:Y:S01]  /*b7360*/  LDL.LU R9, [R1+0x1208] ;  /* 0x0012080001097983 */ /* 0x001f220000300800 */
[----:B------:R-:W-:-:S04]  /*b7370*/  LOP3.LUT R8, R8, 0xffff, RZ, 0xc0, !PT ;  /* 0x0000ffff08087812 */ /* 0x000fc800078ec0ff */
[----:B------:R-:W-:Y:S02]  /*b7380*/  PRMT R8, R8, 0x3340, R1 ;  /* 0x0000334008087816 */ /* 0x000fe40000000001 */
[----:B------:R-:W-:Y:S02]  /*b7390*/  LOP3.LUT R16, R16, 0xffff, RZ, 0xc0, !PT ;  /* 0x0000ffff10107812 */ /* 0x000fe400078ec0ff */
[----:B------:R-:W-:Y:S02]  /*b73a0*/  LOP3.LUT R13, R13, 0xffff, RZ, 0xc0, !PT ;  /* 0x0000ffff0d0d7812 */ /* 0x000fe400078ec0ff */
[----:B------:R-:W-:Y:S02]  /*b73b0*/  LOP3.LUT R14, R14, 0xffff, RZ, 0xc0, !PT ;  /* 0x0000ffff0e0e7812 */ /* 0x000fe400078ec0ff */
[----:B------:R-:W-:Y:S02]  /*b73c0*/  LOP3.LUT R15, R15, 0xffff, RZ, 0xc0, !PT ;  /* 0x0000ffff0f0f7812 */ /* 0x000fe400078ec0ff */
[----:B------:R-:W-:-:S02]  /*b73d0*/  PRMT R24, R24, 0x4210, R16 ;  /* 0x0000421018187816 */ /* 0x000fc40000000010 */
[----:B------:R-:W-:Y:S02]  /*b73e0*/  PRMT R16, R18, 0x5210, R16 ;  /* 0x0000521012107816 */ /* 0x000fe40000000010 */
[----:B--2---:R-:W-:Y:S02]  /*b73f0*/  LOP3.LUT R12, R12, 0xffff, RZ, 0xc0, !PT ;  /* 0x0000ffff0c0c7812 */ /* 0x004fe400078ec0ff */
[----:B---3--:R-:W-:-:S04]  /*b7400*/  LOP3.LUT R10, R10, 0xffff, RZ, 0xc0, !PT ;  /* 0x0000ffff0a0a7812 */ /* 0x008fc800078ec0ff */
[--C-:B------:R-:W-:Y:S02]  /*b7410*/  PRMT R28, R28, 0x4210, R10.reuse ;  /* 0x000042101c1c7816 */ /* 0x100fe4000000000a */
[----:B------:R-:W-:Y:S02]  /*b7420*/  PRMT R20, R20, 0x5210, R10 ;  /* 0x0000521014147816 */ /* 0x000fe4000000000a */
[----:B----4-:R-:W-:-:S05]  /*b7430*/  PRMT R8, R9, 0x5410, R8 ;  /* 0x0000541009087816 */ /* 0x010fca0000000008 */
[----:B------:R0:W-:Y:S01]  /*b7440*/  STL [R1+0x1100], R8 ;  /* 0x0011000801007387 */ /* 0x0001e20000100800 */
[----:B------:R-:W-:Y:S02]  /*b7450*/  PRMT R9, R6, 0x4210, R13 ;  /* 0x0000421006097816 */ /* 0x000fe4000000000d */
[----:B------:R-:W-:Y:S02]  /*b7460*/  PRMT R10, R5, 0x4210, R14 ;  /* 0x00004210050a7816 */ /* 0x000fe4000000000e */
[----:B0-----:R-:W-:Y:S02]  /*b7470*/  LOP3.LUT R8, R11, 0xffff, RZ, 0xc0, !PT ;  /* 0x0000ffff0b087812 */ /* 0x001fe400078ec0ff */
[----:B------:R-:W-:Y:S02]  /*b7480*/  PRMT R11, R4, 0x4210, R15 ;  /* 0x00004210040b7816 */ /* 0x000fe4000000000f */
[--C-:B------:R-:W-:Y:S02]  /*b7490*/  PRMT R26, R26, 0x4210, R8.reuse ;  /* 0x000042101a1a7816 */ /* 0x100fe40000000008 */
[----:B------:R-:W-:-:S02]  /*b74a0*/  PRMT R18, R27, 0x5210, R8 ;  /* 0x000052101b127816 */ /* 0x000fc40000000008 */
[----:B------:R-:W-:Y:S02]  /*b74b0*/  PRMT R8, R7, 0x4210, R12 ;  /* 0x0000421007087816 */ /* 0x000fe4000000000c */
[----:B------:R-:W0:Y:S04]  /*b74c0*/  LDS.128 R4, [R0] ;  /* 0x0000000000047984 */ /* 0x000e280000000c00 */
[----:B0-----:R-:W-:Y:S04]  /*b74d0*/  STL.64 [R1], R4 ;  /* 0x0000000401007387 */ /* 0x001fe80000100a00 */
[----:B------:R0:W-:Y:S04]  /*b74e0*/  STL.64 [R1+0x8], R6 ;  /* 0x0000080601007387 */ /* 0x0001e80000100a00 */
[----:B0-----:R-:W2:Y:S04]  /*b74f0*/  LDL.LU.64 R6, [R1+0x3768] ;  /* 0x0037680001067983 */ /* 0x001ea80000300a00 */
[----:B------:R-:W3:Y:S01]  /*b7500*/  LDL.LU.64 R4, [R1+0x3760] ;  /* 0x0037600001047983 */ /* 0x000ee20000300a00 */
[----:B------:R-:W-:-:S04]  /*b7510*/  LOP3.LUT R17, R17, 0xffff, RZ, 0xc0, !PT ;  /* 0x0000ffff11117812 */ /* 0x000fc800078ec0ff */
[--C-:B------:R-:W-:Y:S02]  /*b7520*/  PRMT R25, R25, 0x4210, R17.reuse ;  /* 0x0000421019197816 */ /* 0x100fe40000000011 */
[----:B------:R-:W-:Y:S02]  /*b7530*/  PRMT R17, R22, 0x5210, R17 ;  /* 0x0000521016117816 */ /* 0x000fe40000000011 */
[----:B------:R-:W4:Y:S01]  /*b7540*/  LDL.LU R22, [R1+0x1320] ;  /* 0x0013200001167983 */ /* 0x000f220000300800 */
[----:B------:R-:W-:-:S03]  /*b7550*/  NOP ;  /* 0x0000000000007918 */ /* 0x000fc60000000000 */
[----:B------:R-:W3:Y:S04]  /*b7560*/  LDL.LU R27, [R1+0x74] ;  /* 0x00007400011b7983 */ /* 0x000ee80000300800 */
[----:B------:R0:W-:Y:S04]  /*b7570*/  STL.64 [R1+0x3830], R46 ;  /* 0x0038302e01007387 */ /* 0x0001e80000100a00 */
[----:B0-----:R-:W3:Y:S04]  /*b7580*/  LDL.LU R46, [R1+0x78] ;  /* 0x00007800012e7983 */ /* 0x001ee80000300800 */
[----:B------:R-:W3:Y:S04]  /*b7590*/  LDL.LU R47, [R1+0x6c] ;  /* 0x00006c00012f7983 */ /* 0x000ee80000300800 */
[----:B------:R0:W-:Y:S04]  /*b75a0*/  STL.64 [R1+0x3828], R44 ;  /* 0x0038282c01007387 */ /* 0x0001e80000100a00 */
[----:B0-----:R-:W3:Y:S04]  /*b75b0*/  LDL.LU R44, [R1+0x12c4] ;  /* 0x0012c400012c7983 */ /* 0x001ee80000300800 */
[----:B------:R-:W3:Y:S04]  /*b75c0*/  LDL.LU R45, [R1+0x70] ;  /* 0x00007000012d7983 */ /* 0x000ee80000300800 */
[----:B--2---:R0:W-:Y:S04]  /*b75d0*/  STL [R1+0x3800], R7 ;  /* 0x0038000701007387 */ /* 0x0041e80000100800 */
[----:B0-----:R-:W2:Y:S04]  /*b75e0*/  LDL.LU R7, [R1+0x12c8] ;  /* 0x0012c80001077983 */ /* 0x001ea80000300800 */
[----:B------:R0:W-:Y:S04]  /*b75f0*/  STL [R1+0x37fc], R48 ;  /* 0x0037fc3001007387 */ /* 0x0001e80000100800 */
[----:B0-----:R-:W2:Y:S01]  /*b7600*/  LDL.LU R48, [R1+0x131c] ;  /* 0x00131c0001307983 */ /* 0x001ea20000300800 */
[----:B------:R-:W-:-:S02]  /*b7610*/  LOP3.LUT R2, R2, 0xbfffffff, RZ, 0xc0, !PT ;  /* 0xbfffffff02027812 */ /* 0x000fc400078ec0ff */
[----:B------:R-:W-:Y:S01]  /*b7620*/  LOP3.LUT R3, R3, 0xffffffef, RZ, 0xc0, !PT ;  /* 0xffffffef03037812 */ /* 0x000fe200078ec0ff */
[----:B------:R0:W-:Y:S01]  /*b7630*/  STSM.16.M88.4 [R0], R8 ;  /* 0x0000000800007844 */ /* 0x0001e20000000200 */
[----:B------:R-:W-:-:S03]  /*b7640*/  @P0 LOP3.LUT R2, R2, 0x40000000, RZ, 0xfc, !PT ;  /* 0x4000000002020812 */ /* 0x000fc600078efcff */
[----:B------:R-:W-:Y:S01]  /*b7650*/  STL [R1+0x37f8], R49 ;  /* 0x0037f83101007387 */ /* 0x000fe20000100800 */
[----:B------:R-:W-:-:S03]  /*b7660*/  LOP3.LUT P0, RZ, R2, 0x20, RZ, 0xc0, !PT ;  /* 0x0000002002ff7812 */ /* 0x000fc6000780c0ff */
[----:B------:R-:W-:Y:S04]  /*b7670*/  STL [R1+0x37e8], R50 ;  /* 0x0037e83201007387 */ /* 0x000fe80000100800 */
[----:B------:R-:W-:Y:S01]  /*b7680*/  STL [R1+0x37d8], R51 ;  /* 0x0037d83301007387 */ /* 0x000fe20000100800 */
[----:B0-----:R-:W-:-:S03]  /*b7690*/  PRMT R8, R32, 0x5210, R12 ;  /* 0x0000521020087816 */ /* 0x001fc6000000000c */
[----:B------:R-:W-:Y:S01]  /*b76a0*/  STL [R1+0x37cc], R52 ;  /* 0x0037cc3401007387 */ /* 0x000fe20000100800 */
[----:B------:R-:W-:Y:S02]  /*b76b0*/  PRMT R9, R31, 0x5210, R13 ;  /* 0x000052101f097816 */ /* 0x000fe4000000000d */
[----:B------:R-:W-:Y:S01]  /*b76c0*/  PRMT R10, R30, 0x5210, R14 ;  /* 0x000052101e0a7816 */ /* 0x000fe2000000000e */
[----:B------:R-:W-:Y:S01]  /*b76d0*/  STL [R1+0x37bc], R53 ;  /* 0x0037bc3501007387 */ /* 0x000fe20000100800 */
[----:B------:R-:W-:Y:S01]  /*b76e0*/  PRMT R11, R29, 0x5210, R15 ;  /* 0x000052101d0b7816 */ /* 0x000fe2000000000f */
[----:B------:R-:W-:Y:S02]  /*b76f0*/  NOP ;  /* 0x0000000000007918 */ /* 0x000fe40000000000 */
[----:B------:R-:W0:Y:S01]  /*b7700*/  LDS.128 R12, [R0] ;  /* 0x00000000000c7984 */ /* 0x000e220000000c00 */
[----:B------:R-:W-:-:S03]  /*b7710*/  NOP ;  /* 0x0000000000007918 */ /* 0x000fc60000000000 */
[----:B------:R-:W-:Y:S01]  /*b7720*/  STL [R1+0x37b8], R54 ;  /* 0x0037b83601007387 */ /* 0x000fe20000100800 */
[----:B------:R-:W-:Y:S02]  /*b7730*/  @P0 LOP3.LUT R3, R3, 0x10, RZ, 0xfc, !PT ;  /* 0x0000001003030812 */ /* 0x000fe400078efcff */
[----:B------:R-:W-:Y:S01]  /*b7740*/  LOP3.LUT P0, RZ, R2, 0x80000, RZ, 0xc0, !PT ;  /* 0x0008000002ff7812 */ /* 0x000fe2000780c0ff */
[----:B------:R-:W-:Y:S01]  /*b7750*/  STL [R1+0x37a0], R55 ;  /* 0x0037a03701007387 */ /* 0x000fe20000100800 */
[----:B------:R-:W-:-:S03]  /*b7760*/  LOP3.LUT R3, R3, 0xffffffdf, RZ, 0xc0, !PT ;  /* 0xffffffdf03037812 */ /* 0x000fc600078ec0ff */
[----:B------:R-:W-:Y:S04]  /*b7770*/  STL.64 [R1+0x3780], R56 ;  /* 0x0037803801007387 */ /* 0x000fe80000100a00 */
[----:B------:R-:W-:Y:S04]  /*b7780*/  STL.64 [R1+0x3760], R58 ;  /* 0x0037603a01007387 */ /* 0x000fe80000100a00 */
[----:B------:R4:W-:Y:S01]  /*b7790*/  STSM.16.M88.4 [R0], R8 ;  /* 0x0000000800007844 */ /* 0x0009e20000000200 */
[----:B------:R-:W-:Y:S02]  /*b77a0*/  @P0 LOP3.LUT R3, R3, 0x20, RZ, 0xfc, !PT ;  /* 0x0000002003030812 */ /* 0x000fe400078efcff */
[----:B------:R-:W-:-:S02]  /*b77b0*/  LOP3.LUT P0, RZ, R2, 0x2000, RZ, 0xc0, !PT ;  /* 0x0000200002ff7812 */ /* 0x000fc4000780c0ff */
[----:B------:R-:W-:-:S11]  /*b77c0*/  LOP3.LUT R3, R3, 0xffffffbf, RZ, 0xc0, !PT ;  /* 0xffffffbf03037812 */ /* 0x000fd600078ec0ff */
[----:B------:R-:W-:Y:S01]  /*b77d0*/  @P0 LOP3.LUT R3, R3, 0x40, RZ, 0xfc, !PT ;  /* 0x0000004003030812 */ /* 0x000fe200078efcff */
[----:B0-----:R0:W-:Y:S01]  /*b77e0*/  STL.64 [R1+0x130], R12 ;  /* 0x0001300c01007387 */ /* 0x0011e20000100a00 */
[----:B------:R-:W-:Y:S02]  /*b77f0*/  LOP3.LUT P0, RZ, R2, 0x100, RZ, 0xc0, !PT ;  /* 0x0000010002ff7812 */ /* 0x000fe4000780c0ff */
[----:B------:R-:W-:Y:S01]  /*b7800*/  LOP3.LUT R3, R3, 0xffffff7f, RZ, 0xc0, !PT ;  /* 0xffffff7f03037812 */ /* 0x000fe200078ec0ff */
[----:B------:R1:W-:Y:S10]  /*b7810*/  STL.64 [R1+0x138], R14 ;  /* 0x0001380e01007387 */ /* 0x0003f40000100a00 */
[----:B------:R-:W-:-:S02]  /*b7820*/  @P0 LOP3.LUT R3, R3, 0x80, RZ, 0xfc, !PT ;  /* 0x0000008003030812 */ /* 0x000fc400078efcff */
[C---:B------:R-:W-:Y:S02]  /*b7830*/  LOP3.LUT P0, RZ, R2.reuse, 0x4000, RZ, 0xc0, !PT ;  /* 0x0000400002ff7812 */ /* 0x040fe4000780c0ff */
[----:B------:R-:W-:-:S04]  /*b7840*/  LOP3.LUT R2, R2, 0xdfffffff, RZ, 0xc0, !PT ;  /* 0xdfffffff02027812 */ /* 0x000fc800078ec0ff */
[----:B------:R-:W-:-:S04]  /*b7850*/  @P1 LOP3.LUT R2, R2, 0x20000000, RZ, 0xfc, !PT ;  /* 0x2000000002021812 */ /* 0x000fc800078efcff */
        /* <DEDUP_REMOVED lines=15> */
[----:B------:R-:W-:Y:S02]  /*b7950*/  LOP3.LUT P6, RZ, R2, 0x40000, RZ, 0xc0, !PT ;  /* 0x0004000002ff7812 */ /* 0x000fe400078cc0ff */
[----:B----4-:R-:W-:Y:S02]  /*b7960*/  LOP3.LUT R8, R22, 0xffff, RZ, 0xc0, !PT ;  /* 0x0000ffff16087812 */ /* 0x010fe400078ec0ff */
[----:B------:R-:W4:Y:S04]  /*b7970*/  LDL.LU R22, [R1+0x1334] ;  /* 0x0013340001167983 */ /* 0x000f280000300800 */
[----:B------:R-:W4:Y:S04]  /*b7980*/  LDL.LU R54, [R1+0x1330] ;  /* 0x0013300001367983 */ /* 0x000f280000300800 */
[----:B------:R-:W4:Y:S04]  /*b7990*/  LDL.LU R53, [R1+0x12dc] ;  /* 0x0012dc0001357983 */ /* 0x000f280000300800 */
[----:B------:R-:W4:Y:S04]  /*b79a0*/  LDL.LU R52, [R1+0x12d8] ;  /* 0x0012d80001347983 */ /* 0x000f280000300800 */
[----:B------:R-:W4:Y:S04]  /*b79b0*/  LDL.LU R59, [R1+0x88] ;  /* 0x00008800013b7983 */ /* 0x000f280000300800 */
[----:B------:R-:W4:Y:S04]  /*b79c0*/  LDL.LU R50, [R1+0x84] ;  /* 0x0000840001327983 */ /* 0x000f280000300800 */
[----:B------:R-:W4:Y:S01]  /*b79d0*/  LDL.LU R49, [R1+0x80] ;  /* 0x0000800001317983 */ /* 0x000f220000300800 */
[----:B---3--:R-:W-:-:S02]  /*b79e0*/  LOP3.LUT R11, R44, 0xffff, RZ, 0xc0, !PT ;  /* 0x0000ffff2c0b7812 */ /* 0x008fc400078ec0ff */
[----:B0-----:R-:W-:Y:S02]  /*b79f0*/  PRMT R12, R45, 0x4210, R8 ;  /* 0x000042102d0c7816 */ /* 0x001fe40000000008 */
[----:B-1----:R-:W-:Y:S02]  /*b7a00*/  PRMT R15, R27, 0x4210, R11 ;  /* 0x000042101b0f7816 */ /* 0x002fe4000000000b */
[----:B------:R-:W3:Y:S01]  /*b7a10*/  LDL.LU R27, [R1+0x7c] ;  /* 0x00007c00011b7983 */ /* 0x000ee20000300800 */
[----:B--2---:R-:W-:-:S04]  /*b7a20*/  LOP3.LUT R10, R7, 0xffff, RZ, 0xc0, !PT ;  /* 0x0000ffff070a7812 */ /* 0x004fc800078ec0ff */
[----:B------:R-:W-:Y:S02]  /*b7a30*/  PRMT R14, R47, 0x4210, R10 ;  /* 0x000042102f0e7816 */ /* 0x000fe4000000000a */
[----:B------:R-:W-:-:S04]  /*b7a40*/  LOP3.LUT R9, R48, 0xffff, RZ, 0xc0, !PT ;  /* 0x0000ffff30097812 */ /* 0x000fc800078ec0ff */
[----:B------:R-:W-:Y:S01]  /*b7a50*/  PRMT R13, R46, 0x4210, R9 ;  /* 0x000042102e0d7816 */ /* 0x000fe20000000009 */
[----:B------:R-:W-:Y:S01]  /*b7a60*/  NOP ;  /* 0x0000000000007918 */ /* 0x000fe20000000000 */
[----:B------:R-:W0:Y:S01]  /*b7a70*/  LDS.128 R44, [R0] ;  /* 0x00000000002c7984 */ /* 0x000e220000000c00 */
[----:B------:R-:W-:-:S03]  /*b7a80*/  NOP ;  /* 0x0000000000007918 */ /* 0x000fc60000000000 */
[----:B------:R-:W-:Y:S01]  /*b7a90*/  STSM.16.M88.4 [R0], R12 ;  /* 0x0000000c00007844 */ /* 0x000fe20000000200 */
[----:B0-----:R-:W-:-:S03]  /*b7aa0*/  IMAD.MOV.U32 R7, RZ, RZ, R44 ;  /* 0x000000ffff077224 */ /* 0x001fc600078e002c */
[----:B------:R-:W-:Y:S01]  /*b7ab0*/  STL [R1+0x124], R45 ;  /* 0x0001242d01007387 */ /* 0x000fe20000100800 */
[----:B------:R-:W-:-:S03]  /*b7ac0*/  IMAD.MOV.U32 R48, RZ, RZ, R46 ;  /* 0x000000ffff307224 */ /* 0x000fc600078e002e */
[----:B------:R0:W-:Y:S04]  /*b7ad0*/  STL [R1+0x12c], R47 ;  /* 0x00012c2f01007387 */ /* 0x0001e80000100800 */
[----:B0-----:R-:W2:Y:S04]  /*b7ae0*/  LDL.LU.64 R46, [R1+0x3830] ;  /* 0x00383000012e7983 */ /* 0x001ea80000300a00 */
[----:B------:R-:W2:Y:S04]  /*b7af0*/  LDL.LU.64 R44, [R1+0x3828] ;  /* 0x00382800012c7983 */ /* 0x000ea80000300a00 */
[----:B------:R-:W-:Y:S04]  /*b7b00*/  STL.64 [R1+0x3818], R6 ;  /* 0x0038180601007387 */ /* 0x000fe80000100a00 */
[----:B------:R-:W-:Y:S01]  /*b7b10*/  STL.64 [R1+0x3810], R4 ;  /* 0x0038100401007387 */ /* 0x000fe20000100a00 */
[----:B------:R-:W-:-:S03]  /*b7b20*/  NOP ;  /* 0x0000000000007918 */ /* 0x000fc60000000000 */
[----:B------:R-:W0:Y:S01]  /*b7b30*/  LDS.128 R4, [R0] ;  /* 0x0000000000047984 */ /* 0x000e220000000c00 */
[----:B------:R-:W-:Y:S02]  /*b7b40*/  PRMT R8, R33, 0x5210, R8 ;  /* 0x0000521021087816 */ /* 0x000fe40000000008 */
[----:B------:R-:W-:Y:S02]  /*b7b50*/  PRMT R9, R23, 0x5210, R9 ;  /* 0x0000521017097816 */ /* 0x000fe40000000009 */
[----:B------:R-:W-:Y:S02]  /*b7b60*/  PRMT R10, R21, 0x5210, R10 ;  /* 0x00005210150a7816 */ /* 0x000fe4000000000a */
[----:B------:R-:W-:Y:S01]  /*b7b70*/  PRMT R11, R19, 0x5210, R11 ;  /* 0x00005210130b7816 */ /* 0x000fe2000000000b */
[----:B------:R-:W-:-:S04]  /*b7b80*/  NOP ;  /* 0x0000000000007918 */ /* 0x000fc80000000000 */
[----:B------:R4:W-:Y:S04]  /*b7b90*/  STSM.16.M88.4 [R0], R8 ;  /* 0x0000000800007844 */ /* 0x0009e80000000200 */
[----:B0-----:R-:W-:Y:S04]  /*b7ba0*/  STL.64 [R1+0x110], R4 ;  /* 0x0001100401007387 */ /* 0x001fe80000100a00 */
[----:B------:R-:W-:Y:S01]  /*b7bb0*/  STL.64 [R1+0x118], R6 ;  /* 0x0001180601007387 */ /* 0x000fe20000100a00 */
[----:B------:R-:W-:-:S03]  /*b7bc0*/  NOP ;  /* 0x0000000000007918 */ /* 0x000fc60000000000 */
[----:B------:R-:W2:Y:S04]  /*b7bd0*/  LDL.LU R55, [R1+0x134c] ;  /* 0x00134c0001377983 */ /* 0x000ea80000300800 */
[----:B------:R-:W2:Y:S04]  /*b7be0*/  LDL.LU R51, [R1+0x1348] ;  /* 0x0013480001337983 */ /* 0x000ea80000300800 */
[----:B------:R-:W0:Y:S01]  /*b7bf0*/  LDS.128 R4, [R0] ;  /* 0x0000000000047984 */ /* 0x000e220000000c00 */
[----:B----4-:R-:W-:-:S03]  /*b7c00*/  LOP3.LUT R8, R22, 0xffff, RZ, 0xc0, !PT ;  /* 0x0000ffff16087812 */ /* 0x010fc600078ec0ff */
[----:B------:R-:W4:Y:S01]  /*b7c10*/  LDL.LU R22, [R1+0x12f4] ;  /* 0x0012f40001167983 */ /* 0x000f220000300800 */
[----:B------:R-:W-:-:S03]  /*b7c20*/  LOP3.LUT R9, R54, 0xffff, RZ, 0xc0, !PT ;  /* 0x0000ffff36097812 */ /* 0x000fc600078ec0ff */
[----:B------:R-:W4:Y:S01]  /*b7c30*/  LDL.LU R56, [R1+0x12f0] ;  /* 0x0012f00001387983 */ /* 0x000f220000300800 */
[----:B------:R-:W-:-:S03]  /*b7c40*/  LOP3.LUT R10, R53, 0xffff, RZ, 0xc0, !PT ;  /* 0x0000ffff350a7812 */ /* 0x000fc600078ec0ff */
[----:B------:R-:W4:Y:S01]  /*b7c50*/  LDL.LU R57, [R1+0x98] ;  /* 0x0000980001397983 */ /* 0x000f220000300800 */
[----:B------:R-:W-:-:S03]  /*b7c60*/  LOP3.LUT R11, R52, 0xffff, RZ, 0xc0, !PT ;  /* 0x0000ffff340b7812 */ /* 0x000fc600078ec0ff */
[----:B------:R-:W4:Y:S04]  /*b7c70*/  LDL.LU R54, [R1+0x94] ;  /* 0x0000940001367983 */ /* 0x000f280000300800 */
[----:B------:R-:W4:Y:S04]  /*b7c80*/  LDL.LU R53, [R1+0x90] ;  /* 0x0000900001357983 */ /* 0x000f280000300800 */
[----:B------:R-:W4:Y:S01]  /*b7c90*/  LDL.LU R52, [R1+0x8c] ;  /* 0x00008c0001347983 */ /* 0x000f220000300800 */
[----:B------:R-:W-:Y:S02]  /*b7ca0*/  PRMT R12, R59, 0x4210, R8 ;  /* 0x000042103b0c7816 */ /* 0x000fe40000000008 */
[----:B------:R-:W-:-:S02]  /*b7cb0*/  PRMT R13, R50, 0x4210, R9 ;  /* 0x00004210320d7816 */ /* 0x000fc40000000009 */
[----:B------:R-:W-:Y:S01]  /*b7cc0*/  PRMT R14, R49, 0x4210, R10 ;  /* 0x00004210310e7816 */ /* 0x000fe2000000000a */
[----:B------:R-:W4:Y:S04]  /*b7cd0*/  LDL.LU R50, [R1+0x12f8] ;  /* 0x0012f80001327983 */ /* 0x000f280000300800 */
[----:B0-----:R-:W-:Y:S04]  /*b7ce0*/  STL.64 [R1+0x100], R4 ;  /* 0x0001000401007387 */ /* 0x001fe80000100a00 */
[----:B------:R-:W-:Y:S01]  /*b7cf0*/  STL.64 [R1+0x108], R6 ;  /* 0x0001080601007387 */ /* 0x000fe20000100a00 */
[----:B------:R-:W-:Y:S01]  /*b7d00*/  NOP ;  /* 0x0000000000007918 */ /* 0x000fe20000000000 */
[----:B---3--:R-:W-:-:S05]  /*b7d10*/  PRMT R15, R27, 0x4210, R11 ;  /* 0x000042101b0f7816 */ /* 0x008fca000000000b */
[----:B------:R-:W-:Y:S01]  /*b7d20*/  STSM.16.M88.4 [R0], R12 ;  /* 0x0000000c00007844 */ /* 0x000fe20000000200 */
        /* <DEDUP_REMOVED lines=8> */
[----:B0-----:R-:W-:Y:S04]  /*b7db0*/  STL [R1+0xf4], R5 ;  /* 0x0000f40501007387 */ /* 0x001fe80000100800 */
[----:B------:R-:W-:Y:S04]  /*b7dc0*/  STL.64 [R1+0xf8], R6 ;  /* 0x0000f80601007387 */ /* 0x000fe80000100a00 */
[----:B------:R-:W3:Y:S01]  /*b7dd0*/  LDL.LU R27, [R1+0x9c] ;  /* 0x00009c00011b7983 */ /* 0x000ee20000300800 */
[----:B------:R-:W-:Y:S01]  /*b7de0*/  IMAD.MOV.U32 R49, RZ, RZ, R4 ;  /* 0x000000ffff317224 */ /* 0x000fe200078e0004 */
[----:B------:R-:W-:-:S02]  /*b7df0*/  NOP ;  /* 0x0000000000007918 */ /* 0x000fc40000000000 */
[----:B------:R-:W0:Y:S04]  /*b7e00*/  LDS.128 R4, [R0] ;  /* 0x0000000000047984 */ /* 0x000e280000000c00 */
[----:B------:R-:W-:Y:S01]  /*b7e10*/  STL.64 [R1+0x3808], R48 ;  /* 0x0038083001007387 */ /* 0x000fe20000100a00 */
[----:B--2---:R-:W-:-:S03]  /*b7e20*/  LOP3.LUT R8, R55, 0xffff, RZ, 0xc0, !PT ;  /* 0x0000ffff37087812 */ /* 0x004fc600078ec0ff */
[----:B------:R-:W2:Y:S01]  /*b7e30*/  LDL.LU R55, [R1+0x1360] ;  /* 0x0013600001377983 */ /* 0x000ea20000300800 */
[----:B------:R-:W-:Y:S02]  /*b7e40*/  LOP3.LUT R9, R51, 0xffff, RZ, 0xc0, !PT ;  /* 0x0000ffff33097812 */ /* 0x000fe400078ec0ff */
[----:B----4-:R-:W-:Y:S02]  /*b7e50*/  LOP3.LUT R10, R22, 0xffff, RZ, 0xc0, !PT ;  /* 0x0000ffff160a7812 */ /* 0x010fe400078ec0ff */
[----:B------:R-:W4:Y:S01]  /*b7e60*/  LDL.LU R22, [R1+0x130c] ;  /* 0x00130c0001167983 */ /* 0x000f220000300800 */
[----:B------:R-:W-:-:S03]  /*b7e70*/  LOP3.LUT R11, R56, 0xffff, RZ, 0xc0, !PT ;  /* 0x0000ffff380b7812 */ /* 0x000fc600078ec0ff */
[----:B------:R-:W4:Y:S01]  /*b7e80*/  LDL.LU R51, [R1+0x1308] ;  /* 0x0013080001337983 */ /* 0x000f220000300800 */
[----:B------:R-:W-:Y:S02]  /*b7e90*/  PRMT R12, R57, 0x4210, R8 ;  /* 0x00004210390c7816 */ /* 0x000fe40000000008 */
[----:B------:R-:W-:Y:S02]  /*b7ea0*/  PRMT R13, R54, 0x4210, R9 ;  /* 0x00004210360d7816 */ /* 0x000fe40000000009 */
[----:B------:R-:W4:Y:S01]  /*b7eb0*/  LDL.LU R54, [R1+0x1428] ;  /* 0x0014280001367983 */ /* 0x000f220000300800 */
[----:B------:R-:W-:Y:S02]  /*b7ec0*/  PRMT R14, R53, 0x4210, R10 ;  /* 0x00004210350e7816 */ /* 0x000fe4000000000a */
[----:B------:R-:W-:Y:S01]  /*b7ed0*/  PRMT R15, R52, 0x4210, R11 ;  /* 0x00004210340f7816 */ /* 0x000fe2000000000b */
[----:B------:R-:W-:Y:S01]  /*b7ee0*/  NOP ;  /* 0x0000000000007918 */ /* 0x000fe20000000000 */
[----:B0-----:R-:W-:Y:S04]  /*b7ef0*/  STL.64 [R1+0xe0], R4 ;  /* 0x0000e00401007387 */ /* 0x001fe80000100a00 */
[----:B------:R-:W-:Y:S04]  /*b7f00*/  STSM.16.M88.4 [R0], R12 ;  /* 0x0000000c00007844 */ /* 0x000fe80000000200 */
[----:B------:R-:W-:Y:S01]  /*b7f10*/  STL.64 [R1+0xe8], R6 ;  /* 0x0000e80601007387 */ /* 0x000fe20000100a00 */
[----:B------:R-:W-:-:S03]  /*b7f20*/  NOP ;  /* 0x0000000000007918 */ /* 0x000fc60000000000 */
[----:B------:R-:W0:Y:S04]  /*b7f30*/  LDS.128 R4, [R0] ;  /* 0x0000000000047984 */ /* 0x000e280000000c00 */
[----:B------:R-:W4:Y:S04]  /*b7f40*/  LDL.LU R53, [R1+0x1424] ;  /* 0x0014240001357983 */ /* 0x000f280000300800 */
[----:B------:R-:W4:Y:S01]  /*b7f50*/  LDL.LU R52, [R1+0xa0] ;  /* 0x0000a00001347983 */ /* 0x000f220000300800 */
[----:B------:R-:W-:Y:S02]  /*b7f60*/  PRMT R8, R39, 0x5210, R8 ;  /* 0x0000521027087816 */ /* 0x000fe40000000008 */
[----:B------:R-:W-:-:S02]  /*b7f70*/  PRMT R9, R40, 0x5210, R9 ;  /* 0x0000521028097816 */ /* 0x000fc40000000009 */
[----:B------:R-:W-:Y:S02]  /*b7f80*/  PRMT R10, R42, 0x5210, R10 ;  /* 0x000052102a0a7816 */ /* 0x000fe4000000000a */
[----:B------:R-:W-:Y:S01]  /*b7f90*/  PRMT R11, R41, 0x5210, R11 ;  /* 0x00005210290b7816 */ /* 0x000fe2000000000b */
[----:B------:R-:W-:-:S04]  /*b7fa0*/  NOP ;  /* 0x0000000000007918 */ /* 0x000fc80000000000 */
[----:B------:R-:W-:Y:S01]  /*b7fb0*/  STSM.16.M88.4 [R0], R8 ;  /* 0x0000000800007844 */ /* 0x000fe20000000200 */
[----:B------:R-:W-:-:S03]  /*b7fc0*/  NOP ;  /* 0x0000000000007918 */ /* 0x000fc60000000000 */
[----:B0-----:R-:W-:Y:S04]  /*b7fd0*/  STL.64 [R1+0xd0], R4 ;  /* 0x0000d00401007387 */ /* 0x001fe80000100a00 */
[----:B------:R-:W-:Y:S04]  /*b7fe0*/  STL.64 [R1+0xd8], R6 ;  /* 0x0000d80601007387 */ /* 0x000fe80000100a00 */
[----:B------:R-:W0:Y:S04]  /*b7ff0*/  LDS.128 R4, [R0] ;  /* 0x0000000000047984 */ /* 0x000e280000000c00 */
[----:B0-----:R-:W-:Y:S04]  /*b8000*/  STL [R1+0xc4], R5 ;  /* 0x0000c40501007387 */ /* 0x001fe80000100800 */
[----:B------:R0:W-:Y:S04]  /*b8010*/  STL.64 [R1+0xc8], R6 ;  /* 0x0000c80601007387 */ /* 0x0001e80000100a00 */
[----:B0-----:R-:W4:Y:S04]  /*b8020*/  LDL.LU R7, [R1+0x1374] ;  /* 0x0013740001077983 */ /* 0x001f280000300800 */
[----:B------:R-:W4:Y:S04]  /*b8030*/  LDL.LU R32, [R1+0x1370] ;  /* 0x0013700001207983 */ /* 0x000f280000300800 */
[----:B------:R-:W4:Y:S04]  /*b8040*/  LDL.LU R58, [R1+0x132c] ;  /* 0x00132c00013a7983 */ /* 0x000f280000300800 */
[----:B------:R-:W4:Y:S04]  /*b8050*/  LDL.LU R56, [R1+0x1328] ;  /* 0x0013280001387983 */ /* 0x000f280000300800 */
[----:B------:R-:W4:Y:S01]  /*b8060*/  LDL.LU R57, [R1+0x1438] ;  /* 0x0014380001397983 */ /* 0x000f220000300800 */
[----:B------:R-:W-:-:S04]  /*b8070*/  LOP3.LUT R19, R50, 0xffff, RZ, 0xc0, !PT ;  /* 0x0000ffff32137812 */ /* 0x000fc800078ec0ff */
[----:B---3--:R-:W-:Y:S01]  /*b8080*/  PRMT R27, R27, 0x4210, R19 ;  /* 0x000042101b1b7816 */ /* 0x008fe20000000013 */
[----:B------:R-:W-:-:S04]  /*b8090*/  NOP ;  /* 0x0000000000007918 */ /* 0x000fc80000000000 */
[----:B------:R-:W-:Y:S01]  /*b80a0*/  STSM.16.M88.4 [R0], R24 ;  /* 0x0000001800007844 */ /* 0x000fe20000000200 */
[----:B------:R-:W-:-:S03]  /*b80b0*/  NOP ;  /* 0x0000000000007918 */ /* 0x000fc60000000000 */
[----:B------:R-:W0:Y:S01]  /*b80c0*/  LDS.128 R8, [R0] ;  /* 0x0000000000087984 */ /* 0x000e220000000c00 */
[----:B------:R-:W-:Y:S01]  /*b80d0*/  PRMT R19, R38, 0x5210, R19 ;  /* 0x0000521026137816 */ /* 0x000fe20000000013 */
[----:B------:R-:W-:-:S04]  /*b80e0*/  NOP ;  /* 0x0000000000007918 */ /* 0x000fc80000000000 */
[----:B------:R-:W-:Y:S01]  /*b80f0*/  STSM.16.M88.4 [R0], R16 ;  /* 0x0000001000007844 */ /* 0x000fe20000000200 */
[----:B------:R-:W-:-:S03]  /*b8100*/  NOP ;  /* 0x0000000000007918 */ /* 0x000fc60000000000 */
[----:B0-----:R-:W-:Y:S04]  /*b8110*/  STL [R1+0xb0], R8 ;  /* 0x0000b00801007387 */ /* 0x001fe80000100800 */
[----:B------:R-:W-:Y:S01]  /*b8120*/  STL.64 [R1+0xb8], R10 ;  /* 0x0000b80a01007387 */ /* 0x000fe20000100a00 */
[----:B------:R-:W-:Y:S01]  /*b8130*/  IMAD.MOV.U32 R50, RZ, RZ, R4 ;  /* 0x000000ffff327224 */ /* 0x000fe200078e0004 */
[----:B--2---:R-:W-:Y:S02]  /*b8140*/  LOP3.LUT R21, R55, 0xffff, RZ, 0xc0, !PT ;  /* 0x0000ffff37157812 */ /* 0x004fe400078ec0ff */
[----:B----4-:R-:W-:Y:S01]  /*b8150*/  LOP3.LUT R23, R51, 0xffff, RZ, 0xc0, !PT ;  /* 0x0000ffff33177812 */ /* 0x010fe200078ec0ff */
[----:B------:R-:W-:Y:S02]  /*b8160*/  IMAD.MOV.U32 R51, RZ, RZ, R9 ;  /* 0x000000ffff337224 */ /* 0x000fe400078e0009 */
[----:B------:R-:W0:Y:S01]  /*b8170*/  LDS.128 R8, [R0] ;  /* 0x0000000000087984 */ /* 0x000e220000000c00 */
[----:B------:R-:W-:-:S03]  /*b8180*/  LOP3.LUT R22, R22, 0xffff, RZ, 0xc0, !PT ;  /* 0x0000ffff16167812 */ /* 0x000fc600078ec0ff */
[----:B------:R-:W-:Y:S01]  /*b8190*/  STL.64 [R1+0x37f0], R50 ;  /* 0x0037f03201007387 */ /* 0x000fe20000100a00 */
[----:B------:R-:W-:-:S03]  /*b81a0*/  PRMT R29, R54, 0x4210, R21 ;  /* 0x00004210361d7816 */ /* 0x000fc60000000015 */
[----:B------:R-:W2:Y:S04]  /*b81b0*/  LDL.LU R59, [R1+0x1434] ;  /* 0x00143400013b7983 */ /* 0x000ea80000300800 */
[----:B------:R-:W3:Y:S04]  /*b81c0*/  LDL.LU R55, [R1+0x1430] ;  /* 0x0014300001377983 */ /* 0x000ee80000300800 */
[----:B------:R-:W4:Y:S01]  /*b81d0*/  LDL.LU R54, [R1+0x119c] ;  /* 0x00119c0001367983 */ /* 0x000f220000300800 */
[----:B------:R-:W-:Y:S02]  /*b81e0*/  PRMT R30, R53, 0x4210, R22 ;  /* 0x00004210351e7816 */ /* 0x000fe40000000016 */
[----:B------:R-:W-:Y:S01]  /*b81f0*/  PRMT R31, R52, 0x4210, R23 ;  /* 0x00004210341f7816 */ /* 0x000fe20000000017 */
[----:B------:R-:W-:-:S04]  /*b8200*/  NOP ;  /* 0x0000000000007918 */ /* 0x000fc80000000000 */
[----:B------:R-:W-:Y:S04]  /*b8210*/  STSM.16.M88.4 [R0], R28 ;  /* 0x0000001c00007844 */ /* 0x000fe80000000200 */
[----:B0-----:R-:W-:Y:S04]  /*b8220*/  STL.64 [R1+0xa0], R8 ;  /* 0x0000a00801007387 */ /* 0x001fe80000100a00 */
[----:B------:R-:W-:Y:S01]  /*b8230*/  STL.64 [R1+0xa8], R10 ;  /* 0x0000a80a01007387 */ /* 0x000fe20000100a00 */
[----:B------:R-:W-:-:S03]  /*b8240*/  NOP ;  /* 0x0000000000007918 */ /* 0x000fc60000000000 */
[----:B------:R-:W0:Y:S02]  /*b8250*/  LDS.128 R8, [R0] ;  /* 0x0000000000087984 */ /* 0x000e240000000c00 */
[----:B0-----:R-:W-:Y:S02]  /*b8260*/  IMAD.MOV.U32 R53, RZ, RZ, R10 ;  /* 0x000000ffff357224 */ /* 0x001fe400078e000a */
[----:B------:R-:W-:Y:S04]  /*b8270*/  STL [R1+0x94], R9 ;  /* 0x0000940901007387 */ /* 0x000fe80000100800 */
[----:B------:R-:W-:Y:S04]  /*b8280*/  STL [R1+0x9c], R11 ;  /* 0x00009c0b01007387 */ /* 0x000fe80000100800 */
[----:B------:R-:W-:Y:S04]  /*b8290*/  STL [R1+0x37c8], R53 ;  /* 0x0037c83501007387 */ /* 0x000fe80000100800 */
[----:B------:R-:W4:Y:S04]  /*b82a0*/  LDL.LU R33, [R1+0x138c] ;  /* 0x00138c0001217983 */ /* 0x000f280000300800 */
[----:B------:R-:W4:Y:S04]  /*b82b0*/  LDL.LU R4, [R1+0x1388] ;  /* 0x0013880001047983 */ /* 0x000f280000300800 */
[----:B------:R-:W4:Y:S01]  /*b82c0*/  LDL.LU R5, [R1+0x1340] ;  /* 0x0013400001057983 */ /* 0x000f220000300800 */
[----:B------:R-:W-:Y:S01]  /*b82d0*/  IMAD.MOV.U32 R52, RZ, RZ, R8 ;  /* 0x000000ffff347224 */ /* 0x000fe200078e0008 */
[----:B------:R-:W-:-:S02]  /*b82e0*/  LOP3.LUT R12, R7, 0xffff, RZ, 0xc0, !PT ;  /* 0x0000ffff070c7812 */ /* 0x000fc400078ec0ff */
[----:B------:R-:W-:Y:S02]  /*b82f0*/  LOP3.LUT R13, R32, 0xffff, RZ, 0xc0, !PT ;  /* 0x0000ffff200d7812 */ /* 0x000fe400078ec0ff */
[----:B------:R-:W4:Y:S01]  /*b8300*/  LDL.LU R32, [R1+0x133c] ;  /* 0x00133c0001207983 */ /* 0x000f220000300800 */
[----:B------:R-:W-:-:S03]  /*b8310*/  LOP3.LUT R14, R58, 0xffff, RZ, 0xc0, !PT ;  /* 0x0000ffff3a0e7812 */ /* 0x000fc600078ec0ff */
[----:B------:R-:W4:Y:S01]  /*b8320*/  LDL.LU R58, [R1+0x1448] ;  /* 0x00144800013a7983 */ /* 0x000f220000300800 */
[----:B------:R-:W-:-:S03]  /*b8330*/  LOP3.LUT R15, R56, 0xffff, RZ, 0xc0, !PT ;  /* 0x0000ffff380f7812 */ /* 0x000fc600078ec0ff */
[----:B------:R-:W4:Y:S01]  /*b8340*/  LDL.LU R56, [R1+0x1444] ;  /* 0x0014440001387983 */ /* 0x000f220000300800 */
[----:B------:R-:W-:-:S03]  /*b8350*/  PRMT R8, R57, 0x4210, R12 ;  /* 0x0000421039087816 */ /* 0x000fc6000000000c */
[----:B------:R-:W4:Y:S01]  /*b8360*/  LDL.LU R57, [R1+0x1440] ;  /* 0x0014400001397983 */ /* 0x000f220000300800 */
[----:B------:R-:W-:Y:S02]  /*b8370*/  PRMT R21, R45, 0x5210, R21 ;  /* 0x000052102d157816 */ /* 0x000fe40000000015 */
[----:B------:R-:W-:Y:S02]  /*b8380*/  PRMT R22, R43, 0x5210, R22 ;  /* 0x000052102b167816 */ /* 0x000fe40000000016 */
[----:B------:R-:W-:Y:S01]  /*b8390*/  PRMT R23, R44, 0x5210, R23 ;  /* 0x000052102c177816 */ /* 0x000fe20000000017 */
[----:B------:R-:W-:-:S04]  /*b83a0*/  NOP ;  /* 0x0000000000007918 */ /* 0x000fc80000000000 */
[----:B------:R-:W-:Y:S01]  /*b83b0*/  STSM.16.M88.4 [R0], R20 ;  /* 0x0000001400007844 */ /* 0x000fe20000000200 */
[----:B------:R-:W-:-:S03]  /*b83c0*/  NOP ;  /* 0x0000000000007918 */ /* 0x000fc60000000000 */
[----:B------:R-:W0:Y:S02]  /*b83d0*/  LDS.128 R16, [R0] ;  /* 0x0000000000107984 */ /* 0x000e240000000c00 */
[----:B0-----:R-:W-:Y:S01]  /*b83e0*/  IMAD.MOV.U32 R53, RZ, RZ, R16 ;  /* 0x000000ffff357224 */ /* 0x001fe200078e0010 */
[----:B--2---:R-:W-:Y:S02]  /*b83f0*/  PRMT R9, R59, 0x4210, R13 ;  /* 0x000042103b097816 */ /* 0x004fe4000000000d */
[----:B---3--:R-:W-:Y:S02]  /*b8400*/  PRMT R10, R55, 0x4210, R14 ;  /* 0x00004210370a7816 */ /* 0x008fe4000000000e */
[----:B------:R-:W2:Y:S01]  /*b8410*/  LDL.LU R55, [R1+0x11a0] ;  /* 0x0011a00001377983 */ /* 0x000ea20000300800 */
[----:B----4-:R-:W-:Y:S01]  /*b8420*/  PRMT R11, R54, 0x4210, R15 ;  /* 0x00004210360b7816 */ /* 0x010fe2000000000f */
[----:B------:R-:W-:Y:S02]  /*b8430*/  NOP ;  /* 0x0000000000007918 */ /* 0x000fe40000000000 */
[----:B------:R-:W-:Y:S01]  /*b8440*/  STL [R1+0x84], R17 ;  /* 0x0000841101007387 */ /* 0x000fe20000100800 */
[----:B------:R-:W-:-:S03]  /*b8450*/  IMAD.MOV.U32 R54, RZ, RZ, R19 ;  /* 0x000000ffff367224 */ /* 0x000fc600078e0013 */
[----:B------:R-:W-:Y:S04]  /*b8460*/  STL [R1+0x88], R18 ;  /* 0x0000881201007387 */ /* 0x000fe80000100800 */
[----:B------:R-:W3:Y:S04]  /*b8470*/  LDL.LU R34, [R1+0x144] ;  /* 0x0001440001227983 */ /* 0x000ee80000300800 */
[----:B------:R-:W4:Y:S04]  /*b8480*/  LDL.LU R37, [R1+0x14c] ;  /* 0x00014c0001257983 */ /* 0x000f280000300800 */
[----:B------:R0:W-:Y:S01]  /*b8490*/  STSM.16.M88.4 [R0], R8 ;  /* 0x0000000800007844 */ /* 0x0001e20000000200 */
[----:B------:R-:W-:-:S03]  /*b84a0*/  NOP ;  /* 0x0000000000007918 */ /* 0x000fc60000000000 */
[----:B------:R-:W4:Y:S04]  /*b84b0*/  LDL.LU R6, [R1+0x150] ;  /* 0x0001500001067983 */ /* 0x000f280000300800 */
[----:B------:R-:W1:Y:S04]  /*b84c0*/  LDS.128 R16, [R0] ;  /* 0x0000000000107984 */ /* 0x000e680000000c00 */
[----:B------:R-:W4:Y:S01]  /*b84d0*/  LDL.LU R7, [R1+0x148] ;  /* 0x0001480001077983 */ /* 0x000f220000300800 */
[----:B0-----:R-:W-:Y:S02]  /*b84e0*/  PRMT R8, R47, 0x5210, R12 ;  /* 0x000052102f087816 */ /* 0x001fe4000000000c */
[----:B------:R-:W-:-:S02]  /*b84f0*/  PRMT R9, R60, 0x5210, R13 ;  /* 0x000052103c097816 */ /* 0x000fc4000000000d */
[----:B------:R-:W-:Y:S02]  /*b8500*/  PRMT R10, R61, 0x5210, R14 ;  /* 0x000052103d0a7816 */ /* 0x000fe4000000000e */
[----:B------:R-:W-:Y:S01]  /*b8510*/  PRMT R11, R46, 0x5210, R15 ;  /* 0x000052102e0b7816 */ /* 0x000fe2000000000f */
[----:B------:R-:W-:-:S04]  /*b8520*/  NOP ;  /* 0x0000000000007918 */ /* 0x000fc80000000000 */
[----:B------:R-:W-:Y:S01]  /*b8530*/  STSM.16.M88.4 [R0], R8 ;  /* 0x0000000800007844 */ /* 0x000fe20000000200 */
[----:B------:R-:W-:-:S03]  /*b8540*/  NOP ;  /* 0x0000000000007918 */ /* 0x000fc60000000000 */
[----:B------:R-:W0:Y:S04]  /*b8550*/  LDS.128 R8, [R0] ;  /* 0x0000000000087984 */ /* 0x000e280000000c00 */
[----:B------:R-:W-:Y:S04]  /*b8560*/  STL.64 [R1+0x37d0], R52 ;  /* 0x0037d03401007387 */ /* 0x000fe80000100a00 */
[----:B-1----:R1:W-:Y:S04]  /*b8570*/  STL [R1+0x74], R17 ;  /* 0x0000741101007387 */ /* 0x0023e80000100800 */
[----:B------:R1:W-:Y:S04]  /*b8580*/  STL.64 [R1+0x78], R18 ;  /* 0x0000781201007387 */ /* 0x0003e80000100a00 */
[----:B------:R-:W4:Y:S04]  /*b8590*/  LDL.LU R35, [R1+0x13a4] ;  /* 0x0013a40001237983 */ /* 0x000f280000300800 */
[----:B------:R-:W4:Y:S01]  /*b85a0*/  LDL.LU R36, [R1+0x13a0] ;  /* 0x0013a00001247983 */ /* 0x000f220000300800 */
[----:B------:R-:W-:-:S03]  /*b85b0*/  LOP3.LUT R12, R33, 0xffff, RZ, 0xc0, !PT ;  /* 0x0000ffff210c7812 */ /* 0x000fc600078ec0ff */
[----:B------:R-:W4:Y:S01]  /*b85c0*/  LDL.LU R33, [R1+0x1358] ;  /* 0x0013580001217983 */ /* 0x000f220000300800 */
[----:B------:R-:W-:-:S03]  /*b85d0*/  LOP3.LUT R13, R4, 0xffff, RZ, 0xc0, !PT ;  /* 0x0000ffff040d7812 */ /* 0x000fc600078ec0ff */
[----:B------:R-:W4:Y:S01]  /*b85e0*/  LDL.LU R4, [R1+0x1354] ;  /* 0x0013540001047983 */ /* 0x000f220000300800 */
[----:B------:R-:W-:Y:S02]  /*b85f0*/  LOP3.LUT R14, R5, 0xffff, RZ, 0xc0, !PT ;  /* 0x0000ffff050e7812 */ /* 0x000fe400078ec0ff */
[----:B------:R-:W-:Y:S02]  /*b8600*/  LOP3.LUT R15, R32, 0xffff, RZ, 0xc0, !PT ;  /* 0x0000ffff200f7812 */ /* 0x000fe400078ec0ff */
[----:B------:R-:W4:Y:S01]  /*b8610*/  LDL.LU R32, [R1+0x1454] ;  /* 0x0014540001207983 */ /* 0x000f220000300800 */
[----:B-1----:R-:W-:-:S03]  /*b8620*/  PRMT R17, R56, 0x4210, R13 ;  /* 0x0000421038117816 */ /* 0x002fc6000000000d */
[----:B------:R-:W4:Y:S01]  /*b8630*/  LDL.LU R56, [R1+0x1450] ;  /* 0x0014500001387983 */ /* 0x000f220000300800 */
[----:B------:R-:W-:-:S03]  /*b8640*/  PRMT R18, R57, 0x4210, R14 ;  /* 0x0000421039127816 */ /* 0x000fc6000000000e */
[----:B0-----:R-:W-:Y:S04]  /*b8650*/  STL [R1+0x64], R9 ;  /* 0x0000640901007387 */ /* 0x001fe80000100800 */
[----:B------:R-:W-:Y:S04]  /*b8660*/  STL [R1+0x68], R10 ;  /* 0x0000680a01007387 */ /* 0x000fe80000100800 */
[----:B------:R-:W4:Y:S04]  /*b8670*/  LDL.LU R5, [R1+0x144c] ;  /* 0x00144c0001057983 */ /* 0x000f280000300800 */
[----:B------:R-:W4:Y:S01]  /*b8680*/  LDL.LU R57, [R1+0x11a4] ;  /* 0x0011a40001397983 */ /* 0x000f220000300800 */
[----:B------:R-:W-:Y:S01]  /*b8690*/  IMAD.MOV.U32 R59, RZ, RZ, R16 ;  /* 0x000000ffff3b7224 */ /* 0x000fe200078e0010 */
[----:B------:R-:W-:Y:S01]  /*b86a0*/  PRMT R16, R58, 0x4210, R12 ;  /* 0x000042103a107816 */ /* 0x000fe2000000000c */
[----:B------:R-:W-:Y:S01]  /*b86b0*/  IMAD.MOV.U32 R58, RZ, RZ, R8 ;  /* 0x000000ffff3a7224 */ /* 0x000fe200078e0008 */
[----:B--2---:R-:W-:Y:S01]  /*b86c0*/  PRMT R19, R55, 0x4210, R15 ;  /* 0x0000421037137816 */ /* 0x004fe2000000000f */
[----:B------:R-:W-:Y:S01]  /*b86d0*/  IMAD.MOV.U32 R55, RZ, RZ, R11 ;  /* 0x000000ffff377224 */ /* 0x000fe200078e000b */
[----:B------:R-:W-:-:S04]  /*b86e0*/  NOP ;  /* 0x0000000000007918 */ /* 0x000fc80000000000 */
[----:B------:R-:W-:Y:S04]  /*b86f0*/  STL.64 [R1+0x37e0], R54 ;  /* 0x0037e03601007387 */ /* 0x000fe80000100a00 */
[----:B------:R-:W-:Y:S01]  /*b8700*/  STL.64 [R1+0x37c0], R58 ;  /* 0x0037c03a01007387 */ /* 0x000fe20000100a00 */
[----:B---3--:R-:W-:-:S03]  /*b8710*/  PRMT R13, R34, 0x5210, R13 ;  /* 0x00005210220d7816 */ /* 0x008fc6000000000d */
[----:B------:R-:W2:Y:S01]  /*b8720*/  LDL.LU R34, [R1+0x154] ;  /* 0x0001540001227983 */ /* 0x000ea20000300800 */
[----:B----4-:R-:W-:-:S03]  /*b8730*/  PRMT R12, R37, 0x5210, R12 ;  /* 0x00005210250c7816 */ /* 0x010fc6000000000c */
[----:B------:R-:W3:Y:S04]  /*b8740*/  LDL.LU R37, [R1+0x15c] ;  /* 0x00015c0001257983 */ /* 0x000ee80000300800 */
[----:B------:R-:W-:Y:S01]  /*b8750*/  STSM.16.M88.4 [R0], R16 ;  /* 0x0000001000007844 */ /* 0x000fe20000000200 */
[----:B------:R-:W-:Y:S01]  /*b8760*/  NOP ;  /* 0x0000000000007918 */ /* 0x000fe20000000000 */
[----:B------:R-:W-:Y:S02]  /*b8770*/  PRMT R14, R6, 0x5210, R14 ;  /* 0x00005210060e7816 */ /* 0x000fe4000000000e */
[----:B------:R-:W0:Y:S04]  /*b8780*/  LDS.128 R8, [R0] ;  /* 0x0000000000087984 */ /* 0x000e280000000c00 */
[----:B------:R-:W4:Y:S01]  /*b8790*/  LDL.LU R6, [R1+0x158] ;  /* 0x0001580001067983 */ /* 0x000f220000300800 */
[----:B------:R-:W-:Y:S01]  /*b87a0*/  PRMT R15, R7, 0x5210, R15 ;  /* 0x00005210070f7816 */ /* 0x000fe2000000000f */
[----:B------:R-:W-:-:S02]  /*b87b0*/  NOP ;  /* 0x0000000000007918 */ /* 0x000fc40000000000 */
[----:B------:R-:W4:Y:S04]  /*b87c0*/  LDL.LU R7, [R1+0x140] ;  /* 0x0001400001077983 */ /* 0x000f280000300800 */
[----:B0-----:R-:W-:Y:S04]  /*b87d0*/  STL.64 [R1+0x37a8], R8 ;  /* 0x0037a80801007387 */ /* 0x001fe80000100a00 */
[----:B------:R-:W-:Y:S01]  /*b87e0*/  STL.64 [R1+0x3790], R10 ;  /* 0x0037900a01007387 */ /* 0x000fe20000100a00 */
[----:B------:R-:W-:-:S03]  /*b87f0*/  LOP3.LUT R20, R35, 0xffff, RZ, 0xc0, !PT ;  /* 0x0000ffff23147812 */ /* 0x000fc600078ec0ff */
[----:B------:R-:W4:Y:S01]  /*b8800*/  LDL.LU R35, [R1+0x13b8] ;  /* 0x0013b80001237983 */ /* 0x000f220000300800 */
[----:B------:R-:W-:-:S03]  /*b8810*/  LOP3.LUT R21, R36, 0xffff, RZ, 0xc0, !PT ;  /* 0x0000ffff24157812 */ /* 0x000fc600078ec0ff */
[----:B------:R-:W4:Y:S01]  /*b8820*/  LDL.LU R36, [R1+0x13b4] ;  /* 0x0013b40001247983 */ /* 0x000f220000300800 */
[----:B------:R-:W-:-:S03]  /*b8830*/  LOP3.LUT R22, R33, 0xffff, RZ, 0xc0, !PT ;  /* 0x0000ffff21167812 */ /* 0x000fc600078ec0ff */
[----:B------:R-:W4:Y:S01]  /*b8840*/  LDL.LU R33, [R1+0x1368] ;  /* 0x0013680001217983 */ /* 0x000f220000300800 */
[----:B------:R-:W-:-:S03]  /*b8850*/  LOP3.LUT R23, R4, 0xffff, RZ, 0xc0, !PT ;  /* 0x0000ffff04177812 */ /* 0x000fc600078ec0ff */
[----:B------:R-:W4:Y:S01]  /*b8860*/  LDL.LU R4, [R1+0x1364] ;  /* 0x0013640001047983 */ /* 0x000f220000300800 */
[----:B------:R-:W-:-:S03]  /*b8870*/  PRMT R16, R32, 0x4210, R20 ;  /* 0x0000421020107816 */ /* 0x000fc60000000014 */
[----:B------:R-:W4:Y:S01]  /*b8880*/  LDL.LU R32, [R1+0x1460] ;  /* 0x0014600001207983 */ /* 0x000f220000300800 */
[----:B------:R-:W-:-:S03]  /*b8890*/  PRMT R17, R56, 0x4210, R21 ;  /* 0x0000421038117816 */ /* 0x000fc60000000015 */
[----:B------:R-:W4:Y:S01]  /*b88a0*/  LDL.LU R56, [R1+0x145c] ;  /* 0x00145c0001387983 */ /* 0x000f220000300800 */
[----:B------:R-:W-:-:S03]  /*b88b0*/  PRMT R19, R57, 0x4210, R23 ;  /* 0x0000421039137816 */ /* 0x000fc60000000017 */
[----:B------:R-:W4:Y:S04]  /*b88c0*/  LDL.LU R57, [R1+0x1458] ;  /* 0x0014580001397983 */ /* 0x000f280000300800 */
[----:B------:R-:W-:Y:S01]  /*b88d0*/  STSM.16.M88.4 [R0], R12 ;  /* 0x0000000c00007844 */ /* 0x000fe20000000200 */
[----:B------:R-:W-:-:S03]  /*b88e0*/  NOP ;  /* 0x0000000000007918 */ /* 0x000fc60000000000 */
[----:B------:R-:W0:Y:S01]  /*b88f0*/  LDS.128 R12, [R0] ;  /* 0x00000000000c7984 */ /* 0x000e220000000c00 */
[----:B------:R-:W-:Y:S01]  /*b8900*/  PRMT R18, R5, 0x4210, R22 ;  /* 0x0000421005127816 */ /* 0x000fe20000000016 */
[----:B------:R-:W-:Y:S02]  /*b8910*/  NOP ;  /* 0x0000000000007918 */ /* 0x000fe40000000000 */
[----:B------:R-:W4:Y:S04]  /*b8920*/  LDL.LU R5, [R1+0x11a8] ;  /* 0x0011a80001057983 */ /* 0x000f280000300800 */
[----:B------:R-:W-:Y:S01]  /*b8930*/  STSM.16.M88.4 [R0], R16 ;  /* 0x0000001000007844 */ /* 0x000fe20000000200 */
[----:B------:R-:W-:-:S03]  /*b8940*/  NOP ;  /* 0x0000000000007918 */ /* 0x000fc60000000000 */
[----:B------:R-:W1:Y:S04]  /*b8950*/  LDS.128 R16, [R0] ;  /* 0x0000000000107984 */ /* 0x000e680000000c00 */
[----:B0-----:R-:W-:Y:S04]  /*b8960*/  STL.64 [R1+0x37b0], R12 ;  /* 0x0037b00c01007387 */ /* 0x001fe80000100a00 */
[----:B------:R-:W-:Y:S01]  /*b8970*/  STL.64 [R1+0x3798], R14 ;  /* 0x0037980e01007387 */ /* 0x000fe20000100a00 */
[----:B--2---:R-:W-:-:S03]  /*b8980*/  PRMT R20, R34, 0x5210, R20 ;  /* 0x0000521022147816 */ /* 0x004fc60000000014 */
[----:B------:R-:W2:Y:S01]  /*b8990*/  LDL.LU R34, [R1+0xdd4] ;  /* 0x000dd40001227983 */ /* 0x000ea20000300800 */
[----:B---3--:R-:W-:-:S03]  /*b89a0*/  PRMT R22, R37, 0x5210, R22 ;  /* 0x0000521025167816 */ /* 0x008fc60000000016 */
[----:B------:R-:W3:Y:S01]  /*b89b0*/  LDL.LU R37, [R1+0x10d0] ;  /* 0x0010d00001257983 */ /* 0x000ee20000300800 */
[----:B----4-:R-:W-:-:S03]  /*b89c0*/  PRMT R21, R6, 0x5210, R21 ;  /* 0x0000521006157816 */ /* 0x010fc60000000015 */
[----:B------:R-:W4:Y:S01]  /*b89d0*/  LDL.LU R6, [R1+0x10e0] ;  /* 0x0010e00001067983 */ /* 0x000f220000300800 */
[----:B------:R-:W-:Y:S01]  /*b89e0*/  PRMT R23, R7, 0x5210, R23 ;  /* 0x0000521007177816 */ /* 0x000fe20000000017 */
[----:B------:R-:W-:Y:S02]  /*b89f0*/  NOP ;  /* 0x0000000000007918 */ /* 0x000fe40000000000 */
[----:B------:R-:W2:Y:S04]  /*b8a00*/  LDL.LU R7, [R1+0x10d4] ;  /* 0x0010d40001077983 */ /* 0x000ea80000300800 */
[----:B-1----:R-:W-:Y:S04]  /*b8a10*/  STL.64 [R1+0x3788], R16 ;  /* 0x0037881001007387 */ /* 0x002fe80000100a00 */
[----:B------:R-:W-:Y:S01]  /*b8a20*/  STL.64 [R1+0x3768], R18 ;  /* 0x0037681201007387 */ /* 0x000fe20000100a00 */
[----:B------:R-:W-:-:S02]  /*b8a30*/  LOP3.LUT R28, R35, 0xffff, RZ, 0xc0, !PT ;  /* 0x0000ffff231c7812 */ /* 0x000fc400078ec0ff */
[----:B------:R-:W-:Y:S02]  /*b8a40*/  LOP3.LUT R29, R36, 0xffff, RZ, 0xc0, !PT ;  /* 0x0000ffff241d7812 */ /* 0x000fe400078ec0ff */
[----:B------:R-:W3:Y:S04]  /*b8a50*/  LDL.LU R36, [R1+0x13d0] ;  /* 0x0013d00001247983 */ /* 0x000ee80000300800 */
[----:B------:R-:W3:Y:S01]  /*b8a60*/  LDL.LU R35, [R1+0x13cc] ;  /* 0x0013cc0001237983 */ /* 0x000ee20000300800 */
[----:B------:R-:W-:-:S03]  /*b8a70*/  LOP3.LUT R30, R33, 0xffff, RZ, 0xc0, !PT ;  /* 0x0000ffff211e7812 */ /* 0x000fc600078ec0ff */
[----:B------:R-:W3:Y:S01]  /*b8a80*/  LDL.LU R33, [R1+0x1380] ;  /* 0x0013800001217983 */ /* 0x000ee20000300800 */
[----:B------:R-:W-:Y:S02]  /*b8a90*/  LOP3.LUT R31, R4, 0xffff, RZ, 0xc0, !PT ;  /* 0x0000ffff041f7812 */ /* 0x000fe400078ec0ff */
[----:B------:R-:W-:Y:S02]  /*b8aa0*/  PRMT R24, R32, 0x4210, R28 ;  /* 0x0000421020187816 */ /* 0x000fe4000000001c */
[----:B------:R-:W3:Y:S01]  /*b8ab0*/  LDL.LU R32, [R1+0x1378] ;  /* 0x0013780001207983 */ /* 0x000ee20000300800 */
[----:B------:R-:W-:-:S03]  /*b8ac0*/  PRMT R25, R56, 0x4210, R29 ;  /* 0x0000421038197816 */ /* 0x000fc6000000001d */
[----:B------:R-:W3:Y:S04]  /*b8ad0*/  LDL.LU R56, [R1+0x146c] ;  /* 0x00146c0001387983 */ /* 0x000ee80000300800 */
[----:B------:R-:W3:Y:S01]  /*b8ae0*/  LDL.LU R4, [R1+0x1468] ;  /* 0x0014680001047983 */ /* 0x000ee20000300800 */
[----:B------:R-:W-:-:S03]  /*b8af0*/  PRMT R26, R57, 0x4210, R30 ;  /* 0x00004210391a7816 */ /* 0x000fc6000000001e */
[----:B------:R-:W3:Y:S04]  /*b8b00*/  LDL.LU R57, [R1+0x1464] ;  /* 0x0014640001397983 */ /* 0x000ee80000300800 */
[----:B------:R-:W-:Y:S01]  /*b8b10*/  STSM.16.M88.4 [R0], R20 ;  /* 0x0000001400007844 */ /* 0x000fe20000000200 */
[----:B------:R-:W-:-:S03]  /*b8b20*/  NOP ;  /* 0x0000000000007918 */ /* 0x000fc60000000000 */
[----:B------:R-:W0:Y:S01]  /*b8b30*/  LDS.128 R20, [R0] ;  /* 0x0000000000147984 */ /* 0x000e220000000c00 */
[----:B------:R-:W-:Y:S01]  /*b8b40*/  PRMT R27, R5, 0x4210, R31 ;  /* 0x00004210051b7816 */ /* 0x000fe2000000001f */
[----:B------:R-:W-:Y:S02]  /*b8b50*/  NOP ;  /* 0x0000000000007918 */ /* 0x000fe40000000000 */
[----:B------:R-:W3:Y:S04]  /*b8b60*/  LDL.LU R5, [R1+0x11ac] ;  /* 0x0011ac0001057983 */ /* 0x000ee80000300800 */
[----:B------:R-:W-:Y:S01]  /*b8b70*/  STSM.16.M88.4 [R0], R24 ;  /* 0x0000001800007844 */ /* 0x000fe20000000200 */
[----:B------:R-:W-:-:S03]  /*b8b80*/  NOP ;  /* 0x0000000000007918 */ /* 0x000fc60000000000 */
[----:B------:R-:W1:Y:S04]  /*b8b90*/  LDS.128 R24, [R0] ;  /* 0x0000000000187984 */ /* 0x000e680000000c00 */
[----:B0-----:R0:W-:Y:S01]  /*b8ba0*/  STL.64 [R1+0x3770], R22 ;  /* 0x0037701601007387 */ /* 0x0011e20000100a00 */
[----:B----4-:R-:W-:-:S03]  /*b8bb0*/  PRMT R30, R6, 0x5210, R30 ;  /* 0x00005210061e7816 */ /* 0x010fc6000000001e */
[----:B------:R-:W4:Y:S01]  /*b8bc0*/  LDL.LU R6, [R1+0x10e4] ;  /* 0x0010e40001067983 */ /* 0x000f220000300800 */
[----:B--2---:R-:W-:-:S03]  /*b8bd0*/  PRMT R31, R7, 0x5210, R31 ;  /* 0x00005210071f7816 */ /* 0x004fc6000000001f */
[----:B------:R-:W2:Y:S04]  /*b8be0*/  LDL.LU R7, [R1+0x10e8] ;  /* 0x0010e80001077983 */ /* 0x000ea80000300800 */
[----:B------:R-:W2:Y:S04]  /*b8bf0*/  LDL.LU R50, [R1+0x10ec] ;  /* 0x0010ec0001327983 */ /* 0x000ea80000300800 */
[----:B------:R-:W2:Y:S01]  /*b8c00*/  LDL.LU R51, [R1+0xdd0] ;  /* 0x000dd00001337983 */ /* 0x000ea20000300800 */
[----:B------:R-:W-:-:S03]  /*b8c10*/  PRMT R29, R34, 0x5210, R29 ;  /* 0x00005210221d7816 */ /* 0x000fc6000000001d */
[----:B-1----:R-:W-:Y:S04]  /*b8c20*/  STL.64 [R1+0x3778], R26 ;  /* 0x0037781a01007387 */ /* 0x002fe80000100a00 */
[----:B------:R1:W-:Y:S04]  /*b8c30*/  STL.64 [R1+0x3820], R24 ;  /* 0x0038201801007387 */ /* 0x0003e80000100a00 */
[----:B------:R-:W2:Y:S04]  /*b8c40*/  LDL.LU R48, [R1+0x13dc] ;  /* 0x0013dc0001307983 */ /* 0x000ea80000300800 */
[----:B------:R-:W2:Y:S01]  /*b8c50*/  LDL.LU R49, [R1+0x13d8] ;  /* 0x0013d80001317983 */ /* 0x000ea20000300800 */
[----:B---3--:R-:W-:-:S02]  /*b8c60*/  LOP3.LUT R36, R36, 0xffff, RZ, 0xc0, !PT ;  /* 0x0000ffff24247812 */ /* 0x008fc400078ec0ff */
[----:B------:R-:W-:Y:S02]  /*b8c70*/  LOP3.LUT R38, R33, 0xffff, RZ, 0xc0, !PT ;  /* 0x0000ffff21267812 */ /* 0x000fe400078ec0ff */
[----:B------:R-:W-:Y:S02]  /*b8c80*/  LOP3.LUT R39, R32, 0xffff, RZ, 0xc0, !PT ;  /* 0x0000ffff20277812 */ /* 0x000fe400078ec0ff */
[----:B------:R-:W-:Y:S02]  /*b8c90*/  PRMT R32, R56, 0x4210, R36 ;  /* 0x0000421038207816 */ /* 0x000fe40000000024 */
[----:B------:R-:W3:Y:S01]  /*b8ca0*/  LDL.LU R56, [R1+0x1394] ;  /* 0x0013940001387983 */ /* 0x000ee20000300800 */
[----:B------:R-:W-:-:S03]  /*b8cb0*/  PRMT R34, R57, 0x4210, R38 ;  /* 0x0000421039227816 */ /* 0x000fc60000000026 */
[----:B------:R-:W3:Y:S01]  /*b8cc0*/  LDL.LU R57, [R1+0x1390] ;  /* 0x0013900001397983 */ /* 0x000ee20000300800 */
[----:B------:R-:W-:Y:S01]  /*b8cd0*/  PRMT R28, R37, 0x5210, R28 ;  /* 0x00005210251c7816 */ /* 0x000fe2000000001c */
[----:B------:R-:W-:Y:S01]  /*b8ce0*/  NOP ;  /* 0x0000000000007918 */ /* 0x000fe20000000000 */
[----:B------:R-:W-:Y:S01]  /*b8cf0*/  LOP3.LUT R37, R35, 0xffff, RZ, 0xc0, !PT ;  /* 0x0000ffff23257812 */ /* 0x000fe200078ec0ff */
[----:B------:R-:W3:Y:S04]  /*b8d00*/  LDL.LU R40, [R1+0x1478] ;  /* 0x0014780001287983 */ /* 0x000ee80000300800 */
[----:B------:R-:W3:Y:S01]  /*b8d10*/  LDL.LU R41, [R1+0x1474] ;  /* 0x0014740001297983 */ /* 0x000ee20000300800 */
[----:B------:R-:W-:-:S03]  /*b8d20*/  PRMT R33, R4, 0x4210, R37 ;  /* 0x0000421004217816 */ /* 0x000fc60000000025 */
[----:B------:R-:W3:Y:S04]  /*b8d30*/  LDL.LU R42, [R1+0x1470] ;  /* 0x00147000012a7983 */ /* 0x000ee80000300800 */
[----:B------:R-:W3:Y:S01]  /*b8d40*/  LDL.LU R43, [R1+0x11b0] ;  /* 0x0011b000012b7983 */ /* 0x000ee20000300800 */
[----:B------:R-:W-:-:S03]  /*b8d50*/  PRMT R35, R5, 0x4210, R39 ;  /* 0x0000421005237816 */ /* 0x000fc60000000027 */
[----:B------:R-:W3:Y:S04]  /*b8d60*/  LDL.LU R4, [R1+0x1190] ;  /* 0x0011900001047983 */ /* 0x000ee80000300800 */
[----:B------:R-:W3:Y:S01]  /*b8d70*/  LDL.LU R5, [R1+0x118c] ;  /* 0x00118c0001057983 */ /* 0x000ee20000300800 */
[----:B----4-:R-:W-:-:S03]  /*b8d80*/  PRMT R36, R6, 0x5210, R36 ;  /* 0x0000521006247816 */ /* 0x010fc60000000024 */
[----:B------:R-:W4:Y:S01]  /*b8d90*/  LDL.LU R6, [R1+0x1104] ;  /* 0x0011040001067983 */ /* 0x000f220000300800 */
[----:B--2---:R-:W-:-:S03]  /*b8da0*/  PRMT R38, R7, 0x5210, R38 ;  /* 0x0000521007267816 */ /* 0x004fc60000000026 */
[----:B------:R-:W2:Y:S01]  /*b8db0*/  LDL.LU R7, [R1+0x1188] ;  /* 0x0011880001077983 */ /* 0x000ea20000300800 */
[----:B------:R-:W-:-:S03]  /*b8dc0*/  PRMT R37, R50, 0x5210, R37 ;  /* 0x0000521032257816 */ /* 0x000fc60000000025 */
[----:B------:R-:W2:Y:S01]  /*b8dd0*/  LDL.LU R52, [R1+0x13e8] ;  /* 0x0013e80001347983 */ /* 0x000ea20000300800 */
[----:B------:R-:W-:-:S03]  /*b8de0*/  PRMT R39, R51, 0x5210, R39 ;  /* 0x0000521033277816 */ /* 0x000fc60000000027 */
[----:B------:R-:W2:Y:S04]  /*b8df0*/  LDL.LU R53, [R1+0x13e4] ;  /* 0x0013e40001357983 */ /* 0x000ea80000300800 */
[----:B------:R-:W1:Y:S04]  /*b8e00*/  LDL.LU R50, [R1+0x13ac] ;  /* 0x0013ac0001327983 */ /* 0x000e680000300800 */
[----:B------:R-:W2:Y:S01]  /*b8e10*/  LDL.LU R51, [R1+0x13a8] ;  /* 0x0013a80001337983 */ /* 0x000ea20000300800 */
[----:B------:R-:W-:-:S03]  /*b8e20*/  LOP3.LUT R44, R48, 0xffff, RZ, 0xc0, !PT ;  /* 0x0000ffff302c7812 */ /* 0x000fc600078ec0ff */
[----:B------:R-:W2:Y:S01]  /*b8e30*/  LDL.LU R48, [R1+0x1484] ;  /* 0x0014840001307983 */ /* 0x000ea20000300800 */
[----:B------:R-:W-:-:S03]  /*b8e40*/  LOP3.LUT R45, R49, 0xffff, RZ, 0xc0, !PT ;  /* 0x0000ffff312d7812 */ /* 0x000fc600078ec0ff */
[----:B------:R-:W2:Y:S01]  /*b8e50*/  LDL.LU R49, [R1+0x1480] ;  /* 0x0014800001317983 */ /* 0x000ea20000300800 */
[----:B---3--:R-:W-:-:S03]  /*b8e60*/  LOP3.LUT R46, R56, 0xffff, RZ, 0xc0, !PT ;  /* 0x0000ffff382e7812 */ /* 0x008fc600078ec0ff */
[----:B------:R-:W3:Y:S01]  /*b8e70*/  LDL.LU R56, [R1+0x147c] ;  /* 0x00147c0001387983 */ /* 0x000ee20000300800 */
[----:B------:R-:W-:-:S03]  /*b8e80*/  LOP3.LUT R47, R57, 0xffff, RZ, 0xc0, !PT ;  /* 0x0000ffff392f7812 */ /* 0x000fc600078ec0ff */
[----:B------:R-:W3:Y:S01]  /*b8e90*/  LDL.LU R57, [R1+0x11b4] ;  /* 0x0011b40001397983 */ /* 0x000ee20000300800 */
[----:B------:R-:W-:Y:S02]  /*b8ea0*/  PRMT R40, R40, 0x4210, R44 ;  /* 0x0000421028287816 */ /* 0x000fe4000000002c */
[----:B------:R-:W-:Y:S02]  /*b8eb0*/  PRMT R41, R41, 0x4210, R45 ;  /* 0x0000421029297816 */ /* 0x000fe4000000002d */
[----:B------:R-:W-:Y:S02]  /*b8ec0*/  PRMT R42, R42, 0x4210, R46 ;  /* 0x000042102a2a7816 */ /* 0x000fe4000000002e */
[----:B------:R-:W-:Y:S02]  /*b8ed0*/  PRMT R43, R43, 0x4210, R47 ;  /* 0x000042102b2b7816 */ /* 0x000fe4000000002f */
[----:B------:R-:W-:Y:S02]  /*b8ee0*/  PRMT R45, R4, 0x5210, R45 ;  /* 0x00005210042d7816 */ /* 0x000fe4000000002d */
[----:B------:R-:W3:Y:S01]  /*b8ef0*/  LDL.LU R4, [R1+0x11dc] ;  /* 0x0011dc0001047983 */ /* 0x000ee20000300800 */
[----:B------:R-:W-:-:S03]  /*b8f00*/  PRMT R44, R5, 0x5210, R44 ;  /* 0x00005210052c7816 */ /* 0x000fc6000000002c */
[----:B------:R-:W-:Y:S01]  /*b8f10*/  STSM.16.M88.4 [R0], R28 ;  /* 0x0000001c00007844 */ /* 0x000fe20000000200 */
[----:B------:R-:W-:-:S03]  /*b8f20*/  NOP ;  /* 0x0000000000007918 */ /* 0x000fc60000000000 */
[----:B------:R-:W-:Y:S01]  /*b8f30*/  LDS.128 R28, [R0] ;  /* 0x00000000001c7984 */ /* 0x000fe20000000c00 */
[----:B------:R-:W-:-:S03]  /*b8f40*/  NOP ;  /* 0x0000000000007918 */ /* 0x000fc60000000000 */
        /* <DEDUP_REMOVED lines=11> */
[----:B----4-:R-:W-:-:S03]  /*b9000*/  PRMT R46, R6, 0x5210, R46 ;  /* 0x00005210062e7816 */ /* 0x010fc6000000002e */
[----:B------:R-:W4:Y:S04]  /*b9010*/  LDL.LU R6, [R1+0x1194] ;  /* 0x0011940001067983 */ /* 0x000f280000300800 */
[----:B------:R-:W4:Y:S01]  /*b9020*/  LDL.LU R5, [R1+0x1198] ;  /* 0x0011980001057983 */ /* 0x000f220000300800 */
[----:B--2---:R-:W-:Y:S01]  /*b9030*/  PRMT R47, R7, 0x5210, R47 ;  /* 0x00005210072f7816 */ /* 0x004fe2000000002f */
[----:B------:R-:W-:Y:S02]  /*b9040*/  NOP ;  /* 0x0000000000007918 */ /* 0x000fe40000000000 */
[----:B------:R-:W2:Y:S04]  /*b9050*/  LDL.LU R7, [R1+0x1100] ;  /* 0x0011000001077983 */ /* 0x000ea80000300800 */
[----:B------:R-:W2:Y:S04]  /*b9060*/  LDL.LU R15, [R1+0x40] ;  /* 0x00004000010f7983 */ /* 0x000ea80000300800 */
[----:B0-----:R-:W2:Y:S04]  /*b9070*/  LDL.LU.64 R22, [R1+0xf70] ;  /* 0x000f700001167983 */ /* 0x001ea80000300a00 */
[----:B------:R-:W2:Y:S04]  /*b9080*/  LDL.LU.64 R18, [R1+0xf68] ;  /* 0x000f680001127983 */ /* 0x000ea80000300a00 */
[----:B------:R-:W2:Y:S01]  /*b9090*/  LDL.LU.64 R16, [R1+0xf60] ;  /* 0x000f600001107983 */ /* 0x000ea20000300a00 */
[----:B------:R-:W-:-:S03]  /*b90a0*/  LOP3.LUT R14, R51, 0xffff, RZ, 0xc0, !PT ;  /* 0x0000ffff330e7812 */ /* 0x000fc600078ec0ff */
[----:B------:R-:W2:Y:S04]  /*b90b0*/  LDL.LU.64 R12, [R1+0xf58] ;  /* 0x000f5800010c7983 */ /* 0x000ea80000300a00 */
[----:B------:R-:W2:Y:S04]  /*b90c0*/  LDL.LU.64 R10, [R1+0xf50] ;  /* 0x000f5000010a7983 */ /* 0x000ea80000300a00 */
[----:B------:R-:W2:Y:S01]  /*b90d0*/  LDL.LU.64 R8, [R1+0xf48] ;  /* 0x000f480001087983 */ /* 0x000ea20000300a00 */
[----:B-1----:R-:W-:Y:S02]  /*b90e0*/  LOP3.LUT R25, R50, 0xffff, RZ, 0xc0, !PT ;  /* 0x0000ffff32197812 */ /* 0x002fe400078ec0ff */
[----:B------:R-:W-:-:S02]  /*b90f0*/  LOP3.LUT R61, R52, 0xffff, RZ, 0xc0, !PT ;  /* 0x0000ffff343d7812 */ /* 0x000fc400078ec0ff */
[----:B------:R-:W-:Y:S01]  /*b9100*/  LOP3.LUT R24, R53, 0xffff, RZ, 0xc0, !PT ;  /* 0x0000ffff35187812 */ /* 0x000fe200078ec0ff */
[----:B------:R-:W-:Y:S01]  /*b9110*/  STSM.16.M88.4 [R0], R44 ;  /* 0x0000002c00007844 */ /* 0x000fe20000000200 */
[----:B------:R-:W-:Y:S01]  /*b9120*/  PRMT R48, R48, 0x4210, R61 ;  /* 0x0000421030307816 */ /* 0x000fe2000000003d */
[----:B------:R-:W-:Y:S01]  /*b9130*/  NOP ;  /* 0x0000000000007918 */ /* 0x000fe20000000000 */
[----:B------:R-:W-:Y:S01]  /*b9140*/  PRMT R49, R49, 0x4210, R24 ;  /* 0x0000421031317816 */ /* 0x000fe20000000018 */
[----:B------:R-:W-:Y:S01]  /*b9150*/  LDS.128 R44, [R0] ;  /* 0x00000000002c7984 */ /* 0x000fe20000000c00 */
[----:B---3--:R-:W-:Y:S02]  /*b9160*/  PRMT R50, R56, 0x4210, R25 ;  /* 0x0000421038327816 */ /* 0x008fe40000000019 */
[----:B------:R-:W-:Y:S01]  /*b9170*/  PRMT R51, R57, 0x4210, R14 ;  /* 0x0000421039337816 */ /* 0x000fe2000000000e */
[----:B------:R-:W-:Y:S01]  /*b9180*/  NOP ;  /* 0x0000000000007918 */ /* 0x000fe20000000000 */
[----:B------:R-:W3:Y:S04]  /*b9190*/  LDL.LU R57, [R1+0x30] ;  /* 0x0000300001397983 */ /* 0x000ee80000300800 */
[----:B------:R-:W3:Y:S04]  /*b91a0*/  LDL.LU R56, [R1+0x44] ;  /* 0x0000440001387983 */ /* 0x000ee80000300800 */
[----:B------:R-:W3:Y:S04]  /*b91b0*/  LDL.LU.64 R58, [R1+0xf40] ;  /* 0x000f4000013a7983 */ /* 0x000ee80000300a00 */
[----:B------:R-:W3:Y:S04]  /*b91c0*/  LDL.LU.64 R54, [R1+0xf20] ;  /* 0x000f200001367983 */ /* 0x000ee80000300a00 */
[----:B------:R-:W3:Y:S04]  /*b91d0*/  LDL.LU.64 R52, [R1+0xf18] ;  /* 0x000f180001347983 */ /* 0x000ee80000300a00 */
[----:B------:R0:W-:Y:S04]  /*b91e0*/  STSM.16.M88.4 [R0], R48 ;  /* 0x0000003000007844 */ /* 0x0001e80000000200 */
[----:B0-----:R-:W3:Y:S04]  /*b91f0*/  LDL.LU.64 R50, [R1+0xf10] ;  /* 0x000f100001327983 */ /* 0x001ee80000300a00 */
[----:B------:R-:W3:Y:S01]  /*b9200*/  LDL.LU.64 R48, [R1+0xf08] ;  /* 0x000f080001307983 */ /* 0x000ee20000300a00 */
[----:B------:R-:W-:-:S02]  /*b9210*/  PRMT R4, R4, 0x5210, R61 ;  /* 0x0000521004047816 */ /* 0x000fc4000000003d */
[----:B----4-:R-:W-:Y:S02]  /*b9220*/  PRMT R6, R6, 0x5210, R25 ;  /* 0x0000521006067816 */ /* 0x010fe40000000019 */
[----:B------:R-:W-:Y:S01]  /*b9230*/  PRMT R5, R5, 0x5210, R24 ;  /* 0x0000521005057816 */ /* 0x000fe20000000018 */
[----:B------:R-:W-:Y:S01]  /*b9240*/  NOP ;  /* 0x0000000000007918 */ /* 0x000fe20000000000 */
[----:B------:R-:W0:Y:S01]  /*b9250*/  LDS.128 R24, [R0] ;  /* 0x0000000000187984 */ /* 0x000e220000000c00 */
[----:B--2---:R-:W-:Y:S01]  /*b9260*/  PRMT R7, R7, 0x5210, R14 ;  /* 0x0000521007077816 */ /* 0x004fe2000000000e */
[----:B------:R-:W-:Y:S01]  /*b9270*/  NOP ;  /* 0x0000000000007918 */ /* 0x000fe20000000000 */
[----:B------:R-:W-:-:S03]  /*b9280*/  PRMT R61, R15, 0x7770, RZ ;  /* 0x000077700f3d7816 */ /* 0x000fc600000000ff */
[----:B------:R-:W-:Y:S01]  /*b9290*/  STSM.16.M88.4 [R0], R4 ;  /* 0x0000000400007844 */ /* 0x000fe20000000200 */
[----:B------:R-:W-:-:S03]  /*b92a0*/  NOP ;  /* 0x0000000000007918 */ /* 0x000fc60000000000 */
[----:B------:R1:W-:Y:S01]  /*b92b0*/  @P0 STG.E.U8 desc[UR32][R22.64], R61 ;  /* 0x0000003d16000986 */ /* 0x0003e2000c101120 */
[----:B------:R-:W-:Y:S02]  /*b92c0*/  LOP3.LUT P0, RZ, R3, 0x80, RZ, 0xc0, !PT ;  /* 0x0000008003ff7812 */ /* 0x000fe4000780c0ff */
[----:B-1----:R-:W-:-:S11]  /*b92d0*/  PRMT R61, R15, 0x7771, RZ ;  /* 0x000077710f3d7816 */ /* 0x002fd600000000ff */
        /* <DEDUP_REMOVED lines=8> */
[----:B---3--:R-:W-:-:S05]  /*b9360*/  PRMT R61, R57, 0x7770, RZ ;  /* 0x00007770393d7816 */ /* 0x008fca00000000ff */
[----:B------:R1:W-:Y:S02]  /*b9370*/  @P6 STG.E.U8 desc[UR32][R10.64], R61 ;  /* 0x0000003d0a006986 */ /* 0x0003e4000c101120 */
[----:B-1----:R-:W-:-:S05]  /*b9380*/  PRMT R61, R57, 0x7771, RZ ;  /* 0x00007771393d7816 */ /* 0x002fca00000000ff */
[----:B------:R1:W-:Y:S02]  /*b9390*/  @P5 STG.E.U8 desc[UR32][R8.64], R61 ;  /* 0x0000003d08005986 */ /* 0x0003e4000c101120 */
[----:B-1----:R-:W-:-:S05]  /*b93a0*/  PRMT R61, R57, 0x7772, RZ ;  /* 0x00007772393d7816 */ /* 0x002fca00000000ff */
[----:B------:R1:W-:Y:S02]  /*b93b0*/  @P4 STG.E.U8 desc[UR32][R58.64], R61 ;  /* 0x0000003d3a004986 */ /* 0x0003e4000c101120 */
[----:B-1----:R-:W-:-:S05]  /*b93c0*/  PRMT R61, R57, 0x7773, RZ ;  /* 0x00007773393d7816 */ /* 0x002fca00000000ff */
[----:B------:R1:W-:Y:S02]  /*b93d0*/  @P3 STG.E.U8 desc[UR32][R54.64], R61 ;  /* 0x0000003d36003986 */ /* 0x0003e4000c101120 */
[----:B-1----:R-:W-:-:S05]  /*b93e0*/  PRMT R61, R56, 0x7770, RZ ;  /* 0x00007770383d7816 */ /* 0x002fca00000000ff */
[----:B------:R1:W-:Y:S04]  /*b93f0*/  @P2 STG.E.U8 desc[UR32][R52.64], R61 ;  /* 0x0000003d34002986 */ /* 0x0003e8000c101120 */
[----:B0-----:R0:W-:Y:S01]  /*b9400*/  STL.64 [R1+0x140], R24 ;  /* 0x0001401801007387 */ /* 0x0011e20000100a00 */
[----:B-1----:R-:W-:-:S03]  /*b9410*/  PRMT R61, R56, 0x7771, RZ ;  /* 0x00007771383d7816 */ /* 0x002fc600000000ff */
[----:B------:R-:W-:Y:S04]  /*b9420*/  STL.64 [R1+0x148], R26 ;  /* 0x0001481a01007387 */ /* 0x000fe80000100a00 */
[----:B------:R1:W-:Y:S04]  /*b9430*/  @P1 STG.E.U8 desc[UR32][R50.64], R61 ;  /* 0x0000003d32001986 */ /* 0x0003e8000c101120 */
[----:B0-----:R-:W2:Y:S04]  /*b9440*/  LDL.LU.64 R24, [R1+0x3820] ;  /* 0x0038200001187983 */ /* 0x001ea80000300a00 */
[----:B------:R-:W3:Y:S01]  /*b9450*/  LDL.LU.64 R6, [R1+0x3818] ;  /* 0x0038180001067983 */ /* 0x000ee20000300a00 */
[----:B-1----:R-:W-:-:S03]  /*b9460*/  PRMT R61, R56, 0x7772, RZ ;  /* 0x00007772383d7816 */ /* 0x002fc600000000ff */
[----:B------:R-:W4:Y:S04]  /*b9470*/  LDL.LU.64 R4, [R1+0x3810] ;  /* 0x0038100001047983 */ /* 0x000f280000300a00 */
[----:B------:R0:W-:Y:S04]  /*b9480*/  @P0 STG.E.U8 desc[UR32][R48.64], R61 ;  /* 0x0000003d30000986 */ /* 0x0001e8000c101120 */
[----:B0-----:R-:W2:Y:S04]  /*b9490*/  LDL.LU.64 R48, [R1+0xf00] ;  /* 0x000f000001307983 */ /* 0x001ea80000300a00 */
[----:B------:R-:W3:Y:S04]  /*b94a0*/  LDL.LU.64 R8, [R1+0xef8] ;  /* 0x000ef80001087983 */ /* 0x000ee80000300a00 */
[----:B------:R-:W4:Y:S04]  /*b94b0*/  LDL.LU.64 R58, [R1+0xef0] ;  /* 0x000ef000013a7983 */ /* 0x000f280000300a00 */
[----:B------:R-:W4:Y:S04]  /*b94c0*/  LDL.LU.64 R54, [R1+0xee8] ;  /* 0x000ee80001367983 */ /* 0x000f280000300a00 */
[----:B------:R-:W3:Y:S04]  /*b94d0*/  LDL.LU R57, [R1+0x34] ;  /* 0x0000340001397983 */ /* 0x000ee80000300800 */
[----:B------:R-:W4:Y:S04]  /*b94e0*/  LDL.LU.64 R52, [R1+0xed0] ;  /* 0x000ed00001347983 */ /* 0x000f280000300a00 */
[----:B------:R-:W4:Y:S01]  /*b94f0*/  LDL.LU R12, [R1+0x48] ;  /* 0x00004800010c7983 */ /* 0x000f220000300800 */
[----:B------:R-:W-:-:S03]  /*b9500*/  LOP3.LUT P3, RZ, R2, 0x10, RZ, 0xc0, !PT ;  /* 0x0000001002ff7812 */ /* 0x000fc6000786c0ff */
[----:B------:R-:W4:Y:S01]  /*b9510*/  LDL.LU.64 R50, [R1+0xec8] ;  /* 0x000ec80001327983 */ /* 0x000f220000300a00 */
[----:B------:R-:W-:Y:S02]  /*b9520*/  PRMT R61, R56, 0x7773, RZ ;  /* 0x00007773383d7816 */ /* 0x000fe400000000ff */
[C---:B------:R-:W-:Y:S02]  /*b9530*/  LOP3.LUT P2, RZ, R2.reuse, 0x1000, RZ, 0xc0, !PT ;  /* 0x0000100002ff7812 */ /* 0x040fe4000784c0ff */
[----:B------:R-:W-:Y:S02]  /*b9540*/  LOP3.LUT P1, RZ, R2, 0x800, RZ, 0xc0, !PT ;  /* 0x0000080002ff7812 */ /* 0x000fe4000782c0ff */
[----:B------:R-:W-:Y:S02]  /*b9550*/  LOP3.LUT R60, R60, 0xefffffff, RZ, 0xc0, !PT ;  /* 0xefffffff3c3c7812 */ /* 0x000fe400078ec0ff */
[----:B------:R-:W-:Y:S02]  /*b9560*/  LOP3.LUT R3, R3, 0xfffffffe, RZ, 0xc0, !PT ;  /* 0xfffffffe03037812 */ /* 0x000fe400078ec0ff */
[----:B------:R-:W-:Y:S01]  /*b9570*/  LOP3.LUT P0, RZ, R2, 0x400, RZ, 0xc0, !PT ;  /* 0x0000040002ff7812 */ /* 0x000fe2000780c0ff */
[----:B--2---:R0:W-:Y:S04]  /*b9580*/  @P3 STG.E.U8 desc[UR32][R48.64], R61 ;  /* 0x0000003d30003986 */ /* 0x0041e8000c101120 */
[----:B0-----:R-:W2:Y:S04]  /*b9590*/  LDL.LU.64 R48, [R1+0xec0] ;  /* 0x000ec00001307983 */ /* 0x001ea80000300a00 */
[----:B------:R-:W2:Y:S04]  /*b95a0*/  LDL.LU.64 R26, [R1+0xeb8] ;  /* 0x000eb800011a7983 */ /* 0x000ea80000300a00 */
[----:B------:R-:W2:Y:S04]  /*b95b0*/  LDL.LU.64 R22, [R1+0xeb0] ;  /* 0x000eb00001167983 */ /* 0x000ea80000300a00 */
[----:B------:R-:W2:Y:S04]  /*b95c0*/  LDL.LU R13, [R1+0x38] ;  /* 0x00003800010d7983 */ /* 0x000ea80000300800 */
[----:B------:R-:W2:Y:S04]  /*b95d0*/  LDL.LU.64 R18, [R1+0xea8] ;  /* 0x000ea80001127983 */ /* 0x000ea80000300a00 */
[----:B------:R-:W2:Y:S04]  /*b95e0*/  LDL.LU.64 R16, [R1+0xe90] ;  /* 0x000e900001107983 */ /* 0x000ea80000300a00 */
[----:B------:R-:W2:Y:S01]  /*b95f0*/  LDL.LU.64 R14, [R1+0xe88] ;  /* 0x000e8800010e7983 */ /* 0x000ea20000300a00 */
[----:B---3--:R-:W-:-:S03]  /*b9600*/  PRMT R61, R57, 0x7770, RZ ;  /* 0x00007770393d7816 */ /* 0x008fc600000000ff */
[----:B------:R-:W3:Y:S04]  /*b9610*/  LDL.LU R56, [R1+0x4c] ;  /* 0x00004c0001387983 */ /* 0x000ee80000300800 */
[----:B------:R-:W3:Y:S04]  /*b9620*/  LDL.LU.64 R10, [R1+0xe70] ;  /* 0x000e7000010a7983 */ /* 0x000ee80000300a00 */
[----:B------:R0:W-:Y:S02]  /*b9630*/  @P2 STG.E.U8 desc[UR32][R8.64], R61 ;  /* 0x0000003d08002986 */ /* 0x0001e4000c101120 */
[----:B0-----:R-:W-:-:S02]  /*b9640*/  PRMT R61, R57, 0x7771, RZ ;  /* 0x00007771393d7816 */ /* 0x001fc400000000ff */
[----:B------:R-:W3:Y:S04]  /*b9650*/  LDL.LU.64 R8, [R1+0xe68] ;  /* 0x000e680001087983 */ /* 0x000ee80000300a00 */
[----:B----4-:R0:W-:Y:S04]  /*b9660*/  @P1 STG.E.U8 desc[UR32][R58.64], R61 ;  /* 0x0000003d3a001986 */ /* 0x0101e8000c101120 */
[----:B0-----:R-:W4:Y:S01]  /*b9670*/  LDL.LU.64 R58, [R1+0xe50] ;  /* 0x000e5000013a7983 */ /* 0x001f220000300a00 */
        /* <DEDUP_REMOVED lines=21> */
[----:B------:R-:W-:-:S09]  /*b97d0*/  PRMT R61, R57, 0x7772, RZ ;  /* 0x00007772393d7816 */ /* 0x000fd200000000ff */
[----:B------:R-:W-:Y:S02]  /*b97e0*/  @P6 LOP3.LUT R3, R3, 0x8, RZ, 0xfc, !PT ;  /* 0x0000000803036812 */ /* 0x000fe400078efcff */
[----:B------:R-:W-:Y:S01]  /*b97f0*/  LOP3.LUT P6, RZ, R2, 0x200, RZ, 0xc0, !PT ;  /* 0x0000020002ff7812 */ /* 0x000fe200078cc0ff */
[----:B------:R0:W-:Y:S02]  /*b9800*/  @P0 STG.E.U8 desc[UR32][R54.64], R61 ;  /* 0x0000003d36000986 */ /* 0x0001e4000c101120 */
[----:B0-----:R-:W-:Y:S02]  /*b9810*/  PRMT R61, R57, 0x7773, RZ ;  /* 0x00007773393d7816 */ /* 0x001fe400000000ff */
[----:B------:R-:W4:Y:S08]  /*b9820*/  LDL.LU.64 R54, [R1+0xe48] ;  /* 0x000e480001367983 */ /* 0x000f300000300a00 */
[----:B------:R0:W-:Y:S01]  /*b9830*/  @P6 STG.E.U8 desc[UR32][R52.64], R61 ;  /* 0x0000003d34006986 */ /* 0x0001e2000c101120 */
[----:B------:R-:W-:-:S03]  /*b9840*/  LOP3.LUT P6, RZ, R3, 0x8, RZ, 0xc0, !PT ;  /* 0x0000000803ff7812 */ /* 0x000fc600078cc0ff */
[----:B------:R-:W4:Y:S01]  /*b9850*/  LDL.LU R57, [R1+0x3c] ;  /* 0x00003c0001397983 */ /* 0x000f220000300800 */
[----:B0-----:R-:W-:-:S03]  /*b9860*/  PRMT R61, R12, 0x7770, RZ ;  /* 0x000077700c3d7816 */ /* 0x001fc600000000ff */
[----:B------:R-:W4:Y:S06]  /*b9870*/  LDL.LU.64 R52, [R1+0xe28] ;  /* 0x000e280001347983 */ /* 0x000f2c0000300a00 */
[----:B------:R0:W-:Y:S01]  /*b9880*/  @P6 STG.E.U8 desc[UR32][R50.64], R61 ;  /* 0x0000003d32006986 */ /* 0x0001e2000c101120 */
[C---:B------:R-:W-:Y:S02]  /*b9890*/  LOP3.LUT P6, RZ, R3.reuse, 0x4, RZ, 0xc0, !PT ;  /* 0x0000000403ff7812 */ /* 0x040fe400078cc0ff */
[----:B0-----:R-:W-:Y:S01]  /*b98a0*/  PRMT R61, R12, 0x7771, RZ ;  /* 0x000077710c3d7816 */ /* 0x001fe200000000ff */
[----:B------:R-:W4:Y:S10]  /*b98b0*/  LDL.LU.64 R50, [R1+0xe20] ;  /* 0x000e200001327983 */ /* 0x000f340000300a00 */
[----:B--2---:R0:W-:Y:S01]  /*b98c0*/  @P6 STG.E.U8 desc[UR32][R48.64], R61 ;  /* 0x0000003d30006986 */ /* 0x0041e2000c101120 */
[----:B------:R-:W-:-:S02]  /*b98d0*/  LOP3.LUT P6, RZ, R3, 0x2, RZ, 0xc0, !PT ;  /* 0x0000000203ff7812 */ /* 0x000fc400078cc0ff */
[----:B0-----:R-:W-:Y:S01]  /*b98e0*/  PRMT R61, R12, 0x7772, RZ ;  /* 0x000077720c3d7816 */ /* 0x001fe200000000ff */
[----:B------:R-:W2:Y:S10]  /*b98f0*/  LDL.LU.64 R48, [R1+0xe08] ;  /* 0x000e080001307983 */ /* 0x000eb40000300a00 */
[----:B------:R-:W-:Y:S01]  /*b9900*/  @P6 STG.E.U8 desc[UR32][R26.64], R61 ;  /* 0x0000003d1a006986 */ /* 0x000fe2000c101120 */
[----:B------:R-:W-:-:S02]  /*b9910*/  LOP3.LUT P6, RZ, R3, 0x1, RZ, 0xc0, !PT ;  /* 0x0000000103ff7812 */ /* 0x000fc400078cc0ff */
[----:B------:R-:W-:-:S11]  /*b9920*/  PRMT R3, R12, 0x7773, RZ ;  /* 0x000077730c037816 */ /* 0x000fd600000000ff */
[----:B------:R0:W-:Y:S01]  /*b9930*/  @P6 STG.E.U8 desc[UR32][R22.64], R3 ;  /* 0x0000000316006986 */ /* 0x0001e2000c101120 */
[----:B------:R-:W-:Y:S02]  /*b9940*/  LOP3.LUT P6, RZ, R60, 0x80000000, RZ, 0xc0, !PT ;  /* 0x800000003cff7812 */ /* 0x000fe400078cc0ff */
[----:B0-----:R-:W-:-:S11]  /*b9950*/  PRMT R3, R13, 0x7770, RZ ;  /* 0x000077700d037816 */ /* 0x001fd600000000ff */
        /* <DEDUP_REMOVED lines=8> */
[C---:B------:R-:W-:Y:S02]  /*b99e0*/  LOP3.LUT P5, RZ, R4.reuse, 0x8000000, RZ, 0xc0, !PT ;  /* 0x0800000004ff7812 */ /* 0x040fe400078ac0ff */
[----:B------:R-:W-:Y:S02]  /*b99f0*/  LOP3.LUT P4, RZ, R4, 0x4000000, RZ, 0xc0, !PT ;  /* 0x0400000004ff7812 */ /* 0x000fe4000788c0ff */
[----:B0-----:R-:W-:-:S07]  /*b9a00*/  PRMT R3, R13, 0x7773, RZ ;  /* 0x000077730d037816 */ /* 0x001fce00000000ff */
[----:B---3--:R0:W-:Y:S02]  /*b9a10*/  @P6 STG.E.U8 desc[UR32][R10.64], R3 ;  /* 0x000000030a006986 */ /* 0x0081e4000c101120 */
[----:B0-----:R-:W-:-:S05]  /*b9a20*/  PRMT R3, R56, 0x7770, RZ ;  /* 0x0000777038037816 */ /* 0x001fca00000000ff */
[----:B------:R0:W-:Y:S02]  /*b9a30*/  @P5 STG.E.U8 desc[UR32][R8.64], R3 ;  /* 0x0000000308005986 */ /* 0x0001e4000c101120 */
[----:B0-----:R-:W-:-:S05]  /*b9a40*/  PRMT R3, R56, 0x7771, RZ ;  /* 0x0000777138037816 */ /* 0x001fca00000000ff */
[----:B----4-:R0:W-:Y:S04]  /*b9a50*/  @P4 STG.E.U8 desc[UR32][R58.64], R3 ;  /* 0x000000033a004986 */ /* 0x0101e8000c101120 */
[----:B0-----:R-:W3:Y:S01]  /*b9a60*/  LDL.LU.64 R58, [R1+0xe00] ;  /* 0x000e0000013a7983 */ /* 0x001ee20000300a00 */
[C---:B------:R-:W-:Y:S02]  /*b9a70*/  LOP3.LUT P3, RZ, R4.reuse, 0x2000000, RZ, 0xc0, !PT ;  /* 0x0200000004ff7812 */ /* 0x040fe4000786c0ff */
[----:B------:R-:W-:Y:S01]  /*b9a80*/  LOP3.LUT P2, RZ, R4, 0x1000000, RZ, 0xc0, !PT ;  /* 0x0100000004ff7812 */ /* 0x000fe2000784c0ff */
[----:B------:R-:W4:Y:S01]  /*b9a90*/  LDL.LU.64 R10, [R1+0xde8] ;  /* 0x000de800010a7983 */ /* 0x000f220000300a00 */
[----:B------:R-:W-:Y:S02]  /*b9aa0*/  PRMT R3, R56, 0x7772, RZ ;  /* 0x0000777238037816 */ /* 0x000fe400000000ff */
[----:B------:R-:W-:-:S07]  /*b9ab0*/  LOP3.LUT P1, RZ, R4, 0x800000, RZ, 0xc0, !PT ;  /* 0x0080000004ff7812 */ /* 0x000fce000782c0ff */
[----:B------:R0:W-:Y:S02]  /*b9ac0*/  @P3 STG.E.U8 desc[UR32][R54.64], R3 ;  /* 0x0000000336003986 */ /* 0x0001e4000c101120 */
[----:B0-----:R-:W-:-:S05]  /*b9ad0*/  PRMT R3, R56, 0x7773, RZ ;  /* 0x0000777338037816 */ /* 0x001fca00000000ff */
[----:B------:R0:W-:Y:S02]  /*b9ae0*/  @P2 STG.E.U8 desc[UR32][R52.64], R3 ;  /* 0x0000000334002986 */ /* 0x0001e4000c101120 */
[----:B0-----:R-:W-:-:S05]  /*b9af0*/  PRMT R3, R57, 0x7770, RZ ;  /* 0x0000777039037816 */ /* 0x001fca00000000ff */
[----:B------:R0:W-:Y:S04]  /*b9b00*/  @P1 STG.E.U8 desc[UR32][R50.64], R3 ;  /* 0x0000000332001986 */ /* 0x0001e8000c101120 */
[----:B0-----:R-:W4:Y:S04]  /*b9b10*/  LDL.LU.64 R50, [R1+0xde0] ;  /* 0x000de00001327983 */ /* 0x001f280000300a00 */
[----:B------:R-:W4:Y:S04]  /*b9b20*/  LDL.LU.64 R8, [R1+0xdc0] ;  /* 0x000dc00001087983 */ /* 0x000f280000300a00 */
[----:B------:R-:W4:Y:S04]  /*b9b30*/  LDL.LU.64 R54, [R1+0xdb8] ;  /* 0x000db80001367983 */ /* 0x000f280000300a00 */
[----:B------:R-:W4:Y:S01]  /*b9b40*/  LDL.LU R53, [R1+0x20] ;  /* 0x0000200001357983 */ /* 0x000f220000300800 */
[----:B------:R-:W-:-:S02]  /*b9b50*/  LOP3.LUT P0, RZ, R4, 0x400000, RZ, 0xc0, !PT ;  /* 0x0040000004ff7812 */ /* 0x000fc4000780c0ff */
[----:B------:R-:W-:Y:S02]  /*b9b60*/  PRMT R3, R57, 0x7771, RZ ;  /* 0x0000777139037816 */ /* 0x000fe400000000ff */
[----:B------:R-:W-:-:S09]  /*b9b70*/  LOP3.LUT P3, RZ, R4, 0x200000, RZ, 0xc0, !PT ;  /* 0x0020000004ff7812 */ /* 0x000fd2000786c0ff */
[----:B--2---:R0:W-:Y:S04]  /*b9b80*/  @P0 STG.E.U8 desc[UR32][R48.64], R3 ;  /* 0x0000000330000986 */ /* 0x0041e8000c101120 */
[----:B0-----:R-:W2:Y:S01]  /*b9b90*/  LDL.LU.64 R48, [R1+0xda8] ;  /* 0x000da80001307983 */ /* 0x001ea20000300a00 */
[----:B------:R-:W-:-:S05]  /*b9ba0*/  PRMT R3, R57, 0x7772, RZ ;  /* 0x0000777239037816 */ /* 0x000fca00000000ff */
[----:B---3--:R0:W-:Y:S04]  /*b9bb0*/  @P3 STG.E.U8 desc[UR32][R58.64], R3 ;  /* 0x000000033a003986 */ /* 0x0081e8000c101120 */
[----:B0-----:R-:W3:Y:S01]  /*b9bc0*/  LDL.LU R58, [R1+0x10] ;  /* 0x00001000013a7983 */ /* 0x001ee20000300800 */
[----:B------:R-:W-:-:S03]  /*b9bd0*/  PRMT R3, R57, 0x7773, RZ ;  /* 0x0000777339037816 */ /* 0x000fc600000000ff */
[----:B------:R-:W3:Y:S01]  /*b9be0*/  LDL.LU.64 R56, [R1+0xda0] ;  /* 0x000da00001387983 */ /* 0x000ee20000300a00 */
[----:B------:R-:W-:Y:S02]  /*b9bf0*/  LOP3.LUT P6, RZ, R4, 0x200, RZ, 0xc0, !PT ;  /* 0x0000020004ff7812 */ /* 0x000fe400078cc0ff */
[----:B------:R-:W-:Y:S01]  /*b9c00*/  LOP3.LUT R60, R60, 0xffefffff, RZ, 0xc0, !PT ;  /* 0xffefffff3c3c7812 */ /* 0x000fe200078ec0ff */
[----:B------:R-:W3:Y:S01]  /*b9c10*/  LDL.LU.64 R26, [R1+0xd98] ;  /* 0x000d9800011a7983 */ /* 0x000ee20000300a00 */
[----:B------:R-:W-:-:S03]  /*b9c20*/  LOP3.LUT P2, RZ, R4, 0x100000, RZ, 0xc0, !PT ;  /* 0x0010000004ff7812 */ /* 0x000fc6000784c0ff */
[----:B------:R-:W3:Y:S01]  /*b9c30*/  LDL.LU.64 R22, [R1+0xd90] ;  /* 0x000d900001167983 */ /* 0x000ee20000300a00 */
[----:B------:R-:W-:-:S03]  /*b9c40*/  LOP3.LUT P1, RZ, R4, 0x80000, RZ, 0xc0, !PT ;  /* 0x0008000004ff7812 */ /* 0x000fc6000782c0ff */
[----:B------:R-:W3:Y:S02]  /*b9c50*/  LDL.LU.64 R18, [R1+0xd80] ;  /* 0x000d800001127983 */ /* 0x000ee40000300a00 */
        /* <DEDUP_REMOVED lines=11> */
[----:B------:R-:W-:Y:S01]  /*b9d10*/  LOP3.LUT R60, R60, 0xfeffffff, RZ, 0xc0, !PT ;  /* 0xfeffffff3c3c7812 */ /* 0x000fe200078ec0ff */
[----:B----4-:R0:W-:Y:S10]  /*b9d20*/  @P2 STG.E.U8 desc[UR32][R10.64], R3 ;  /* 0x000000030a002986 */ /* 0x0101f4000c101120 */
[----:B------:R-:W-:-:S02]  /*b9d30*/  @P6 LOP3.LUT R60, R60, 0x1000000, RZ, 0xfc, !PT ;  /* 0x010000003c3c6812 */ /* 0x000fc400078efcff */
[----:B------:R-:W-:Y:S02]  /*b9d40*/  LOP3.LUT P6, RZ, R4, 0x4000, RZ, 0xc0, !PT ;  /* 0x0000400004ff7812 */ /* 0x000fe400078cc0ff */
[----:B------:R-:W-:-:S11]  /*b9d50*/  LOP3.LUT R60, R60, 0xfdffffff, RZ, 0xc0, !PT ;  /* 0xfdffffff3c3c7812 */ /* 0x000fd600078ec0ff */
[----:B------:R-:W-:Y:S02]  /*b9d60*/  @P6 LOP3.LUT R60, R60, 0x2000000, RZ, 0xfc, !PT ;  /* 0x020000003c3c6812 */ /* 0x000fe400078efcff */
[----:B------:R-:W-:Y:S02]  /*b9d70*/  LOP3.LUT P6, RZ, R4, 0x8000, RZ, 0xc0, !PT ;  /* 0x0000800004ff7812 */ /* 0x000fe400078cc0ff */
[----:B0-----:R-:W-:-:S05]  /*b9d80*/  PRMT R3, R53, 0x7770, RZ ;  /* 0x0000777035037816 */ /* 0x001fca00000000ff */
[----:B------:R0:W-:Y:S01]  /*b9d90*/  @P1 STG.E.U8 desc[UR32][R50.64], R3 ;  /* 0x0000000332001986 */ /* 0x0001e2000c101120 */
[----:B------:R-:W-:-:S03]  /*b9da0*/  LOP3.LUT R60, R60, 0xfbffffff, RZ, 0xc0, !PT ;  /* 0xfbffffff3c3c7812 */ /* 0x000fc600078ec0ff */
[----:B0-----:R-:W4:Y:S04]  /*b9db0*/  LDL.LU R50, [R1+0x24] ;  /* 0x0000240001327983 */ /* 0x001f280000300800 */
[----:B------:R-:W4:Y:S01]  /*b9dc0*/  LDL.LU.64 R16, [R1+0xd78] ;  /* 0x000d780001107983 */ /* 0x000f220000300a00 */
[----:B------:R-:W-:Y:S02]  /*b9dd0*/  @P6 LOP3.LUT R60, R60, 0x4000000, RZ, 0xfc, !PT ;  /* 0x040000003c3c6812 */ /* 0x000fe400078efcff */
[C---:B------:R-:W-:Y:S01]  /*b9de0*/  LOP3.LUT P6, RZ, R4.reuse, 0x10000, RZ, 0xc0, !PT ;  /* 0x0001000004ff7812 */ /* 0x040fe200078cc0ff */
[----:B------:R-:W4:Y:S01]  /*b9df0*/  LDL.LU.64 R14, [R1+0xd68] ;  /* 0x000d6800010e7983 */ /* 0x000f220000300a00 */
[----:B------:R-:W-:Y:S02]  /*b9e00*/  LOP3.LUT P0, RZ, R4, 0x40000, RZ, 0xc0, !PT ;  /* 0x0004000004ff7812 */ /* 0x000fe4000780c0ff */
[----:B------:R-:W-:Y:S01]  /*b9e10*/  LOP3.LUT R60, R60, 0xf7ffffff, RZ, 0xc0, !PT ;  /* 0xf7ffffff3c3c7812 */ /* 0x000fe200078ec0ff */
[----:B------:R-:W4:Y:S01]  /*b9e20*/  LDL.LU R51, [R1+0x14] ;  /* 0x0000140001337983 */ /* 0x000f220000300800 */
[----:B------:R-:W-:-:S03]  /*b9e30*/  PRMT R3, R53, 0x7771, RZ ;  /* 0x0000777135037816 */ /* 0x000fc600000000ff */
[----:B------:R-:W4:Y:S04]  /*b9e40*/  LDL.LU.64 R12, [R1+0xd60] ;  /* 0x000d6000010c7983 */ /* 0x000f280000300a00 */
[----:B------:R-:W-:Y:S01]  /*b9e50*/  @P6 LOP3.LUT R60, R60, 0x8000000, RZ, 0xfc, !PT ;  /* 0x080000003c3c6812 */ /* 0x000fe200078efcff */
[----:B------:R-:W4:Y:S01]  /*b9e60*/  LDL.LU.64 R10, [R1+0xd58] ;  /* 0x000d5800010a7983 */ /* 0x000f220000300a00 */
[----:B------:R-:W-:-:S03]  /*b9e70*/  LOP3.LUT P6, RZ, R4, 0x20000, RZ, 0xc0, !PT ;  /* 0x0002000004ff7812 */ /* 0x000fc600078cc0ff */
[----:B------:R0:W-:Y:S02]  /*b9e80*/  @P0 STG.E.U8 desc[UR32][R8.64], R3 ;  /* 0x0000000308000986 */ /* 0x0001e4000c101120 */
[----:B0-----:R-:W-:Y:S02]  /*b9e90*/  PRMT R3, R53, 0x7772, RZ ;  /* 0x0000777235037816 */ /* 0x001fe400000000ff */
[----:B------:R-:W4:Y:S06]  /*b9ea0*/  LDL.LU.64 R8, [R1+0xd50] ;  /* 0x000d500001087983 */ /* 0x000f2c0000300a00 */
[----:B------:R0:W-:Y:S01]  /*b9eb0*/  @P6 STG.E.U8 desc[UR32][R54.64], R3 ;  /* 0x0000000336006986 */ /* 0x0001e2000c101120 */
[----:B------:R-:W-:-:S02]  /*b9ec0*/  LOP3.LUT P6, RZ, R60, 0x8000000, RZ, 0xc0, !PT ;  /* 0x080000003cff7812 */ /* 0x000fc400078cc0ff */
[----:B0-----:R-:W-:Y:S01]  /*b9ed0*/  PRMT R3, R53, 0x7773, RZ ;  /* 0x0000777335037816 */ /* 0x001fe200000000ff */
[----:B------:R-:W4:Y:S10]  /*b9ee0*/  LDL.LU.64 R54, [R1+0xd40] ;  /* 0x000d400001367983 */ /* 0x000f340000300a00 */
[----:B--2---:R0:W-:Y:S01]  /*b9ef0*/  @P6 STG.E.U8 desc[UR32][R48.64], R3 ;  /* 0x0000000330006986 */ /* 0x0041e2000c101120 */
[----:B------:R-:W-:-:S03]  /*b9f00*/  LOP3.LUT P6, RZ, R60, 0x4000000, RZ, 0xc0, !PT ;  /* 0x040000003cff7812 */ /* 0x000fc600078cc0ff */
[----:B------:R-:W2:Y:S04]  /*b9f10*/  LDL.LU.64 R52, [R1+0xd38] ;  /* 0x000d380001347983 */ /* 0x000ea80000300a00 */
[----:B0-----:R-:W2:Y:S04]  /*b9f20*/  LDL.LU.64 R48, [R1+0xd28] ;  /* 0x000d280001307983 */ /* 0x001ea80000300a00 */
[----:B------:R-:W2:Y:S01]  /*b9f30*/  LDL.LU R59, [R1+0x28] ;  /* 0x00002800013b7983 */ /* 0x000ea20000300800 */
[----:B---3--:R-:W-:-:S05]  /*b9f40*/  PRMT R3, R58, 0x7770, RZ ;  /* 0x000077703a037816 */ /* 0x008fca00000000ff */
[----:B------:R0:W-:Y:S04]  /*b9f50*/  @P6 STG.E.U8 desc[UR32][R56.64], R3 ;  /* 0x0000000338006986 */ /* 0x0001e8000c101120 */
[----:B0-----:R-:W3:Y:S01]  /*b9f60*/  LDL.LU.64 R56, [R1+0xd20] ;  /* 0x000d200001387983 */ /* 0x001ee20000300a00 */
[----:B------:R-:W-:Y:S02]  /*b9f70*/  LOP3.LUT P6, RZ, R60, 0x2000000, RZ, 0xc0, !PT ;  /* 0x020000003cff7812 */ /* 0x000fe400078cc0ff */
        /* <DEDUP_REMOVED lines=10> */
[C---:B------:R-:W-:Y:S02]  /*ba020*/  LOP3.LUT P4, RZ, R4.reuse, 0x80, RZ, 0xc0, !PT ;  /* 0x0000008004ff7812 */ /* 0x040fe4000788c0ff */
[C---:B------:R-:W-:Y:S02]  /*ba030*/  LOP3.LUT P3, RZ, R4.reuse, 0x40, RZ, 0xc0, !PT ;  /* 0x0000004004ff7812 */ /* 0x040fe4000786c0ff */
[----:B------:R-:W-:Y:S02]  /*ba040*/  LOP3.LUT P2, RZ, R4, 0x20, RZ, 0xc0, !PT ;  /* 0x0000002004ff7812 */ /* 0x000fe4000784c0ff */
[----:B----4-:R-:W-:-:S05]  /*ba050*/  PRMT R3, R50, 0x7770, RZ ;  /* 0x0000777032037816 */ /* 0x010fca00000000ff */
[----:B------:R0:W-:Y:S01]  /*ba060*/  @P6 STG.E.U8 desc[UR32][R16.64], R3 ;  /* 0x0000000310006986 */ /* 0x0001e2000c101120 */
[----:B------:R-:W-:Y:S02]  /*ba070*/  LOP3.LUT P6, RZ, R60, 0x200000, RZ, 0xc0, !PT ;  /* 0x002000003cff7812 */ /* 0x000fe400078cc0ff */
[----:B0-----:R-:W-:-:S11]  /*ba080*/  PRMT R3, R50, 0x7771, RZ ;  /* 0x0000777132037816 */ /* 0x001fd600000000ff */
[----:B------:R0:W-:Y:S01]  /*ba090*/  @P6 STG.E.U8 desc[UR32][R14.64], R3 ;  /* 0x000000030e006986 */ /* 0x0001e2000c101120 */
[----:B------:R-:W-:Y:S02]  /*ba0a0*/  LOP3.LUT P6, RZ, R60, 0x100000, RZ, 0xc0, !PT ;  /* 0x001000003cff7812 */ /* 0x000fe400078cc0ff */
[----:B0-----:R-:W-:-:S11]  /*ba0b0*/  PRMT R3, R50, 0x7772, RZ ;  /* 0x0000777232037816 */ /* 0x001fd600000000ff */
[----:B------:R0:W-:Y:S02]  /*ba0c0*/  @P6 STG.E.U8 desc[UR32][R12.64], R3 ;  /* 0x000000030c006986 */ /* 0x0001e4000c101120 */
[----:B0-----:R-:W-:-:S05]  /*ba0d0*/  PRMT R3, R50, 0x7773, RZ ;  /* 0x0000777332037816 */ /* 0x001fca00000000ff */
[----:B------:R0:W-:Y:S01]  /*ba0e0*/  @P5 STG.E.U8 desc[UR32][R10.64], R3 ;  /* 0x000000030a005986 */ /* 0x0001e2000c101120 */
[----:B------:R-:W-:Y:S02]  /*ba0f0*/  LOP3.LUT P1, RZ, R4, 0x10, RZ, 0xc0, !PT ;  /* 0x0000001004ff7812 */ /* 0x000fe4000782c0ff */
[----:B0-----:R-:W-:-:S05]  /*ba100*/  PRMT R3, R51, 0x7770, RZ ;  /* 0x0000777033037816 */ /* 0x001fca00000000ff */
[----:B------:R0:W-:Y:S01]  /*ba110*/  @P4 STG.E.U8 desc[UR32][R8.64], R3 ;  /* 0x0000000308004986 */ /* 0x0001e2000c101120 */
[----:B------:R-:W-:Y:S02]  /*ba120*/  LOP3.LUT P0, RZ, R4, 0x8, RZ, 0xc0, !PT ;  /* 0x0000000804ff7812 */ /* 0x000fe4000780c0ff */
[----:B0-----:R-:W-:-:S05]  /*ba130*/  PRMT R3, R51, 0x7771, RZ ;  /* 0x0000777133037816 */ /* 0x001fca00000000ff */
[----:B------:R0:W-:Y:S02]  /*ba140*/  @P3 STG.E.U8 desc[UR32][R54.64], R3 ;  /* 0x0000000336003986 */ /* 0x0001e4000c101120 */
[----:B0-----:R-:W-:-:S05]  /*ba150*/  PRMT R3, R51, 0x7772, RZ ;  /* 0x0000777233037816 */ /* 0x001fca00000000ff */
[----:B--2---:R0:W-:Y:S02]  /*ba160*/  @P2 STG.E.U8 desc[UR32][R52.64], R3 ;  /* 0x0000000334002986 */ /* 0x0041e4000c101120 */
[----:B0-----:R-:W-:-:S05]  /*ba170*/  PRMT R3, R51, 0x7773, RZ ;  /* 0x0000777333037816 */ /* 0x001fca00000000ff */
[----:B------:R0:W-:Y:S02]  /*ba180*/  @P1 STG.E.U8 desc[UR32][R48.64], R3 ;  /* 0x0000000330001986 */ /* 0x0001e4000c101120 */
[----:B0-----:R-:W-:-:S05]  /*ba190*/  PRMT R3, R59, 0x7770, RZ ;  /* 0x000077703b037816 */ /* 0x001fca00000000ff */
[----:B---3--:R0:W-:Y:S04]  /*ba1a0*/  @P0 STG.E.U8 desc[UR32][R56.64], R3 ;  /* 0x0000000338000986 */ /* 0x0081e8000c101120 */
[----:B0-----:R-:W2:Y:S04]  /*ba1b0*/  LDL.LU.64 R56, [R1+0xd10] ;  /* 0x000d100001387983 */ /* 0x001ea80000300a00 */
[----:B------:R-:W3:Y:S04]  /*ba1c0*/  LDL.LU.64 R8, [R1+0xd08] ;  /* 0x000d080001087983 */ /* 0x000ee80000300a00 */
[----:B------:R-:W4:Y:S04]  /*ba1d0*/  LDL.LU.64 R48, [R1+0xcf8] ;  /* 0x000cf80001307983 */ /* 0x000f280000300a00 */
[----:B------:R-:W4:Y:S04]  /*ba1e0*/  LDL.LU.64 R54, [R1+0xcf0] ;  /* 0x000cf00001367983 */ /* 0x000f280000300a00 */
[----:B------:R-:W4:Y:S04]  /*ba1f0*/  LDL.LU.64 R52, [R1+0xcd8] ;  /* 0x000cd80001347983 */ /* 0x000f280000300a00 */
[----:B------:R-:W4:Y:S04]  /*ba200*/  LDL.LU.64 R50, [R1+0xcd0] ;  /* 0x000cd00001327983 */ /* 0x000f280000300a00 */
[----:B------:R-:W4:Y:S01]  /*ba210*/  LDL.LU R16, [R1+0x18] ;  /* 0x0000180001107983 */ /* 0x000f220000300800 */
[----:B------:R-:W-:-:S02]  /*ba220*/  LOP3.LUT P3, RZ, R4, 0x4, RZ, 0xc0, !PT ;  /* 0x0000000404ff7812 */ /* 0x000fc4000786c0ff */
[----:B------:R-:W-:Y:S02]  /*ba230*/  PRMT R3, R59, 0x7771, RZ ;  /* 0x000077713b037816 */ /* 0x000fe400000000ff */
        /* <DEDUP_REMOVED lines=12> */
[----:B------:R-:W-:Y:S01]  /*ba300*/  LOP3.LUT P6, RZ, R5, 0x4000000, RZ, 0xc0, !PT ;  /* 0x0400000005ff7812 */ /* 0x000fe200078cc0ff */
[----:B--2---:R0:W-:Y:S04]  /*ba310*/  @P3 STG.E.U8 desc[UR32][R56.64], R3 ;  /* 0x0000000338003986 */ /* 0x0041e8000c101120 */
[----:B0-----:R-:W2:Y:S04]  /*ba320*/  LDL.LU.64 R56, [R1+0xcb8] ;  /* 0x000cb80001387983 */ /* 0x001ea80000300a00 */
[----:B------:R-:W2:Y:S04]  /*ba330*/  LDL.LU R17, [R1+0x2c] ;  /* 0x00002c0001117983 */ /* 0x000ea80000300800 */
[----:B------:R-:W2:Y:S01]  /*ba340*/  LDL.LU.64 R26, [R1+0xcb0] ;  /* 0x000cb000011a7983 */ /* 0x000ea20000300a00 */
[----:B------:R-:W-:-:S03]  /*ba350*/  LOP3.LUT R60, R60, 0xfffeffff, RZ, 0xc0, !PT ;  /* 0xfffeffff3c3c7812 */ /* 0x000fc600078ec0ff */
[----:B------:R-:W2:Y:S01]  /*ba360*/  LDL.LU.64 R22, [R1+0xc98] ;  /* 0x000c980001167983 */ /* 0x000ea20000300a00 */
[----:B------:R-:W-:Y:S02]  /*ba370*/  @P6 LOP3.LUT R60, R60, 0x10000, RZ, 0xfc, !PT ;  /* 0x000100003c3c6812 */ /* 0x000fe400078efcff */
[----:B------:R-:W-:Y:S01]  /*ba380*/  LOP3.LUT P6, RZ, R5, 0x8000000, RZ, 0xc0, !PT ;  /* 0x0800000005ff7812 */ /* 0x000fe200078cc0ff */
[----:B------:R-:W2:Y:S01]  /*ba390*/  LDL.LU.64 R18, [R1+0xc90] ;  /* 0x000c900001127983 */ /* 0x000ea20000300a00 */
[----:B------:R-:W-:Y:S02]  /*ba3a0*/  LOP3.LUT P2, RZ, R4, 0x2, RZ, 0xc0, !PT ;  /* 0x0000000204ff7812 */ /* 0x000fe4000784c0ff */
[----:B------:R-:W-:Y:S01]  /*ba3b0*/  LOP3.LUT R60, R60, 0xfffdffff, RZ, 0xc0, !PT ;  /* 0xfffdffff3c3c7812 */ /* 0x000fe200078ec0ff */
[----:B------:R-:W2:Y:S01]  /*ba3c0*/  LDL.LU.64 R14, [R1+0xc78] ;  /* 0x000c7800010e7983 */ /* 0x000ea20000300a00 */
[----:B------:R-:W-:Y:S02]  /*ba3d0*/  LOP3.LUT P1, RZ, R4, 0x1, RZ, 0xc0, !PT ;  /* 0x0000000104ff7812 */ /* 0x000fe4000782c0ff */
[----:B------:R-:W-:-:S05]  /*ba3e0*/  PRMT R3, R59, 0x7772, RZ ;  /* 0x000077723b037816 */ /* 0x000fca00000000ff */
[----:B------:R-:W-:Y:S02]  /*ba3f0*/  @P6 LOP3.LUT R60, R60, 0x20000, RZ, 0xfc, !PT ;  /* 0x000200003c3c6812 */ /* 0x000fe400078efcff */
[----:B------:R-:W-:Y:S01]  /*ba400*/  LOP3.LUT P6, RZ, R5, 0x10000000, RZ, 0xc0, !PT ;  /* 0x1000000005ff7812 */ /* 0x000fe200078cc0ff */
[----:B---3--:R0:W-:Y:S01]  /*ba410*/  @P2 STG.E.U8 desc[UR32][R8.64], R3 ;  /* 0x0000000308002986 */ /* 0x0081e2000c101120 */
[----:B------:R-:W-:Y:S02]  /*ba420*/  LOP3.LUT R60, R60, 0xfffbffff, RZ, 0xc0, !PT ;  /* 0xfffbffff3c3c7812 */ /* 0x000fe400078ec0ff */
[----:B0-----:R-:W-:-:S09]  /*ba430*/  PRMT R3, R59, 0x7773, RZ ;  /* 0x000077733b037816 */ /* 0x001fd200000000ff */
[----:B------:R-:W-:Y:S02]  /*ba440*/  @P6 LOP3.LUT R60, R60, 0x40000, RZ, 0xfc, !PT ;  /* 0x000400003c3c6812 */ /* 0x000fe400078efcff */
[C---:B------:R-:W-:Y:S01]  /*ba450*/  LOP3.LUT P6, RZ, R5.reuse, 0x20000000, RZ, 0xc0, !PT ;  /* 0x2000000005ff7812 */ /* 0x040fe200078cc0ff */
[----:B----4-:R0:W-:Y:S01]  /*ba460*/  @P1 STG.E.U8 desc[UR32][R48.64], R3 ;  /* 0x0000000330001986 */ /* 0x0101e2000c101120 */
[----:B------:R-:W-:Y:S02]  /*ba470*/  LOP3.LUT P0, RZ, R5, 0x80000000, RZ, 0xc0, !PT ;  /* 0x8000000005ff7812 */ /* 0x000fe4000780c0ff */
[----:B------:R-:W-:Y:S01]  /*ba480*/  LOP3.LUT R60, R60, 0xfff7ffff, RZ, 0xc0, !PT ;  /* 0xfff7ffff3c3c7812 */ /* 0x000fe200078ec0ff */
[----:B0-----:R-:W3:Y:S04]  /*ba490*/  LDL.LU R48, [R1+0x1c] ;  /* 0x00001c0001307983 */ /* 0x001ee80000300800 */
[----:B------:R-:W4:Y:S04]  /*ba4a0*/  LDL.LU.64 R12, [R1+0xc70] ;  /* 0x000c7000010c7983 */ /* 0x000f280000300a00 */
[----:B------:R-:W-:-:S02]  /*ba4b0*/  @P6 LOP3.LUT R60, R60, 0x80000, RZ, 0xfc, !PT ;  /* 0x000800003c3c6812 */ /* 0x000fc400078efcff */
[----:B------:R-:W-:Y:S01]  /*ba4c0*/  LOP3.LUT P6, RZ, R5, 0x40000000, RZ, 0xc0, !PT ;  /* 0x4000000005ff7812 */ /* 0x000fe200078cc0ff */
[----:B------:R-:W4:Y:S01]  /*ba4d0*/  LDL.LU.64 R10, [R1+0xc58] ;  /* 0x000c5800010a7983 */ /* 0x000f220000300a00 */
[----:B------:R-:W-:-:S03]  /*ba4e0*/  PRMT R3, R16, 0x7770, RZ ;  /* 0x0000777010037816 */ /* 0x000fc600000000ff */
[----:B------:R-:W4:Y:S04]  /*ba4f0*/  LDL.LU R49, [R1+0x50] ;  /* 0x0000500001317983 */ /* 0x000f280000300800 */
[----:B------:R0:W-:Y:S04]  /*ba500*/  @P0 STG.E.U8 desc[UR32][R54.64], R3 ;  /* 0x0000000336000986 */ /* 0x0001e8000c101120 */
[----:B------:R-:W4:Y:S04]  /*ba510*/  LDL.LU.64 R8, [R1+0xc50] ;  /* 0x000c500001087983 */ /* 0x000f280000300a00 */
[----:B------:R-:W4:Y:S01]  /*ba520*/  LDL.LU.64 R58, [R1+0xc38] ;  /* 0x000c3800013a7983 */ /* 0x000f220000300a00 */
[----:B0-----:R-:W-:-:S03]  /*ba530*/  PRMT R3, R16, 0x7771, RZ ;  /* 0x0000777110037816 */ /* 0x001fc600000000ff */
[----:B------:R-:W4:Y:S04]  /*ba540*/  LDL.LU.64 R54, [R1+0xc30] ;  /* 0x000c300001367983 */ /* 0x000f280000300a00 */
[----:B------:R0:W-:Y:S01]  /*ba550*/  @P6 STG.E.U8 desc[UR32][R52.64], R3 ;  /* 0x0000000334006986 */ /* 0x0001e2000c101120 */
[----:B------:R-:W-:Y:S02]  /*ba560*/  LOP3.LUT P6, RZ, R60, 0x80000, RZ, 0xc0, !PT ;  /* 0x000800003cff7812 */ /* 0x000fe400078cc0ff */
[----:B0-----:R-:W-:Y:S01]  /*ba570*/  PRMT R3, R16, 0x7772, RZ ;  /* 0x0000777210037816 */ /* 0x001fe200000000ff */
[----:B------:R-:W4:Y:S10]  /*ba580*/  LDL.LU.64 R52, [R1+0xc10] ;  /* 0x000c100001347983 */ /* 0x000f340000300a00 */
[----:B------:R0:W-:Y:S01]  /*ba590*/  @P6 STG.E.U8 desc[UR32][R50.64], R3 ;  /* 0x0000000332006986 */ /* 0x0001e2000c101120 */
[----:B------:R-:W-:-:S03]  /*ba5a0*/  LOP3.LUT P6, RZ, R60, 0x40000, RZ, 0xc0, !PT ;  /* 0x000400003cff7812 */ /* 0x000fc600078cc0ff */
[----:B0-----:R-:W4:Y:S01]  /*ba5b0*/  LDL.LU.64 R50, [R1+0xc08] ;  /* 0x000c080001327983 */ /* 0x001f220000300a00 */
[----:B------:R-:W-:-:S09]  /*ba5c0*/  PRMT R3, R16, 0x7773, RZ ;  /* 0x0000777310037816 */ /* 0x000fd200000000ff */
[----:B--2---:R0:W-:Y:S04]  /*ba5d0*/  @P6 STG.E.U8 desc[UR32][R56.64], R3 ;  /* 0x0000000338006986 */ /* 0x0041e8000c101120 */
[----:B0-----:R-:W2:Y:S01]  /*ba5e0*/  LDL.LU.64 R56, [R1+0xbf0] ;  /* 0x000bf00001387983 */ /* 0x001ea20000300a00 */
        /* <DEDUP_REMOVED lines=13> */
[----:B---3--:R-:W-:-:S11]  /*ba6c0*/  PRMT R3, R48, 0x7770, RZ ;  /* 0x0000777030037816 */ /* 0x008fd600000000ff */
[----:B----4-:R0:W-:Y:S01]  /*ba6d0*/  @P6 STG.E.U8 desc[UR32][R12.64], R3 ;  /* 0x000000030c006986 */ /* 0x0101e2000c101120 */
[----:B------:R-:W-:Y:S02]  /*ba6e0*/  LOP3.LUT P6, RZ, R60, 0x1000, RZ, 0xc0, !PT ;  /* 0x000010003cff7812 */ /* 0x000fe400078cc0ff */
[C---:B------:R-:W-:Y:S02]  /*ba6f0*/  LOP3.LUT P5, RZ, R5.reuse, 0x200000, RZ, 0xc0, !PT ;  /* 0x0020000005ff7812 */ /* 0x040fe400078ac0ff */
[----:B------:R-:W-:Y:S02]  /*ba700*/  LOP3.LUT P4, RZ, R5, 0x100000, RZ, 0xc0, !PT ;  /* 0x0010000005ff7812 */ /* 0x000fe4000788c0ff */
[----:B0-----:R-:W-:-:S07]  /*ba710*/  PRMT R3, R48, 0x7771, RZ ;  /* 0x0000777130037816 */ /* 0x001fce00000000ff */
[----:B------:R0:W-:Y:S01]  /*ba720*/  @P6 STG.E.U8 desc[UR32][R10.64], R3 ;  /* 0x000000030a006986 */ /* 0x0001e2000c101120 */
[----:B------:R-:W-:Y:S02]  /*ba730*/  LOP3.LUT P3, RZ, R5, 0x80000, RZ, 0xc0, !PT ;  /* 0x0008000005ff7812 */ /* 0x000fe4000786c0ff */
[----:B0-----:R-:W-:-:S05]  /*ba740*/  PRMT R3, R48, 0x7772, RZ ;  /* 0x0000777230037816 */ /* 0x001fca00000000ff */
        /* <DEDUP_REMOVED lines=11> */
[----:B------:R0:W-:Y:S02]  /*ba800*/  @P1 STG.E.U8 desc[UR32][R50.64], R3 ;  /* 0x0000000332001986 */ /* 0x0001e4000c101120 */
[----:B0-----:R-:W-:-:S05]  /*ba810*/  PRMT R3, R49, 0x7773, RZ ;  /* 0x0000777331037816 */ /* 0x001fca00000000ff */
[----:B--2---:R0:W-:Y:S04]  /*ba820*/  @P0 STG.E.U8 desc[UR32][R56.64], R3 ;  /* 0x0000000338000986 */ /* 0x0041e8000c101120 */
[----:B0-----:R-:W2:Y:S04]  /*ba830*/  LDL.LU.64 R56, [R1+0xbe8] ;  /* 0x000be80001387983 */ /* 0x001ea80000300a00 */
[----:B------:R-:W3:Y:S04]  /*ba840*/  LDL.LU.64 R8, [R1+0xbd0] ;  /* 0x000bd00001087983 */ /* 0x000ee80000300a00 */
[----:B------:R-:W4:Y:S04]  /*ba850*/  LDL.LU.64 R58, [R1+0xbc8] ;  /* 0x000bc800013a7983 */ /* 0x000f280000300a00 */
[----:B------:R-:W2:Y:S04]  /*ba860*/  LDL.LU R55, [R1] ;  /* 0x0000000001377983 */ /* 0x000ea80000300800 */
[----:B------:R-:W4:Y:S04]  /*ba870*/  LDL.LU.64 R52, [R1+0xbb0] ;  /* 0x000bb00001347983 */ /* 0x000f280000300a00 */
[----:B------:R-:W4:Y:S04]  /*ba880*/  LDL.LU.64 R50, [R1+0xba8] ;  /* 0x000ba80001327983 */ /* 0x000f280000300a00 */
[----:B------:R-:W4:Y:S04]  /*ba890*/  LDL.LU.64 R48, [R1+0xb90] ;  /* 0x000b900001307983 */ /* 0x000f280000300a00 */
[----:B------:R-:W4:Y:S01]  /*ba8a0*/  LDL.LU R14, [R1+0x54] ;  /* 0x00005400010e7983 */ /* 0x000f220000300800 */
[----:B------:R-:W-:-:S02]  /*ba8b0*/  LOP3.LUT P3, RZ, R5, 0x8000, RZ, 0xc0, !PT ;  /* 0x0000800005ff7812 */ /* 0x000fc4000786c0ff */
        /* <DEDUP_REMOVED lines=14> */
[----:B--2---:R-:W-:-:S05]  /*ba9a0*/  PRMT R3, R55, 0x7770, RZ ;  /* 0x0000777037037816 */ /* 0x004fca00000000ff */
[----:B------:R0:W-:Y:S04]  /*ba9b0*/  @P3 STG.E.U8 desc[UR32][R56.64], R3 ;  /* 0x0000000338003986 */ /* 0x0001e8000c101120 */
[----:B0-----:R-:W2:Y:S04]  /*ba9c0*/  LDL.LU.64 R56, [R1+0xb88] ;  /* 0x000b880001387983 */ /* 0x001ea80000300a00 */
[----:B------:R-:W2:Y:S04]  /*ba9d0*/  LDL.LU.64 R26, [R1+0xb70] ;  /* 0x000b7000011a7983 */ /* 0x000ea80000300a00 */
[----:B------:R-:W2:Y:S04]  /*ba9e0*/  LDL.LU.64 R22, [R1+0xb68] ;  /* 0x000b680001167983 */ /* 0x000ea80000300a00 */
[----:B------:R-:W2:Y:S01]  /*ba9f0*/  LDL.LU R15, [R1+0x4] ;  /* 0x00000400010f7983 */ /* 0x000ea20000300800 */
[----:B------:R-:W-:-:S02]  /*baa00*/  @P6 LOP3.LUT R60, R60, 0x100, RZ, 0xfc, !PT ;  /* 0x000001003c3c6812 */ /* 0x000fc400078efcff */
[C---:B------:R-:W-:Y:S01]  /*baa10*/  LOP3.LUT P6, RZ, R5.reuse, 0x100, RZ, 0xc0, !PT ;  /* 0x0000010005ff7812 */ /* 0x040fe200078cc0ff */
[----:B------:R-:W2:Y:S01]  /*baa20*/  LDL.LU.64 R18, [R1+0xb50] ;  /* 0x000b500001127983 */ /* 0x000ea20000300a00 */
[----:B------:R-:W-:Y:S02]  /*baa30*/  LOP3.LUT R60, R60, 0xfffffdff, RZ, 0xc0, !PT ;  /* 0xfffffdff3c3c7812 */ /* 0x000fe400078ec0ff */
[C---:B------:R-:W-:Y:S01]  /*baa40*/  LOP3.LUT P2, RZ, R5.reuse, 0x4000, RZ, 0xc0, !PT ;  /* 0x0000400005ff7812 */ /* 0x040fe2000784c0ff */
[----:B------:R-:W2:Y:S01]  /*baa50*/  LDL.LU.64 R16, [R1+0xb48] ;  /* 0x000b480001107983 */ /* 0x000ea20000300a00 */
[----:B------:R-:W-:Y:S02]  /*baa60*/  LOP3.LUT P1, RZ, R5, 0x2000, RZ, 0xc0, !PT ;  /* 0x0000200005ff7812 */ /* 0x000fe4000782c0ff */
[----:B------:R-:W-:Y:S01]  /*baa70*/  PRMT R3, R55, 0x7771, RZ ;  /* 0x0000777137037816 */ /* 0x000fe200000000ff */
[----:B------:R-:W2:Y:S04]  /*baa80*/  LDL.LU.64 R12, [R1+0xb30] ;  /* 0x000b3000010c7983 */ /* 0x000ea80000300a00 */
[----:B------:R-:W-:-:S02]  /*baa90*/  @P6 LOP3.LUT R60, R60, 0x200, RZ, 0xfc, !PT ;  /* 0x000002003c3c6812 */ /* 0x000fc400078efcff */
[C---:B------:R-:W-:Y:S02]  /*baaa0*/  LOP3.LUT P6, RZ, R5.reuse, 0x200, RZ, 0xc0, !PT ;  /* 0x0000020005ff7812 */ /* 0x040fe400078cc0ff */
[----:B------:R-:W-:Y:S01]  /*baab0*/  LOP3.LUT R60, R60, 0xfffffbff, RZ, 0xc0, !PT ;  /* 0xfffffbff3c3c7812 */ /* 0x000fe200078ec0ff */
[----:B---3--:R0:W-:Y:S01]  /*baac0*/  @P2 STG.E.U8 desc[UR32][R8.64], R3 ;  /* 0x0000000308002986 */ /* 0x0081e2000c101120 */
[----:B------:R-:W-:-:S09]  /*baad0*/  LOP3.LUT P0, RZ, R5, 0x1000, RZ, 0xc0, !PT ;  /* 0x0000100005ff7812 */ /* 0x000fd2000780c0ff */
[----:B------:R-:W-:Y:S02]  /*baae0*/  @P6 LOP3.LUT R60, R60, 0x400, RZ, 0xfc, !PT ;  /* 0x000004003c3c6812 */ /* 0x000fe400078efcff */
[----:B------:R-:W-:Y:S02]  /*baaf0*/  LOP3.LUT P6, RZ, R5, 0x400, RZ, 0xc0, !PT ;  /* 0x0000040005ff7812 */ /* 0x000fe400078cc0ff */
[----:B0-----:R-:W-:Y:S02]  /*bab00*/  PRMT R3, R55, 0x7772, RZ ;  /* 0x0000777237037816 */ /* 0x001fe400000000ff */
[----:B------:R-:W-:-:S03]  /*bab10*/  LOP3.LUT R60, R60, 0xfffff7ff, RZ, 0xc0, !PT ;  /* 0xfffff7ff3c3c7812 */ /* 0x000fc600078ec0ff */
[----:B----4-:R0:W-:Y:S06]  /*bab20*/  @P1 STG.E.U8 desc[UR32][R58.64], R3 ;  /* 0x000000033a001986 */ /* 0x0101ec000c101120 */
[----:B------:R-:W-:Y:S02]  /*bab30*/  @P6 LOP3.LUT R60, R60, 0x800, RZ, 0xfc, !PT ;  /* 0x000008003c3c6812 */ /* 0x000fe400078efcff */
[----:B0-----:R-:W-:Y:S02]  /*bab40*/  PRMT R3, R55, 0x7773, RZ ;  /* 0x0000777337037816 */ /* 0x001fe400000000ff */
[----:B------:R-:W-:-:S03]  /*bab50*/  LOP3.LUT P6, RZ, R5, 0x800, RZ, 0xc0, !PT ;  /* 0x0000080005ff7812 */ /* 0x000fc600078cc0ff */
[----:B------:R0:W-:Y:S04]  /*bab60*/  @P0 STG.E.U8 desc[UR32][R52.64], R3 ;  /* 0x0000000334000986 */ /* 0x0001e8000c101120 */
[----:B0-----:R-:W3:Y:S01]  /*bab70*/  LDL.LU R53, [R1+0x58] ;  /* 0x0000580001357983 */ /* 0x001ee20000300800 */
[----:B------:R-:W-:-:S03]  /*bab80*/  PRMT R3, R14, 0x7770, RZ ;  /* 0x000077700e037816 */ /* 0x000fc600000000ff */
[----:B------:R-:W4:Y:S04]  /*bab90*/  LDL.LU.64 R10, [R1+0xb28] ;  /* 0x000b2800010a7983 */ /* 0x000f280000300a00 */
[----:B------:R-:W4:Y:S04]  /*baba0*/  LDL.LU.64 R8, [R1+0xb10] ;  /* 0x000b100001087983 */ /* 0x000f280000300a00 */
[----:B------:R0:W-:Y:S01]  /*babb0*/  @P6 STG.E.U8 desc[UR32][R50.64], R3 ;  /* 0x0000000332006986 */ /* 0x0001e2000c101120 */
[----:B------:R-:W-:-:S03]  /*babc0*/  LOP3.LUT P6, RZ, R60, 0x800, RZ, 0xc0, !PT ;  /* 0x000008003cff7812 */ /* 0x000fc600078cc0ff */
[----:B------:R-:W4:Y:S04]  /*babd0*/  LDL.LU.64 R58, [R1+0xb08] ;  /* 0x000b0800013a7983 */ /* 0x000f280000300a00 */
[----:B------:R-:W4:Y:S01]  /*babe0*/  LDL.LU.64 R54, [R1+0xaf0] ;  /* 0x000af00001367983 */ /* 0x000f220000300a00 */
[----:B0-----:R-:W-:-:S03]  /*babf0*/  PRMT R3, R14, 0x7771, RZ ;  /* 0x000077710e037816 */ /* 0x001fc600000000ff */
[----:B------:R-:W4:Y:S04]  /*bac00*/  LDL.LU R52, [R1+0x8] ;  /* 0x0000080001347983 */ /* 0x000f280000300800 */
[----:B------:R0:W-:Y:S01]  /*bac10*/  @P6 STG.E.U8 desc[UR32][R48.64], R3 ;  /* 0x0000000330006986 */ /* 0x0001e2000c101120 */
[----:B------:R-:W-:-:S03]  /*bac20*/  LOP3.LUT P6, RZ, R60, 0x400, RZ, 0xc0, !PT ;  /* 0x000004003cff7812 */ /* 0x000fc600078cc0ff */
[----:B------:R-:W4:Y:S04]  /*bac30*/  LDL.LU.64 R50, [R1+0xae8] ;  /* 0x000ae80001327983 */ /* 0x000f280000300a00 */
[----:B0-----:R-:W4:Y:S01]  /*bac40*/  LDL.LU.64 R48, [R1+0xad0] ;  /* 0x000ad00001307983 */ /* 0x001f220000300a00 */
[----:B------:R-:W-:-:S05]  /*bac50*/  PRMT R3, R14, 0x7772, RZ ;  /* 0x000077720e037816 */ /* 0x000fca00000000ff */
        /* <DEDUP_REMOVED lines=20> */
[----:B---3--:R-:W-:-:S07]  /*bada0*/  PRMT R3, R53, 0x7770, RZ ;  /* 0x0000777035037816 */ /* 0x008fce00000000ff */
[----:B----4-:R0:W-:Y:S01]  /*badb0*/  @P6 STG.E.U8 desc[UR32][R10.64], R3 ;  /* 0x000000030a006986 */ /* 0x0101e2000c101120 */
        /* <DEDUP_REMOVED lines=19> */
[----:B------:R-:W4:Y:S04]  /*baef0*/  LDL.LU.64 R58, [R1+0xa98] ;  /* 0x000a9800013a7983 */ /* 0x000f280000300a00 */
[----:B------:R-:W3:Y:S04]  /*baf00*/  LDL.LU R53, [R1+0x5c] ;  /* 0x00005c0001357983 */ /* 0x000ee80000300800 */
        /* <DEDUP_REMOVED lines=20> */
[----:B0-----:R-:W2:Y:S01]  /*bb050*/  LDL.LU.64 R56, [R1+0xa58] ;  /* 0x000a580001387983 */ /* 0x001ea20000300a00 */
[----:B---3--:R-:W-:-:S05]  /*bb060*/  PRMT R3, R53, 0x7770, RZ ;  /* 0x0000777035037816 */ /* 0x008fca00000000ff */
[----:B------:R0:W-:Y:S04]  /*bb070*/  @P2 STG.E.U8 desc[UR32][R48.64], R3 ;  /* 0x0000000330002986 */ /* 0x0001e8000c101120 */
[----:B0-----:R-:W3:Y:S01]  /*bb080*/  LDL.LU.64 R48, [R1+0xa50] ;  /* 0x000a500001307983 */ /* 0x001ee20000300a00 */
[----:B------:R-:W-:-:S03]  /*bb090*/  LOP3.LUT R60, R60, 0xfffffffe, RZ, 0xc0, !PT ;  /* 0xfffffffe3c3c7812 */ /* 0x000fc600078ec0ff */
[----:B------:R-:W3:Y:S01]  /*bb0a0*/  LDL.LU.64 R22, [R1+0xa38] ;  /* 0x000a380001167983 */ /* 0x000ee20000300a00 */
[----:B------:R-:W-:Y:S02]  /*bb0b0*/  @P6 LOP3.LUT R60, R60, 0x1, RZ, 0xfc, !PT ;  /* 0x000000013c3c6812 */ /* 0x000fe400078efcff */
[----:B------:R-:W-:Y:S01]  /*bb0c0*/  LOP3.LUT P6, RZ, R6, 0x200000, RZ, 0xc0, !PT ;  /* 0x0020000006ff7812 */ /* 0x000fe200078cc0ff */
[----:B------:R-:W3:Y:S01]  /*bb0d0*/  LDL.LU R52, [R1+0x130] ;  /* 0x0001300001347983 */ /* 0x000ee20000300800 */
[----:B------:R-:W-:-:S03]  /*bb0e0*/  LOP3.LUT R60, R60, 0xfffffffd, RZ, 0xc0, !PT ;  /* 0xfffffffd3c3c7812 */ /* 0x000fc600078ec0ff */
[----:B------:R-:W3:Y:S04]  /*bb0f0*/  LDL.LU.64 R18, [R1+0xa30] ;  /* 0x000a300001127983 */ /* 0x000ee80000300a00 */
[----:B------:R-:W3:Y:S04]  /*bb100*/  LDL.LU.64 R16, [R1+0xa18] ;  /* 0x000a180001107983 */ /* 0x000ee80000300a00 */
[----:B------:R-:W-:Y:S01]  /*bb110*/  @P6 LOP3.LUT R60, R60, 0x2, RZ, 0xfc, !PT ;  /* 0x000000023c3c6812 */ /* 0x000fe200078efcff */
[----:B------:R-:W3:Y:S01]  /*bb120*/  LDL.LU.64 R14, [R1+0xa10] ;  /* 0x000a1000010e7983 */ /* 0x000ee20000300a00 */
[----:B------:R-:W-:-:S02]  /*bb130*/  LOP3.LUT P6, RZ, R6, 0x400000, RZ, 0xc0, !PT ;  /* 0x0040000006ff7812 */ /* 0x000fc400078cc0ff */
[----:B------:R-:W-:Y:S01]  /*bb140*/  LOP3.LUT R60, R60, 0xfffffffb, RZ, 0xc0, !PT ;  /* 0xfffffffb3c3c7812 */ /* 0x000fe200078ec0ff */
[----:B------:R-:W3:Y:S01]  /*bb150*/  LDL.LU.64 R12, [R1+0x9f8] ;  /* 0x0009f800010c7983 */ /* 0x000ee20000300a00 */
[C---:B------:R-:W-:Y:S02]  /*bb160*/  LOP3.LUT P1, RZ, R6.reuse, 0x4000000, RZ, 0xc0, !PT ;  /* 0x0400000006ff7812 */ /* 0x040fe4000782c0ff */
[----:B------:R-:W-:Y:S01]  /*bb170*/  LOP3.LUT P0, RZ, R6, 0x2000000, RZ, 0xc0, !PT ;  /* 0x0200000006ff7812 */ /* 0x000fe2000780c0ff */
[----:B------:R-:W3:Y:S06]  /*bb180*/  LDL.LU.64 R10, [R1+0x9f0] ;  /* 0x0009f000010a7983 */ /* 0x000eec0000300a00 */
[----:B------:R-:W-:-:S02]  /*bb190*/  @P6 LOP3.LUT R60, R60, 0x4, RZ, 0xfc, !PT ;  /* 0x000000043c3c6812 */ /* 0x000fc400078efcff */
[----:B------:R-:W-:Y:S02]  /*bb1a0*/  LOP3.LUT P6, RZ, R6, 0x800000, RZ, 0xc0, !PT ;  /* 0x0080000006ff7812 */ /* 0x000fe400078cc0ff */
[----:B------:R-:W-:Y:S02]  /*bb1b0*/  LOP3.LUT R60, R60, 0xfffffff7, RZ, 0xc0, !PT ;  /* 0xfffffff73c3c7812 */ /* 0x000fe400078ec0ff */
[----:B------:R-:W-:-:S05]  /*bb1c0*/  PRMT R3, R53, 0x7771, RZ ;  /* 0x0000777135037816 */ /* 0x000fca00000000ff */
[----:B----4-:R0:W-:Y:S04]  /*bb1d0*/  @P1 STG.E.U8 desc[UR32][R8.64], R3 ;  /* 0x0000000308001986 */ /* 0x0101e8000c101120 */
[----:B------:R-:W-:Y:S02]  /*bb1e0*/  @P6 LOP3.LUT R60, R60, 0x8, RZ, 0xfc, !PT ;  /* 0x000000083c3c6812 */ /* 0x000fe400078efcff */
[----:B------:R-:W-:Y:S02]  /*bb1f0*/  LOP3.LUT P6, RZ, R6, 0x1000000, RZ, 0xc0, !PT ;  /* 0x0100000006ff7812 */ /* 0x000fe400078cc0ff */
[C---:B0-----:R-:W-:Y:S01]  /*bb200*/  PRMT R3, R53.reuse, 0x7772, RZ ;  /* 0x0000777235037816 */ /* 0x041fe200000000ff */
[----:B------:R-:W4:Y:S04]  /*bb210*/  LDL.LU.64 R8, [R1+0x9d8] ;  /* 0x0009d80001087983 */ /* 0x000f280000300a00 */
[----:B------:R0:W-:Y:S02]  /*bb220*/  @P0 STG.E.U8 desc[UR32][R58.64], R3 ;  /* 0x000000033a000986 */ /* 0x0001e4000c101120 */
[----:B0-----:R-:W-:-:S02]  /*bb230*/  PRMT R3, R53, 0x7773, RZ ;  /* 0x0000777335037816 */ /* 0x001fc400000000ff */
[----:B------:R-:W4:Y:S04]  /*bb240*/  LDL.LU.64 R58, [R1+0x9d0] ;  /* 0x0009d000013a7983 */ /* 0x000f280000300a00 */
[----:B------:R0:W-:Y:S01]  /*bb250*/  @P6 STG.E.U8 desc[UR32][R54.64], R3 ;  /* 0x0000000336006986 */ /* 0x0001e2000c101120 */
[----:B------:R-:W-:-:S03]  /*bb260*/  LOP3.LUT P6, RZ, R60, 0x8, RZ, 0xc0, !PT ;  /* 0x000000083cff7812 */ /* 0x000fc600078cc0ff */
[----:B------:R-:W4:Y:S01]  /*bb270*/  LDL.LU R53, [R1+0x134] ;  /* 0x0001340001357983 */ /* 0x000f220000300800 */
[----:B0-----:R-:W-:-:S03]  /*bb280*/  PRMT R3, R27, 0x7770, RZ ;  /* 0x000077701b037816 */ /* 0x001fc600000000ff */
[----:B------:R-:W4:Y:S06]  /*bb290*/  LDL.LU.64 R54, [R1+0x9b8] ;  /* 0x0009b80001367983 */ /* 0x000f2c0000300a00 */
        /* <DEDUP_REMOVED lines=8> */
[----:B---3--:R0:W-:Y:S01]  /*bb320*/  @P6 STG.E.U8 desc[UR32][R48.64], R3 ;  /* 0x0000000330006986 */ /* 0x0081e2000c101120 */
[----:B------:R-:W-:Y:S02]  /*bb330*/  LOP3.LUT P6, RZ, R60, 0x1, RZ, 0xc0, !PT ;  /* 0x000000013cff7812 */ /* 0x000fe400078cc0ff */
[----:B0-----:R-:W-:Y:S01]  /*bb340*/  PRMT R3, R27, 0x7773, RZ ;  /* 0x000077731b037816 */ /* 0x001fe200000000ff */
[----:B------:R-:W3:Y:S10]  /*bb350*/  LDL.LU.64 R48, [R1+0x3808] ;  /* 0x0038080001307983 */ /* 0x000ef40000300a00 */
[----:B------:R0:W-:Y:S01]  /*bb360*/  @P6 STG.E.U8 desc[UR32][R22.64], R3 ;  /* 0x0000000316006986 */ /* 0x0001e2000c101120 */
[----:B------:R-:W-:-:S02]  /*bb370*/  LOP3.LUT P6, RZ, R4, 0x80000000, RZ, 0xc0, !PT ;  /* 0x8000000004ff7812 */ /* 0x000fc400078cc0ff */
        /* <DEDUP_REMOVED lines=18> */
[----:B----4-:R0:W-:Y:S01]  /*bb4a0*/  @P4 STG.E.U8 desc[UR32][R8.64], R3 ;  /* 0x0000000308004986 */ /* 0x0101e2000c101120 */
[----:B------:R-:W-:Y:S02]  /*bb4b0*/  LOP3.LUT P1, RZ, R6, 0x800, RZ, 0xc0, !PT ;  /* 0x0000080006ff7812 */ /* 0x000fe4000782c0ff */
[----:B0-----:R-:W-:-:S05]  /*bb4c0*/  PRMT R3, R7, 0x7772, RZ ;  /* 0x0000777207037816 */ /* 0x001fca00000000ff */
[----:B------:R0:W-:Y:S01]  /*bb4d0*/  @P3 STG.E.U8 desc[UR32][R58.64], R3 ;  /* 0x000000033a003986 */ /* 0x0001e2000c101120 */
[----:B------:R-:W-:Y:S02]  /*bb4e0*/  LOP3.LUT P0, RZ, R6, 0x400, RZ, 0xc0, !PT ;  /* 0x0000040006ff7812 */ /* 0x000fe4000780c0ff */
[----:B0-----:R-:W-:Y:S02]  /*bb4f0*/  PRMT R3, R7, 0x7773, RZ ;  /* 0x0000777307037816 */ /* 0x001fe400000000ff */
[----:B------:R-:W4:Y:S04]  /*bb500*/  LDL.LU R7, [R1+0x3800] ;  /* 0x0038000001077983 */ /* 0x000f280000300800 */
[----:B------:R0:W-:Y:S02]  /*bb510*/  @P2 STG.E.U8 desc[UR32][R54.64], R3 ;  /* 0x0000000336002986 */ /* 0x0001e4000c101120 */
[----:B0-----:R-:W-:-:S05]  /*bb520*/  PRMT R3, R53, 0x7770, RZ ;  /* 0x0000777035037816 */ /* 0x001fca00000000ff */
[----:B------:R0:W-:Y:S02]  /*bb530*/  @P1 STG.E.U8 desc[UR32][R50.64], R3 ;  /* 0x0000000332001986 */ /* 0x0001e4000c101120 */
[----:B0-----:R-:W-:-:S05]  /*bb540*/  PRMT R3, R53, 0x7771, RZ ;  /* 0x0000777135037816 */ /* 0x001fca00000000ff */
[----:B--2---:R0:W-:Y:S04]  /*bb550*/  @P0 STG.E.U8 desc[UR32][R56.64], R3 ;  /* 0x0000000338000986 */ /* 0x0041e8000c101120 */
[----:B0-----:R-:W2:Y:S04]  /*bb560*/  LDL.LU.64 R56, [R1+0x990] ;  /* 0x0009900001387983 */ /* 0x001ea80000300a00 */
[----:B------:R-:W3:Y:S04]  /*bb570*/  LDL.LU.64 R12, [R1+0x978] ;  /* 0x00097800010c7983 */ /* 0x000ee80000300a00 */
[----:B------:R-:W3:Y:S04]  /*bb580*/  LDL.LU.64 R10, [R1+0x970] ;  /* 0x00097000010a7983 */ /* 0x000ee80000300a00 */
[----:B------:R-:W3:Y:S04]  /*bb590*/  LDL.LU.64 R8, [R1+0x958] ;  /* 0x0009580001087983 */ /* 0x000ee80000300a00 */
[----:B------:R-:W3:Y:S04]  /*bb5a0*/  LDL.LU.64 R58, [R1+0x950] ;  /* 0x00095000013a7983 */ /* 0x000ee80000300a00 */
[----:B------:R-:W3:Y:S01]  /*bb5b0*/  LDL.LU R55, [R1+0x124] ;  /* 0x0001240001377983 */ /* 0x000ee20000300800 */
[----:B------:R-:W-:-:S03]  /*bb5c0*/  LOP3.LUT P3, RZ, R6, 0x200, RZ, 0xc0, !PT ;  /* 0x0000020006ff7812 */ /* 0x000fc6000786c0ff */
[----:B------:R-:W3:Y:S01]  /*bb5d0*/  LDL.LU.64 R50, [R1+0x938] ;  /* 0x0009380001327983 */ /* 0x000ee20000300a00 */
[----:B------:R-:W-:-:S03]  /*bb5e0*/  PRMT R3, R53, 0x7772, RZ ;  /* 0x0000777235037816 */ /* 0x000fc600000000ff */
[----:B------:R-:W3:Y:S01]  /*bb5f0*/  LDL.LU R52, [R1+0x138] ;  /* 0x0001380001347983 */ /* 0x000ee20000300800 */
[----:B------:R-:W-:Y:S02]  /*bb600*/  LOP3.LUT R4, R4, 0xffefffff, RZ, 0xc0, !PT ;  /* 0xffefffff04047812 */ /* 0x000fe400078ec0ff */
[C---:B------:R-:W-:Y:S02]  /*bb610*/  LOP3.LUT P2, RZ, R6.reuse, 0x100, RZ, 0xc0, !PT ;  /* 0x0000010006ff7812 */ /* 0x040fe4000784c0ff */
[C---:B------:R-:W-:Y:S02]  /*bb620*/  LOP3.LUT P1, RZ, R6.reuse, 0x80, RZ, 0xc0, !PT ;  /* 0x0000008006ff7812 */ /* 0x040fe4000782c0ff */
[----:B------:R-:W-:Y:S02]  /*bb630*/  LOP3.LUT P0, RZ, R6, 0x40, RZ, 0xc0, !PT ;  /* 0x0000004006ff7812 */ /* 0x000fe4000780c0ff */
[----:B----4-:R-:W-:Y:S01]  /*bb640*/  LOP3.LUT P6, RZ, R7, 0x20000000, RZ, 0xc0, !PT ;  /* 0x2000000007ff7812 */ /* 0x010fe200078cc0ff */
[----:B--2---:R0:W-:Y:S04]  /*bb650*/  @P3 STG.E.U8 desc[UR32][R56.64], R3 ;  /* 0x0000000338003986 */ /* 0x0041e8000c101120 */
[----:B0-----:R-:W2:Y:S08]  /*bb660*/  LDL.LU.64 R56, [R1+0x930] ;  /* 0x0009300001387983 */ /* 0x001eb00000300a00 */
[----:B------:R-:W-:-:S02]  /*bb670*/  @P6 LOP3.LUT R4, R4, 0x100000, RZ, 0xfc, !PT ;  /* 0x0010000004046812 */ /* 0x000fc400078efcff */
[----:B------:R-:W-:Y:S01]  /*bb680*/  LOP3.LUT P6, RZ, R7, 0x40000000, RZ, 0xc0, !PT ;  /* 0x4000000007ff7812 */ /* 0x000fe200078cc0ff */
[----:B------:R-:W4:Y:S01]  /*bb690*/  LDL.LU.64 R60, [R1+0x918] ;  /* 0x00091800013c7983 */ /* 0x000f220000300a00 */
[----:B------:R-:W-:-:S03]  /*bb6a0*/  LOP3.LUT R4, R4, 0xffdfffff, RZ, 0xc0, !PT ;  /* 0xffdfffff04047812 */ /* 0x000fc600078ec0ff */
[----:B------:R-:W4:Y:S04]  /*bb6b0*/  LDL.LU.64 R26, [R1+0x910] ;  /* 0x00091000011a7983 */ /* 0x000f280000300a00 */
[----:B------:R-:W4:Y:S04]  /*bb6c0*/  LDL.LU.64 R22, [R1+0x8f0] ;  /* 0x0008f00001167983 */ /* 0x000f280000300a00 */
[----:B------:R-:W-:Y:S01]  /*bb6d0*/  @P6 LOP3.LUT R4, R4, 0x200000, RZ, 0xfc, !PT ;  /* 0x0020000004046812 */ /* 0x000fe200078efcff */
[----:B------:R-:W4:Y:S01]  /*bb6e0*/  LDL.LU.64 R18, [R1+0x8e8] ;  /* 0x0008e80001127983 */ /* 0x000f220000300a00 */
[----:B------:R-:W-:-:S02]  /*bb6f0*/  LOP3.LUT P6, RZ, R7, 0x80000000, RZ, 0xc0, !PT ;  /* 0x8000000007ff7812 */ /* 0x000fc400078cc0ff */
[----:B------:R-:W-:Y:S01]  /*bb700*/  LOP3.LUT R4, R4, 0xffbfffff, RZ, 0xc0, !PT ;  /* 0xffbfffff04047812 */ /* 0x000fe200078ec0ff */
[----:B------:R-:W4:Y:S10]  /*bb710*/  LDL.LU.64 R16, [R1+0x8d0] ;  /* 0x0008d00001107983 */ /* 0x000f340000300a00 */
[----:B------:R-:W-:-:S02]  /*bb720*/  @P6 LOP3.LUT R4, R4, 0x400000, RZ, 0xfc, !PT ;  /* 0x0040000004046812 */ /* 0x000fc400078efcff */
        /* <DEDUP_REMOVED lines=11> */
[----:B------:R-:W-:Y:S02]  /*bb7e0*/  PRMT R3, R53, 0x7773, RZ ;  /* 0x0000777335037816 */ /* 0x000fe400000000ff */
[----:B------:R-:W4:Y:S07]  /*bb7f0*/  LDL.LU R53, [R1+0x13c] ;  /* 0x00013c0001357983 */ /* 0x000f2e0000300800 */
[----:B------:R-:W-:Y:S01]  /*bb800*/  @P6 LOP3.LUT R4, R4, 0x4000000, RZ, 0xfc, !PT ;  /* 0x0400000004046812 */ /* 0x000fe200078efcff */
[----:B---3--:R0:W-:Y:S01]  /*bb810*/  @P2 STG.E.U8 desc[UR32][R12.64], R3 ;  /* 0x000000030c002986 */ /* 0x0081e2000c101120 */
[----:B------:R-:W-:-:S02]  /*bb820*/  LOP3.LUT P6, RZ, R6, 0x10, RZ, 0xc0, !PT ;  /* 0x0000001006ff7812 */ /* 0x000fc400078cc0ff */
[----:B------:R-:W-:Y:S01]  /*bb830*/  LOP3.LUT R4, R4, 0xf7ffffff, RZ, 0xc0, !PT ;  /* 0xf7ffffff04047812 */ /* 0x000fe200078ec0ff */
[----:B------:R-:W3:Y:S01]  /*bb840*/  LDL.LU.64 R14, [R1+0x8c8] ;  /* 0x0008c800010e7983 */ /* 0x000ee20000300a00 */
[----:B0-----:R-:W-:-:S03]  /*bb850*/  PRMT R3, R55, 0x7770, RZ ;  /* 0x0000777037037816 */ /* 0x001fc600000000ff */
[----:B------:R-:W3:Y:S06]  /*bb860*/  LDL.LU.64 R12, [R1+0x8b0] ;  /* 0x0008b000010c7983 */ /* 0x000eec0000300a00 */
[----:B------:R-:W-:Y:S02]  /*bb870*/  @P6 LOP3.LUT R4, R4, 0x8000000, RZ, 0xfc, !PT ;  /* 0x0800000004046812 */ /* 0x000fe400078efcff */
[----:B------:R-:W-:Y:S01]  /*bb880*/  LOP3.LUT P6, RZ, R6, 0x20, RZ, 0xc0, !PT ;  /* 0x0000002006ff7812 */ /* 0x000fe200078cc0ff */
[----:B------:R0:W-:Y:S02]  /*bb890*/  @P1 STG.E.U8 desc[UR32][R10.64], R3 ;  /* 0x000000030a001986 */ /* 0x0001e4000c101120 */
[----:B0-----:R-:W-:-:S02]  /*bb8a0*/  PRMT R3, R55, 0x7771, RZ ;  /* 0x0000777137037816 */ /* 0x001fc400000000ff */
[----:B------:R-:W3:Y:S04]  /*bb8b0*/  LDL.LU.64 R10, [R1+0x8a8] ;  /* 0x0008a800010a7983 */ /* 0x000ee80000300a00 */
[----:B------:R0:W-:Y:S02]  /*bb8c0*/  @P0 STG.E.U8 desc[UR32][R8.64], R3 ;  /* 0x0000000308000986 */ /* 0x0001e4000c101120 */
[----:B0-----:R-:W-:-:S05]  /*bb8d0*/  PRMT R3, R55, 0x7772, RZ ;  /* 0x0000777237037816 */ /* 0x001fca00000000ff */
[----:B------:R0:W-:Y:S01]  /*bb8e0*/  @P6 STG.E.U8 desc[UR32][R58.64], R3 ;  /* 0x000000033a006986 */ /* 0x0001e2000c101120 */
[C---:B------:R-:W-:Y:S02]  /*bb8f0*/  LOP3.LUT P6, RZ, R4.reuse, 0x8000000, RZ, 0xc0, !PT ;  /* 0x0800000004ff7812 */ /* 0x040fe400078cc0ff */
[----:B0-----:R-:W-:Y:S01]  /*bb900*/  PRMT R3, R55, 0x7773, RZ ;  /* 0x0000777337037816 */ /* 0x001fe200000000ff */
[----:B------:R-:W3:Y:S10]  /*bb910*/  LDL.LU.64 R58, [R1+0x890] ;  /* 0x00089000013a7983 */ /* 0x000ef40000300a00 */
[----:B------:R0:W-:Y:S01]  /*bb920*/  @P6 STG.E.U8 desc[UR32][R50.64], R3 ;  /* 0x0000000332006986 */ /* 0x0001e2000c101120 */
[----:B------:R-:W-:-:S03]  /*bb930*/  LOP3.LUT P6, RZ, R4, 0x4000000, RZ, 0xc0, !PT ;  /* 0x0400000004ff7812 */ /* 0x000fc600078cc0ff */
[----:B------:R-:W3:Y:S04]  /*bb940*/  LDL.LU.64 R54, [R1+0x888] ;  /* 0x0008880001367983 */ /* 0x000ee80000300a00 */
[----:B0-----:R-:W3:Y:S01]  /*bb950*/  LDL.LU.64 R50, [R1+0x870] ;  /* 0x0008700001327983 */ /* 0x001ee20000300a00 */
[----:B------:R-:W-:-:S03]  /*bb960*/  PRMT R3, R52, 0x7770, RZ ;  /* 0x0000777034037816 */ /* 0x000fc600000000ff */
[----:B------:R-:W3:Y:S04]  /*bb970*/  LDL.LU R9, [R1+0x12c] ;  /* 0x00012c0001097983 */ /* 0x000ee80000300800 */
[----:B--2---:R0:W-:Y:S04]  /*bb980*/  @P6 STG.E.U8 desc[UR32][R56.64], R3 ;  /* 0x0000000338006986 */ /* 0x0041e8000c101120 */
[----:B0-----:R-:W2:Y:S01]  /*bb990*/  LDL.LU.64 R56, [R1+0x868] ;  /* 0x0008680001387983 */ /* 0x001ea20000300a00 */
[----:B------:R-:W-:Y:S02]  /*bb9a0*/  LOP3.LUT P6, RZ, R4, 0x2000000, RZ, 0xc0, !PT ;  /* 0x0200000004ff7812 */ /* 0x000fe400078cc0ff */
[----:B------:R-:W-:-:S11]  /*bb9b0*/  PRMT R3, R52, 0x7771, RZ ;  /* 0x0000777134037816 */ /* 0x000fd600000000ff */
[----:B----4-:R0:W-:Y:S01]  /*bb9c0*/  @P6 STG.E.U8 desc[UR32][R60.64], R3 ;  /* 0x000000033c006986 */ /* 0x0101e2000c101120 */
        /* <DEDUP_REMOVED lines=16> */
[----:B---3--:R0:W-:Y:S01]  /*bbad0*/  @P6 STG.E.U8 desc[UR32][R14.64], R3 ;  /* 0x000000030e006986 */ /* 0x0081e2000c101120 */
[C---:B------:R-:W-:Y:S02]  /*bbae0*/  LOP3.LUT P3, RZ, R7.reuse, 0x4000000, RZ, 0xc0, !PT ;  /* 0x0400000007ff7812 */ /* 0x040fe4000786c0ff */
[----:B0-----:R-:W-:Y:S02]  /*bbaf0*/  PRMT R3, R48, 0x7773, RZ ;  /* 0x0000777330037816 */ /* 0x001fe400000000ff */
[C---:B------:R-:W-:Y:S01]  /*bbb00*/  LOP3.LUT P2, RZ, R7.reuse, 0x2000000, RZ, 0xc0, !PT ;  /* 0x0200000007ff7812 */ /* 0x040fe2000784c0ff */
[----:B------:R-:W3:Y:S04]  /*bbb10*/  LDL.LU R48, [R1+0x37fc] ;  /* 0x0037fc0001307983 */ /* 0x000ee80000300800 */
[----:B------:R0:W-:Y:S01]  /*bbb20*/  @P5 STG.E.U8 desc[UR32][R12.64], R3 ;  /* 0x000000030c005986 */ /* 0x0001e2000c101120 */
[----:B------:R-:W-:-:S02]  /*bbb30*/  LOP3.LUT P1, RZ, R7, 0x1000000, RZ, 0xc0, !PT ;  /* 0x0100000007ff7812 */ /* 0x000fc4000782c0ff */
        /* <DEDUP_REMOVED lines=8> */
[----:B------:R0:W-:Y:S02]  /*bbbc0*/  @P1 STG.E.U8 desc[UR32][R50.64], R3 ;  /* 0x0000000332001986 */ /* 0x0001e4000c101120 */
[----:B0-----:R-:W-:-:S05]  /*bbbd0*/  PRMT R3, R9, 0x7770, RZ ;  /* 0x0000777009037816 */ /* 0x001fca00000000ff */
[----:B--2---:R0:W-:Y:S04]  /*bbbe0*/  @P0 STG.E.U8 desc[UR32][R56.64], R3 ;  /* 0x0000000338000986 */ /* 0x0041e8000c101120 */
[----:B0-----:R-:W2:Y:S04]  /*bbbf0*/  LDL.LU.64 R56, [R1+0x850] ;  /* 0x0008500001387983 */ /* 0x001ea80000300a00 */
[----:B------:R-:W4:Y:S04]  /*bbc00*/  LDL.LU.64 R10, [R1+0x848] ;  /* 0x00084800010a7983 */ /* 0x000f280000300a00 */
[----:B------:R-:W3:Y:S04]  /*bbc10*/  LDL.LU.64 R50, [R1+0x830] ;  /* 0x0008300001327983 */ /* 0x000ee80000300a00 */
[----:B------:R-:W3:Y:S04]  /*bbc20*/  LDL.LU.64 R58, [R1+0x828] ;  /* 0x00082800013a7983 */ /* 0x000ee80000300a00 */
[----:B------:R-:W3:Y:S04]  /*bbc30*/  LDL.LU.64 R54, [R1+0x810] ;  /* 0x0008100001367983 */ /* 0x000ee80000300a00 */
[----:B------:R-:W3:Y:S04]  /*bbc40*/  LDL.LU.64 R52, [R1+0x808] ;  /* 0x0008080001347983 */ /* 0x000ee80000300a00 */
[----:B------:R-:W3:Y:S01]  /*bbc50*/  LDL.LU R18, [R1+0x110] ;  /* 0x0001100001127983 */ /* 0x000ee20000300800 */
        /* <DEDUP_REMOVED lines=22> */
[C---:B------:R-:W-:Y:S01]  /*bbdc0*/  LOP3.LUT P6, RZ, R7.reuse, 0x8000, RZ, 0xc0, !PT ;  /* 0x0000800007ff7812 */ /* 0x040fe200078cc0ff */
[----:B------:R-:W2:Y:S01]  /*bbdd0*/  LDL.LU.64 R22, [R1+0x7c0] ;  /* 0x0007c00001167983 */ /* 0x000ea20000300a00 */
[C---:B------:R-:W-:Y:S02]  /*bbde0*/  LOP3.LUT P2, RZ, R7.reuse, 0x200000, RZ, 0xc0, !PT ;  /* 0x0020000007ff7812 */ /* 0x040fe4000784c0ff */
[----:B------:R-:W-:Y:S01]  /*bbdf0*/  LOP3.LUT R4, R4, 0xfffdffff, RZ, 0xc0, !PT ;  /* 0xfffdffff04047812 */ /* 0x000fe200078ec0ff */
[----:B------:R-:W2:Y:S01]  /*bbe00*/  LDL.LU.64 R16, [R1+0x7a8] ;  /* 0x0007a80001107983 */ /* 0x000ea20000300a00 */
[----:B------:R-:W-:Y:S02]  /*bbe10*/  LOP3.LUT P1, RZ, R7, 0x100000, RZ, 0xc0, !PT ;  /* 0x0010000007ff7812 */ /* 0x000fe4000782c0ff */
[----:B------:R-:W-:-:S05]  /*bbe20*/  PRMT R3, R9, 0x7772, RZ ;  /* 0x0000777209037816 */ /* 0x000fca00000000ff */
[----:B------:R-:W-:Y:S02]  /*bbe30*/  @P6 LOP3.LUT R4, R4, 0x20000, RZ, 0xfc, !PT ;  /* 0x0002000004046812 */ /* 0x000fe400078efcff */
[----:B------:R-:W-:Y:S01]  /*bbe40*/  LOP3.LUT P6, RZ, R7, 0x10000, RZ, 0xc0, !PT ;  /* 0x0001000007ff7812 */ /* 0x000fe200078cc0ff */
[----:B----4-:R0:W-:Y:S01]  /*bbe50*/  @P2 STG.E.U8 desc[UR32][R10.64], R3 ;  /* 0x000000030a002986 */ /* 0x0101e2000c101120 */
[----:B------:R-:W-:Y:S02]  /*bbe60*/  LOP3.LUT R4, R4, 0xfffbffff, RZ, 0xc0, !PT ;  /* 0xfffbffff04047812 */ /* 0x000fe400078ec0ff */
[----:B0-----:R-:W-:-:S09]  /*bbe70*/  PRMT R3, R9, 0x7773, RZ ;  /* 0x0000777309037816 */ /* 0x001fd200000000ff */
[----:B------:R-:W-:Y:S02]  /*bbe80*/  @P6 LOP3.LUT R4, R4, 0x40000, RZ, 0xfc, !PT ;  /* 0x0004000004046812 */ /* 0x000fe400078efcff */
[C---:B------:R-:W-:Y:S01]  /*bbe90*/  LOP3.LUT P6, RZ, R7.reuse, 0x20000, RZ, 0xc0, !PT ;  /* 0x0002000007ff7812 */ /* 0x040fe200078cc0ff */
[----:B---3--:R0:W-:Y:S01]  /*bbea0*/  @P1 STG.E.U8 desc[UR32][R50.64], R3 ;  /* 0x0000000332001986 */ /* 0x0081e2000c101120 */
        /* <DEDUP_REMOVED lines=63> */
[----:B------:R-:W2:Y:S04]  /*bc2a0*/  LDL.LU R9, [R1+0x118] ;  /* 0x0001180001097983 */ /* 0x000ea80000300800 */
        /* <DEDUP_REMOVED lines=22> */
[----:B------:R-:W2:Y:S04]  /*bc410*/  LDL.LU R58, [R1+0x11c] ;  /* 0x00011c00013a7983 */ /* 0x000ea80000300800 */
[----:B------:R-:W2:Y:S04]  /*bc420*/  LDL.LU.64 R26, [R1+0x6b8] ;  /* 0x0006b800011a7983 */ /* 0x000ea80000300a00 */
[----:B------:R-:W2:Y:S01]  /*bc430*/  LDL.LU.64 R22, [R1+0x6b0] ;  /* 0x0006b00001167983 */ /* 0x000ea20000300a00 */
[----:B------:R-:W-:-:S02]  /*bc440*/  @P6 LOP3.LUT R4, R4, 0x100, RZ, 0xfc, !PT ;  /* 0x0000010004046812 */ /* 0x000fc400078efcff */
[----:B------:R-:W-:Y:S01]  /*bc450*/  LOP3.LUT P6, RZ, R48, 0x80, RZ, 0xc0, !PT ;  /* 0x0000008030ff7812 */ /* 0x000fe200078cc0ff */
[----:B------:R-:W2:Y:S01]  /*bc460*/  LDL.LU.64 R18, [R1+0x698] ;  /* 0x0006980001127983 */ /* 0x000ea20000300a00 */
[----:B------:R-:W-:-:S03]  /*bc470*/  LOP3.LUT R4, R4, 0xfffffdff, RZ, 0xc0, !PT ;  /* 0xfffffdff04047812 */ /* 0x000fc600078ec0ff */
[----:B------:R-:W2:Y:S01]  /*bc480*/  LDL.LU.64 R16, [R1+0x690] ;  /* 0x0006900001107983 */ /* 0x000ea20000300a00 */
[C---:B------:R-:W-:Y:S02]  /*bc490*/  LOP3.LUT P2, RZ, R48.reuse, 0x8000, RZ, 0xc0, !PT ;  /* 0x0000800030ff7812 */ /* 0x040fe4000784c0ff */
[----:B------:R-:W-:Y:S01]  /*bc4a0*/  LOP3.LUT P1, RZ, R48, 0x4000, RZ, 0xc0, !PT ;  /* 0x0000400030ff7812 */ /* 0x000fe2000782c0ff */
[----:B------:R-:W2:Y:S04]  /*bc4b0*/  LDL.LU R59, [R1+0x10c] ;  /* 0x00010c00013b7983 */ /* 0x000ea80000300800 */
[----:B------:R-:W-:Y:S01]  /*bc4c0*/  @P6 LOP3.LUT R4, R4, 0x200, RZ, 0xfc, !PT ;  /* 0x0000020004046812 */ /* 0x000fe200078efcff */
[----:B------:R-:W2:Y:S01]  /*bc4d0*/  LDL.LU.64 R14, [R1+0x678] ;  /* 0x00067800010e7983 */ /* 0x000ea20000300a00 */
[----:B------:R-:W-:-:S02]  /*bc4e0*/  LOP3.LUT P6, RZ, R48, 0x40, RZ, 0xc0, !PT ;  /* 0x0000004030ff7812 */ /* 0x000fc400078cc0ff */
[----:B------:R-:W-:Y:S02]  /*bc4f0*/  LOP3.LUT R4, R4, 0xfffffbff, RZ, 0xc0, !PT ;  /* 0xfffffbff04047812 */ /* 0x000fe400078ec0ff */
[----:B------:R-:W-:-:S09]  /*bc500*/  PRMT R3, R9, 0x7771, RZ ;  /* 0x0000777109037816 */ /* 0x000fd200000000ff */
[----:B------:R-:W-:Y:S02]  /*bc510*/  @P6 LOP3.LUT R4, R4, 0x400, RZ, 0xfc, !PT ;  /* 0x0000040004046812 */ /* 0x000fe400078efcff */
[C---:B------:R-:W-:Y:S01]  /*bc520*/  LOP3.LUT P6, RZ, R48.reuse, 0x20, RZ, 0xc0, !PT ;  /* 0x0000002030ff7812 */ /* 0x040fe200078cc0ff */
[----:B---3--:R0:W-:Y:S01]  /*bc530*/  @P2 STG.E.U8 desc[UR32][R12.64], R3 ;  /* 0x000000030c002986 */ /* 0x0081e2000c101120 */
[----:B------:R-:W-:Y:S02]  /*bc540*/  LOP3.LUT P0, RZ, R48, 0x200, RZ, 0xc0, !PT ;  /* 0x0000020030ff7812 */ /* 0x000fe4000780c0ff */
[----:B------:R-:W-:Y:S02]  /*bc550*/  LOP3.LUT R4, R4, 0xfffff7ff, RZ, 0xc0, !PT ;  /* 0xfffff7ff04047812 */ /* 0x000fe400078ec0ff */
[----:B0-----:R-:W-:Y:S01]  /*bc560*/  PRMT R3, R9, 0x7772, RZ ;  /* 0x0000777209037816 */ /* 0x001fe200000000ff */
[----:B------:R-:W3:Y:S06]  /*bc570*/  LDL.LU.64 R12, [R1+0x670] ;  /* 0x00067000010c7983 */ /* 0x000eec0000300a00 */
[----:B------:R-:W-:-:S02]  /*bc580*/  @P6 LOP3.LUT R4, R4, 0x800, RZ, 0xfc, !PT ;  /* 0x0000080004046812 */ /* 0x000fc400078efcff */
[----:B------:R-:W-:Y:S01]  /*bc590*/  LOP3.LUT P6, RZ, R48, 0x4, RZ, 0xc0, !PT ;  /* 0x0000000430ff7812 */ /* 0x000fe200078cc0ff */
[----:B----4-:R0:W-:Y:S02]  /*bc5a0*/  @P1 STG.E.U8 desc[UR32][R10.64], R3 ;  /* 0x000000030a001986 */ /* 0x0101e4000c101120 */
[----:B0-----:R-:W-:Y:S02]  /*bc5b0*/  PRMT R3, R9, 0x7773, RZ ;  /* 0x0000777309037816 */ /* 0x001fe400000000ff */
[----:B------:R-:W4:Y:S04]  /*bc5c0*/  LDL.LU.64 R10, [R1+0x658] ;  /* 0x00065800010a7983 */ /* 0x000f280000300a00 */
[----:B------:R0:W-:Y:S04]  /*bc5d0*/  @P0 STG.E.U8 desc[UR32][R54.64], R3 ;  /* 0x0000000336000986 */ /* 0x0001e8000c101120 */
[----:B------:R-:W4:Y:S01]  /*bc5e0*/  LDL.LU.64 R8, [R1+0x650] ;  /* 0x0006500001087983 */ /* 0x000f220000300a00 */
[----:B0-----:R-:W-:-:S03]  /*bc5f0*/  PRMT R3, R61, 0x7770, RZ ;  /* 0x000077703d037816 */ /* 0x001fc600000000ff */
[----:B------:R-:W4:Y:S04]  /*bc600*/  LDL.LU.64 R54, [R1+0x638] ;  /* 0x0006380001367983 */ /* 0x000f280000300a00 */
[----:B------:R0:W-:Y:S01]  /*bc610*/  @P6 STG.E.U8 desc[UR32][R52.64], R3 ;  /* 0x0000000334006986 */ /* 0x0001e2000c101120 */
[C---:B------:R-:W-:Y:S02]  /*bc620*/  LOP3.LUT P6, RZ, R4.reuse, 0x800, RZ, 0xc0, !PT ;  /* 0x0000080004ff7812 */ /* 0x040fe400078cc0ff */
        /* <DEDUP_REMOVED lines=28> */
[----:B------:R-:W-:Y:S02]  /*bc7f0*/  LOP3.LUT P3, RZ, R48, 0x80000, RZ, 0xc0, !PT ;  /* 0x0008000030ff7812 */ /* 0x000fe4000786c0ff */
[----:B0-----:R-:W-:-:S05]  /*bc800*/  PRMT R3, R59, 0x7771, RZ ;  /* 0x000077713b037816 */ /* 0x001fca00000000ff */
        /* <DEDUP_REMOVED lines=19> */
[----:B------:R-:W4:Y:S01]  /*bc940*/  LDL.LU.64 R52, [R1+0x5c8] ;  /* 0x0005c80001347983 */ /* 0x000f220000300a00 */
[----:B------:R-:W-:-:S03]  /*bc950*/  PRMT R3, R49, 0x7773, RZ ;  /* 0x0000777331037816 */ /* 0x000fc600000000ff */
[----:B------:R-:W4:Y:S01]  /*bc960*/  LDL.LU R14, [R1+0xf4] ;  /* 0x0000f400010e7983 */ /* 0x000f220000300800 */
[----:B------:R-:W-:-:S03]  /*bc970*/  LOP3.LUT P3, RZ, R48, 0x800000, RZ, 0xc0, !PT ;  /* 0x0080000030ff7812 */ /* 0x000fc6000786c0ff */
[----:B------:R-:W4:Y:S04]  /*bc980*/  LDL.LU R49, [R1+0x37f8] ;  /* 0x0037f80001317983 */ /* 0x000f280000300800 */
[----:B------:R-:W4:Y:S01]  /*bc990*/  LDL.LU.64 R50, [R1+0x5c0] ;  /* 0x0005c00001327983 */ /* 0x000f220000300a00 */
        /* <DEDUP_REMOVED lines=15> */
[----:B------:R-:W2:Y:S01]  /*bca90*/  LDL.LU.64 R60, [R1+0x5a0] ;  /* 0x0005a000013c7983 */ /* 0x000ea20000300a00 */
[----:B------:R-:W-:-:S03]  /*bcaa0*/  LOP3.LUT R4, R4, 0xfffffffe, RZ, 0xc0, !PT ;  /* 0xfffffffe04047812 */ /* 0x000fc600078ec0ff */
[----:B------:R-:W2:Y:S01]  /*bcab0*/  LDL.LU.64 R26, [R1+0x588] ;  /* 0x00058800011a7983 */ /* 0x000ea20000300a00 */
[----:B------:R-:W-:Y:S02]  /*bcac0*/  @P6 LOP3.LUT R4, R4, 0x1, RZ, 0xfc, !PT ;  /* 0x0000000104046812 */ /* 0x000fe400078efcff */
[----:B------:R-:W-:Y:S01]  /*bcad0*/  LOP3.LUT P6, RZ, R7, 0x4, RZ, 0xc0, !PT ;  /* 0x0000000407ff7812 */ /* 0x000fe200078cc0ff */
[----:B------:R-:W2:Y:S01]  /*bcae0*/  LDL.LU R15, [R1+0xe4] ;  /* 0x0000e400010f7983 */ /* 0x000ea20000300800 */
[----:B------:R-:W-:-:S03]  /*bcaf0*/  LOP3.LUT R4, R4, 0xfffffffd, RZ, 0xc0, !PT ;  /* 0xfffffffd04047812 */ /* 0x000fc600078ec0ff */
[----:B------:R-:W2:Y:S04]  /*bcb00*/  LDL.LU.64 R22, [R1+0x580] ;  /* 0x0005800001167983 */ /* 0x000ea80000300a00 */
[----:B------:R-:W2:Y:S04]  /*bcb10*/  LDL.LU.64 R18, [R1+0x568] ;  /* 0x0005680001127983 */ /* 0x000ea80000300a00 */
[----:B------:R-:W-:Y:S01]  /*bcb20*/  @P6 LOP3.LUT R4, R4, 0x2, RZ, 0xfc, !PT ;  /* 0x0000000204046812 */ /* 0x000fe200078efcff */
[----:B------:R-:W2:Y:S01]  /*bcb30*/  LDL.LU.64 R16, [R1+0x560] ;  /* 0x0005600001107983 */ /* 0x000ea20000300a00 */
[----:B------:R-:W-:-:S02]  /*bcb40*/  LOP3.LUT P6, RZ, R7, 0x2, RZ, 0xc0, !PT ;  /* 0x0000000207ff7812 */ /* 0x000fc400078cc0ff */
[----:B------:R-:W-:Y:S01]  /*bcb50*/  LOP3.LUT R4, R4, 0xfffffffb, RZ, 0xc0, !PT ;  /* 0xfffffffb04047812 */ /* 0x000fe200078ec0ff */
[----:B------:R-:W2:Y:S01]  /*bcb60*/  LDL.LU R55, [R1+0xf8] ;  /* 0x0000f80001377983 */ /* 0x000ea20000300800 */
[C---:B------:R-:W-:Y:S02]  /*bcb70*/  LOP3.LUT P2, RZ, R48.reuse, 0x1000000, RZ, 0xc0, !PT ;  /* 0x0100000030ff7812 */ /* 0x040fe4000784c0ff */
[----:B------:R-:W-:Y:S01]  /*bcb80*/  LOP3.LUT P1, RZ, R48, 0x2000000, RZ, 0xc0, !PT ;  /* 0x0200000030ff7812 */ /* 0x000fe2000782c0ff */
[----:B------:R-:W2:Y:S01]  /*bcb90*/  LDL.LU.64 R12, [R1+0x548] ;  /* 0x00054800010c7983 */ /* 0x000ea20000300a00 */
[----:B---3--:R-:W-:-:S05]  /*bcba0*/  PRMT R3, R54, 0x7770, RZ ;  /* 0x0000777036037816 */ /* 0x008fca00000000ff */
[----:B------:R-:W-:Y:S02]  /*bcbb0*/  @P6 LOP3.LUT R4, R4, 0x4, RZ, 0xfc, !PT ;  /* 0x0000000404046812 */ /* 0x000fe400078efcff */
[C---:B------:R-:W-:Y:S02]  /*bcbc0*/  LOP3.LUT P6, RZ, R48.reuse, 0x20000000, RZ, 0xc0, !PT ;  /* 0x2000000030ff7812 */ /* 0x040fe400078cc0ff */
[----:B------:R-:W-:Y:S01]  /*bcbd0*/  LOP3.LUT P0, RZ, R48, 0x8000000, RZ, 0xc0, !PT ;  /* 0x0800000030ff7812 */ /* 0x000fe2000780c0ff */
[----:B------:R0:W-:Y:S01]  /*bcbe0*/  @P2 STG.E.U8 desc[UR32][R10.64], R3 ;  /* 0x000000030a002986 */ /* 0x0001e2000c101120 */
[----:B------:R-:W-:Y:S02]  /*bcbf0*/  LOP3.LUT R4, R4, 0xfffffff7, RZ, 0xc0, !PT ;  /* 0xfffffff704047812 */ /* 0x000fe400078ec0ff */
[----:B0-----:R-:W-:Y:S01]  /*bcc00*/  PRMT R3, R54, 0x7771, RZ ;  /* 0x0000777136037816 */ /* 0x001fe200000000ff */
[----:B------:R-:W3:Y:S06]  /*bcc10*/  LDL.LU.64 R10, [R1+0x540] ;  /* 0x00054000010a7983 */ /* 0x000eec0000300a00 */
[----:B------:R-:W-:-:S02]  /*bcc20*/  @P6 LOP3.LUT R4, R4, 0x8, RZ, 0xfc, !PT ;  /* 0x0000000804046812 */ /* 0x000fc400078efcff */
[----:B------:R-:W-:Y:S01]  /*bcc30*/  LOP3.LUT P6, RZ, R48, 0x10000000, RZ, 0xc0, !PT ;  /* 0x1000000030ff7812 */ /* 0x000fe200078cc0ff */
[----:B----4-:R0:W-:Y:S02]  /*bcc40*/  @P1 STG.E.U8 desc[UR32][R8.64], R3 ;  /* 0x0000000308001986 */ /* 0x0101e4000c101120 */
[C---:B0-----:R-:W-:Y:S02]  /*bcc50*/  PRMT R3, R54.reuse, 0x7772, RZ ;  /* 0x0000777236037816 */ /* 0x041fe400000000ff */
        /* <DEDUP_REMOVED lines=55> */
[----:B------:R-:W4:Y:S04]  /*bcfd0*/  LDL.LU.64 R58, [R1+0x498] ;  /* 0x00049800013a7983 */ /* 0x000f280000300a00 */
[----:B------:R-:W4:Y:S01]  /*bcfe0*/  LDL.LU R55, [R1+0xfc] ;  /* 0x0000fc0001377983 */ /* 0x000f220000300800 */
[----:B------:R-:W-:-:S03]  /*bcff0*/  LOP3.LUT P3, RZ, R49, 0x20000000, RZ, 0xc0, !PT ;  /* 0x2000000031ff7812 */ /* 0x000fc6000786c0ff */
[----:B------:R-:W4:Y:S01]  /*bd000*/  LDL.LU.64 R52, [R1+0x478] ;  /* 0x0004780001347983 */ /* 0x000f220000300a00 */
[----:B------:R-:W-:-:S03]  /*bd010*/  PRMT R3, R54, 0x7772, RZ ;  /* 0x0000777236037816 */ /* 0x000fc600000000ff */
[----:B------:R-:W4:Y:S01]  /*bd020*/  LDL.LU R27, [R1+0xec] ;  /* 0x0000ec00011b7983 */ /* 0x000f220000300800 */
[C---:B------:R-:W-:Y:S02]  /*bd030*/  LOP3.LUT P2, RZ, R49.reuse, 0x10000000, RZ, 0xc0, !PT ;  /* 0x1000000031ff7812 */ /* 0x040fe4000784c0ff */
        /* <DEDUP_REMOVED lines=15> */
[----:B------:R-:W-:-:S05]  /*bd130*/  PRMT R3, R54, 0x7773, RZ ;  /* 0x0000777336037816 */ /* 0x000fca00000000ff */
[----:B---3--:R0:W-:Y:S04]  /*bd140*/  @P2 STG.E.U8 desc[UR32][R50.64], R3 ;  /* 0x0000000332002986 */ /* 0x0081e8000c101120 */
[----:B0-----:R-:W3:Y:S01]  /*bd150*/  LDL.LU.64 R50, [R1+0x458] ;  /* 0x0004580001327983 */ /* 0x001ee20000300a00 */
[----:B------:R-:W-:Y:S02]  /*bd160*/  LOP3.LUT R5, R5, 0xfeffffff, RZ, 0xc0, !PT ;  /* 0xfeffffff05057812 */ /* 0x000fe400078ec0ff */
[----:B------:R-:W-:Y:S01]  /*bd170*/  LOP3.LUT P1, RZ, R49, 0x8000000, RZ, 0xc0, !PT ;  /* 0x0800000031ff7812 */ /* 0x000fe2000782c0ff */
[----:B------:R-:W3:Y:S01]  /*bd180*/  LDL.LU.64 R60, [R1+0x450] ;  /* 0x00045000013c7983 */ /* 0x000ee20000300a00 */
[----:B------:R-:W-:Y:S02]  /*bd190*/  @P6 LOP3.LUT R5, R5, 0x1000000, RZ, 0xfc, !PT ;  /* 0x0100000005056812 */ /* 0x000fe400078efcff */
[----:B------:R-:W-:Y:S01]  /*bd1a0*/  LOP3.LUT P6, RZ, R49, 0x400000, RZ, 0xc0, !PT ;  /* 0x0040000031ff7812 */ /* 0x000fe200078cc0ff */
[----:B------:R-:W3:Y:S01]  /*bd1b0*/  LDL.LU R12, [R1+0xd0] ;  /* 0x0000d000010c7983 */ /* 0x000ee20000300800 */
[----:B------:R-:W-:-:S02]  /*bd1c0*/  LOP3.LUT R5, R5, 0xfdffffff, RZ, 0xc0, !PT ;  /* 0xfdffffff05057812 */ /* 0x000fc400078ec0ff */
[----:B------:R-:W-:Y:S01]  /*bd1d0*/  LOP3.LUT P0, RZ, R49, 0x4000000, RZ, 0xc0, !PT ;  /* 0x0400000031ff7812 */ /* 0x000fe2000780c0ff */
[----:B------:R-:W3:Y:S01]  /*bd1e0*/  LDL.LU.64 R22, [R1+0x438] ;  /* 0x0004380001167983 */ /* 0x000ee20000300a00 */
[----:B----4-:R-:W-:-:S03]  /*bd1f0*/  PRMT R3, R55, 0x7770, RZ ;  /* 0x0000777037037816 */ /* 0x010fc600000000ff */
[----:B------:R-:W4:Y:S04]  /*bd200*/  LDL.LU.64 R18, [R1+0x430] ;  /* 0x0004300001127983 */ /* 0x000f280000300a00 */
[----:B------:R-:W-:Y:S01]  /*bd210*/  @P6 LOP3.LUT R5, R5, 0x2000000, RZ, 0xfc, !PT ;  /* 0x0200000005056812 */ /* 0x000fe200078efcff */
[----:B------:R0:W-:Y:S01]  /*bd220*/  @P1 STG.E.U8 desc[UR32][R10.64], R3 ;  /* 0x000000030a001986 */ /* 0x0001e2000c101120 */
[----:B------:R-:W-:Y:S02]  /*bd230*/  LOP3.LUT P6, RZ, R49, 0x800000, RZ, 0xc0, !PT ;  /* 0x0080000031ff7812 */ /* 0x000fe400078cc0ff */
[----:B------:R-:W-:Y:S01]  /*bd240*/  LOP3.LUT R5, R5, 0xfbffffff, RZ, 0xc0, !PT ;  /* 0xfbffffff05057812 */ /* 0x000fe200078ec0ff */
[----:B------:R-:W4:Y:S04]  /*bd250*/  LDL.LU.64 R16, [R1+0x418] ;  /* 0x0004180001107983 */ /* 0x000f280000300a00 */
[----:B------:R-:W4:Y:S01]  /*bd260*/  LDL.LU.64 R14, [R1+0x410] ;  /* 0x00041000010e7983 */ /* 0x000f220000300a00 */
[----:B0-----:R-:W-:-:S03]  /*bd270*/  PRMT R3, R55, 0x7771, RZ ;  /* 0x0000777137037816 */ /* 0x001fc600000000ff */
[----:B------:R-:W4:Y:S02]  /*bd280*/  LDL.LU.64 R10, [R1+0x3f8] ;  /* 0x0003f800010a7983 */ /* 0x000f240000300a00 */
[----:B------:R-:W-:Y:S02]  /*bd290*/  @P6 LOP3.LUT R5, R5, 0x4000000, RZ, 0xfc, !PT ;  /* 0x0400000005056812 */ /* 0x000fe400078efcff */
[----:B------:R-:W-:Y:S02]  /*bd2a0*/  LOP3.LUT P6, RZ, R49, 0x1000000, RZ, 0xc0, !PT ;  /* 0x0100000031ff7812 */ /* 0x000fe400078cc0ff */
[----:B------:R-:W-:Y:S01]  /*bd2b0*/  LOP3.LUT R5, R5, 0xf7ffffff, RZ, 0xc0, !PT ;  /* 0xf7ffffff05057812 */ /* 0x000fe200078ec0ff */
[----:B------:R0:W-:Y:S10]  /*bd2c0*/  @P0 STG.E.U8 desc[UR32][R8.64], R3 ;  /* 0x0000000308000986 */ /* 0x0001f4000c101120 */
[----:B------:R-:W-:-:S02]  /*bd2d0*/  @P6 LOP3.LUT R5, R5, 0x8000000, RZ, 0xfc, !PT ;  /* 0x0800000005056812 */ /* 0x000fc400078efcff */
[----:B------:R-:W-:Y:S01]  /*bd2e0*/  LOP3.LUT P6, RZ, R49, 0x2000000, RZ, 0xc0, !PT ;  /* 0x0200000031ff7812 */ /* 0x000fe200078cc0ff */
[----:B0-----:R-:W4:Y:S01]  /*bd2f0*/  LDL.LU.64 R8, [R1+0x3f0] ;  /* 0x0003f00001087983 */ /* 0x001f220000300a00 */
[----:B------:R-:W-:-:S11]  /*bd300*/  PRMT R3, R55, 0x7772, RZ ;  /* 0x0000777237037816 */ /* 0x000fd600000000ff */
[----:B------:R0:W-:Y:S01]  /*bd310*/  @P6 STG.E.U8 desc[UR32][R58.64], R3 ;  /* 0x000000033a006986 */ /* 0x0001e2000c101120 */
[----:B------:R-:W-:Y:S02]  /*bd320*/  LOP3.LUT P6, RZ, R5, 0x8000000, RZ, 0xc0, !PT ;  /* 0x0800000005ff7812 */ /* 0x000fe400078cc0ff */
[----:B0-----:R-:W-:Y:S01]  /*bd330*/  PRMT R3, R55, 0x7773, RZ ;  /* 0x0000777337037816 */ /* 0x001fe200000000ff */
[----:B------:R-:W4:Y:S10]  /*bd340*/  LDL.LU.64 R58, [R1+0x3d8] ;  /* 0x0003d800013a7983 */ /* 0x000f340000300a00 */
[----:B------:R0:W-:Y:S01]  /*bd350*/  @P6 STG.E.U8 desc[UR32][R52.64], R3 ;  /* 0x0000000334006986 */ /* 0x0001e2000c101120 */
[----:B------:R-:W-:-:S03]  /*bd360*/  LOP3.LUT P6, RZ, R5, 0x4000000, RZ, 0xc0, !PT ;  /* 0x0400000005ff7812 */ /* 0x000fc600078cc0ff */
[----:B------:R-:W4:Y:S01]  /*bd370*/  LDL.LU.64 R54, [R1+0x3d0] ;  /* 0x0003d00001367983 */ /* 0x000f220000300a00 */
[----:B0-----:R-:W-:-:S03]  /*bd380*/  PRMT R3, R27, 0x7770, RZ ;  /* 0x000077701b037816 */ /* 0x001fc600000000ff */
[----:B------:R-:W4:Y:S04]  /*bd390*/  LDL.LU.64 R52, [R1+0x3b8] ;  /* 0x0003b80001347983 */ /* 0x000f280000300a00 */
[----:B------:R-:W4:Y:S04]  /*bd3a0*/  LDL.LU R13, [R1+0xd4] ;  /* 0x0000d400010d7983 */ /* 0x000f280000300800 */
[----:B--2---:R0:W-:Y:S01]  /*bd3b0*/  @P6 STG.E.U8 desc[UR32][R56.64], R3 ;  /* 0x0000000338006986 */ /* 0x0041e2000c101120 */
[----:B------:R-:W-:Y:S02]  /*bd3c0*/  LOP3.LUT P6, RZ, R5, 0x2000000, RZ, 0xc0, !PT ;  /* 0x0200000005ff7812 */ /* 0x000fe400078cc0ff */
[----:B0-----:R-:W-:Y:S01]  /*bd3d0*/  PRMT R3, R27, 0x7771, RZ ;  /* 0x000077711b037816 */ /* 0x001fe200000000ff */
[----:B------:R-:W2:Y:S10]  /*bd3e0*/  LDL.LU.64 R56, [R1+0x3b0] ;  /* 0x0003b00001387983 */ /* 0x000eb40000300a00 */
[----:B---3--:R0:W-:Y:S04]  /*bd3f0*/  @P6 STG.E.U8 desc[UR32][R50.64], R3 ;  /* 0x0000000332006986 */ /* 0x0081e8000c101120 */
[----:B0-----:R-:W3:Y:S01]  /*bd400*/  LDL.LU.64 R50, [R1+0x37f0] ;  /* 0x0037f00001327983 */ /* 0x001ee20000300a00 */
        /* <DEDUP_REMOVED lines=8> */
[----:B----4-:R0:W-:Y:S01]  /*bd490*/  @P6 STG.E.U8 desc[UR32][R18.64], R3 ;  /* 0x0000000312006986 */ /* 0x0101e2000c101120 */
        /* <DEDUP_REMOVED lines=11> */
[C---:B------:R-:W-:Y:S02]  /*bd550*/  LOP3.LUT P2, RZ, R49.reuse, 0x2000, RZ, 0xc0, !PT ;  /* 0x0000200031ff7812 */ /* 0x040fe4000784c0ff */
[C---:B------:R-:W-:Y:S02]  /*bd560*/  LOP3.LUT P1, RZ, R49.reuse, 0x1000, RZ, 0xc0, !PT ;  /* 0x0000100031ff7812 */ /* 0x040fe4000782c0ff */
[----:B------:R-:W-:Y:S02]  /*bd570*/  LOP3.LUT P0, RZ, R49, 0x800, RZ, 0xc0, !PT ;  /* 0x0000080031ff7812 */ /* 0x000fe4000780c0ff */
[----:B---3--:R-:W-:-:S05]  /*bd580*/  PRMT R3, R50, 0x7770, RZ ;  /* 0x0000777032037816 */ /* 0x008fca00000000ff */
[----:B------:R0:W-:Y:S02]  /*bd590*/  @P4 STG.E.U8 desc[UR32][R8.64], R3 ;  /* 0x0000000308004986 */ /* 0x0001e4000c101120 */
[----:B0-----:R-:W-:-:S05]  /*bd5a0*/  PRMT R3, R50, 0x7771, RZ ;  /* 0x0000777132037816 */ /* 0x001fca00000000ff */
[----:B------:R0:W-:Y:S02]  /*bd5b0*/  @P3 STG.E.U8 desc[UR32][R58.64], R3 ;  /* 0x000000033a003986 */ /* 0x0001e4000c101120 */
[----:B0-----:R-:W-:-:S05]  /*bd5c0*/  PRMT R3, R50, 0x7772, RZ ;  /* 0x0000777232037816 */ /* 0x001fca00000000ff */
[----:B------:R0:W-:Y:S02]  /*bd5d0*/  @P2 STG.E.U8 desc[UR32][R54.64], R3 ;  /* 0x0000000336002986 */ /* 0x0001e4000c101120 */
[----:B0-----:R-:W-:Y:S02]  /*bd5e0*/  PRMT R3, R50, 0x7773, RZ ;  /* 0x0000777332037816 */ /* 0x001fe400000000ff */
[----:B------:R-:W3:Y:S04]  /*bd5f0*/  LDL.LU R50, [R1+0x37e8] ;  /* 0x0037e80001327983 */ /* 0x000ee80000300800 */
[----:B------:R0:W-:Y:S02]  /*bd600*/  @P1 STG.E.U8 desc[UR32][R52.64], R3 ;  /* 0x0000000334001986 */ /* 0x0001e4000c101120 */
[----:B0-----:R-:W-:-:S05]  /*bd610*/  PRMT R3, R13, 0x7770, RZ ;  /* 0x000077700d037816 */ /* 0x001fca00000000ff */
[----:B--2---:R0:W-:Y:S04]  /*bd620*/  @P0 STG.E.U8 desc[UR32][R56.64], R3 ;  /* 0x0000000338000986 */ /* 0x0041e8000c101120 */
[----:B0-----:R-:W2:Y:S04]  /*bd630*/  LDL.LU.64 R56, [R1+0x398] ;  /* 0x0003980001387983 */ /* 0x001ea80000300a00 */
[----:B------:R-:W4:Y:S04]  /*bd640*/  LDL.LU.64 R54, [R1+0x390] ;  /* 0x0003900001367983 */ /* 0x000f280000300a00 */
[----:B------:R-:W4:Y:S04]  /*bd650*/  LDL.LU.64 R52, [R1+0x370] ;  /* 0x0003700001347983 */ /* 0x000f280000300a00 */
[----:B------:R-:W4:Y:S04]  /*bd660*/  LDL.LU.64 R10, [R1+0x368] ;  /* 0x00036800010a7983 */ /* 0x000f280000300a00 */
[----:B------:R-:W4:Y:S04]  /*bd670*/  LDL.LU.64 R8, [R1+0x350] ;  /* 0x0003500001087983 */ /* 0x000f280000300a00 */
[----:B------:R-:W4:Y:S04]  /*bd680*/  LDL.LU.64 R58, [R1+0x348] ;  /* 0x00034800013a7983 */ /* 0x000f280000300a00 */
[----:B------:R-:W4:Y:S01]  /*bd690*/  LDL.LU R26, [R1+0xc4] ;  /* 0x0000c400011a7983 */ /* 0x000f220000300800 */
[----:B------:R-:W-:-:S02]  /*bd6a0*/  LOP3.LUT P3, RZ, R49, 0x400, RZ, 0xc0, !PT ;  /* 0x0000040031ff7812 */ /* 0x000fc4000786c0ff */
[----:B------:R-:W-:Y:S02]  /*bd6b0*/  PRMT R3, R13, 0x7771, RZ ;  /* 0x000077710d037816 */ /* 0x000fe400000000ff */
[----:B------:R-:W-:Y:S02]  /*bd6c0*/  LOP3.LUT R5, R5, 0xffffefff, RZ, 0xc0, !PT ;  /* 0xffffefff05057812 */ /* 0x000fe400078ec0ff */
[C---:B------:R-:W-:Y:S02]  /*bd6d0*/  LOP3.LUT P2, RZ, R49.reuse, 0x200, RZ, 0xc0, !PT ;  /* 0x0000020031ff7812 */ /* 0x040fe4000784c0ff */
[C---:B------:R-:W-:Y:S02]  /*bd6e0*/  LOP3.LUT P1, RZ, R49.reuse, 0x100, RZ, 0xc0, !PT ;  /* 0x0000010031ff7812 */ /* 0x040fe4000782c0ff */
[----:B------:R-:W-:-:S03]  /*bd6f0*/  LOP3.LUT P0, RZ, R49, 0x80, RZ, 0xc0, !PT ;  /* 0x0000008031ff7812 */ /* 0x000fc6000780c0ff */
[----:B--2---:R0:W-:Y:S04]  /*bd700*/  @P3 STG.E.U8 desc[UR32][R56.64], R3 ;  /* 0x0000000338003986 */ /* 0x0041e8000c101120 */
[----:B0-----:R-:W2:Y:S01]  /*bd710*/  LDL.LU.64 R56, [R1+0x330] ;  /* 0x0003300001387983 */ /* 0x001ea20000300a00 */
[----:B---3--:R-:W-:Y:S02]  /*bd720*/  LOP3.LUT P6, RZ, R50, 0x40000000, RZ, 0xc0, !PT ;  /* 0x4000000032ff7812 */ /* 0x008fe400078cc0ff */
[----:B------:R-:W-:Y:S01]  /*bd730*/  PRMT R3, R13, 0x7772, RZ ;  /* 0x000077720d037816 */ /* 0x000fe200000000ff */
[----:B------:R-:W3:Y:S10]  /*bd740*/  LDL.LU R27, [R1+0xd8] ;  /* 0x0000d800011b7983 */ /* 0x000ef40000300800 */
        /* <DEDUP_REMOVED lines=20> */
[----:B------:R-:W-:Y:S01]  /*bd890*/  LOP3.LUT P6, RZ, R49, 0x20, RZ, 0xc0, !PT ;  /* 0x0000002031ff7812 */ /* 0x000fe200078cc0ff */
[----:B0-----:R-:W4:Y:S01]  /*bd8a0*/  LDL.LU.64 R54, [R1+0x328] ;  /* 0x0003280001367983 */ /* 0x001f220000300a00 */
[----:B------:R-:W-:-:S11]  /*bd8b0*/  LOP3.LUT R5, R5, 0xfff7ffff, RZ, 0xc0, !PT ;  /* 0xfff7ffff05057812 */ /* 0x000fd600078ec0ff */
[----:B------:R-:W-:Y:S02]  /*bd8c0*/  @P6 LOP3.LUT R5, R5, 0x80000, RZ, 0xfc, !PT ;  /* 0x0008000005056812 */ /* 0x000fe400078efcff */
[----:B------:R-:W-:Y:S02]  /*bd8d0*/  LOP3.LUT P6, RZ, R49, 0x40, RZ, 0xc0, !PT ;  /* 0x0000004031ff7812 */ /* 0x000fe400078cc0ff */
[----:B------:R-:W4:Y:S04]  /*bd8e0*/  LDL.LU.64 R48, [R1+0x310] ;  /* 0x0003100001307983 */ /* 0x000f280000300a00 */
[----:B------:R-:W4:Y:S01]  /*bd8f0*/  LDL.LU.64 R60, [R1+0x308] ;  /* 0x00030800013c7983 */ /* 0x000f220000300a00 */
[----:B------:R-:W-:-:S03]  /*bd900*/  PRMT R3, R13, 0x7773, RZ ;  /* 0x000077730d037816 */ /* 0x000fc600000000ff */
[----:B------:R-:W4:Y:S04]  /*bd910*/  LDL.LU.64 R22, [R1+0x2f0] ;  /* 0x0002f00001167983 */ /* 0x000f280000300a00 */
[----:B------:R0:W-:Y:S04]  /*bd920*/  @P1 STG.E.U8 desc[UR32][R52.64], R3 ;  /* 0x0000000334001986 */ /* 0x0001e8000c101120 */
[----:B0-----:R-:W4:Y:S04]  /*bd930*/  LDL.LU R52, [R1+0xc8] ;  /* 0x0000c80001347983 */ /* 0x001f280000300800 */
[----:B------:R-:W4:Y:S01]  /*bd940*/  LDL.LU.64 R18, [R1+0x2e8] ;  /* 0x0002e80001127983 */ /* 0x000f220000300a00 */
[----:B------:R-:W-:-:S03]  /*bd950*/  PRMT R3, R26, 0x7770, RZ ;  /* 0x000077701a037816 */ /* 0x000fc600000000ff */
[----:B------:R-:W4:Y:S04]  /*bd960*/  LDL.LU.64 R16, [R1+0x2d0] ;  /* 0x0002d00001107983 */ /* 0x000f280000300a00 */
[----:B------:R0:W-:Y:S04]  /*bd970*/  @P0 STG.E.U8 desc[UR32][R10.64], R3 ;  /* 0x000000030a000986 */ /* 0x0001e8000c101120 */
[----:B------:R-:W4:Y:S04]  /*bd980*/  LDL.LU R53, [R1+0xdc] ;  /* 0x0000dc0001357983 */ /* 0x000f280000300800 */
[----:B------:R-:W4:Y:S01]  /*bd990*/  LDL.LU.64 R14, [R1+0x2c8] ;  /* 0x0002c800010e7983 */ /* 0x000f220000300a00 */
[----:B0-----:R-:W-:-:S03]  /*bd9a0*/  PRMT R3, R26, 0x7771, RZ ;  /* 0x000077711a037816 */ /* 0x001fc600000000ff */
[----:B------:R-:W4:Y:S04]  /*bd9b0*/  LDL.LU.64 R12, [R1+0x2b0] ;  /* 0x0002b000010c7983 */ /* 0x000f280000300a00 */
[----:B------:R0:W-:Y:S01]  /*bd9c0*/  @P6 STG.E.U8 desc[UR32][R8.64], R3 ;  /* 0x0000000308006986 */ /* 0x0001e2000c101120 */
[----:B------:R-:W-:-:S03]  /*bd9d0*/  LOP3.LUT P6, RZ, R5, 0x80000, RZ, 0xc0, !PT ;  /* 0x0008000005ff7812 */ /* 0x000fc600078cc0ff */
[----:B------:R-:W4:Y:S01]  /*bd9e0*/  LDL.LU.64 R10, [R1+0x2a8] ;  /* 0x0002a800010a7983 */ /* 0x000f220000300a00 */
        /* <DEDUP_REMOVED lines=9> */
[----:B---3--:R-:W-:Y:S02]  /*bda80*/  PRMT R3, R27, 0x7770, RZ ;  /* 0x000077701b037816 */ /* 0x008fe400000000ff */
[C---:B------:R-:W-:Y:S02]  /*bda90*/  LOP3.LUT P5, RZ, R50.reuse, 0x20000000, RZ, 0xc0, !PT ;  /* 0x2000000032ff7812 */ /* 0x040fe400078ac0ff */
[----:B------:R-:W-:-:S02]  /*bdaa0*/  LOP3.LUT P4, RZ, R50, 0x10000000, RZ, 0xc0, !PT ;  /* 0x1000000032ff7812 */ /* 0x000fc4000788c0ff */
[C---:B------:R-:W-:Y:S02]  /*bdab0*/  LOP3.LUT P3, RZ, R50.reuse, 0x8000000, RZ, 0xc0, !PT ;  /* 0x0800000032ff7812 */ /* 0x040fe4000786c0ff */
[----:B------:R-:W-:-:S03]  /*bdac0*/  LOP3.LUT P2, RZ, R50, 0x4000000, RZ, 0xc0, !PT ;  /* 0x0400000032ff7812 */ /* 0x000fc6000784c0ff */
[----:B----4-:R0:W-:Y:S01]  /*bdad0*/  @P6 STG.E.U8 desc[UR32][R54.64], R3 ;  /* 0x0000000336006986 */ /* 0x0101e2000c101120 */
        /* <DEDUP_REMOVED lines=33> */
[----:B------:R-:W2:Y:S04]  /*bdcf0*/  LDL.LU R11, [R1+0xcc] ;  /* 0x0000cc00010b7983 */ /* 0x000ea80000300800 */
[----:B------:R-:W3:Y:S04]  /*bdd00*/  LDL.LU.64 R8, [R1+0x228] ;  /* 0x0002280001087983 */ /* 0x000ee80000300a00 */
[----:B------:R-:W3:Y:S04]  /*bdd10*/  LDL.LU.64 R58, [R1+0x220] ;  /* 0x00022000013a7983 */ /* 0x000ee80000300a00 */
[----:B------:R-:W3:Y:S04]  /*bdd20*/  LDL.LU.64 R52, [R1+0x210] ;  /* 0x0002100001347983 */ /* 0x000ee80000300a00 */
[----:B------:R-:W3:Y:S01]  /*bdd30*/  LDL.LU R4, [R1+0xb0] ;  /* 0x0000b00001047983 */ /* 0x000ee20000300800 */
        /* <DEDUP_REMOVED lines=27> */
[C---:B------:R-:W-:Y:S01]  /*bdef0*/  LOP3.LUT P1, RZ, R50.reuse, 0x200000, RZ, 0xc0, !PT ;  /* 0x0020000032ff7812 */ /* 0x040fe2000782c0ff */
[----:B------:R-:W2:Y:S04]  /*bdf00*/  LDL.LU.64 R18, [R1+0x1b8] ;  /* 0x0001b80001127983 */ /* 0x000ea80000300a00 */
[----:B------:R-:W-:Y:S01]  /*bdf10*/  @P6 LOP3.LUT R5, R5, 0x200, RZ, 0xfc, !PT ;  /* 0x0000020005056812 */ /* 0x000fe200078efcff */
[----:B------:R-:W2:Y:S01]  /*bdf20*/  LDL.LU.64 R16, [R1+0x1b0] ;  /* 0x0001b00001107983 */ /* 0x000ea20000300a00 */
[----:B------:R-:W-:-:S02]  /*bdf30*/  LOP3.LUT P6, RZ, R50, 0x20000, RZ, 0xc0, !PT ;  /* 0x0002000032ff7812 */ /* 0x000fc400078cc0ff */
[----:B------:R-:W-:Y:S02]  /*bdf40*/  LOP3.LUT R5, R5, 0xfffffbff, RZ, 0xc0, !PT ;  /* 0xfffffbff05057812 */ /* 0x000fe400078ec0ff */
[----:B------:R-:W-:-:S09]  /*bdf50*/  PRMT R3, R11, 0x7771, RZ ;  /* 0x000077710b037816 */ /* 0x000fd200000000ff */
[----:B------:R-:W-:Y:S02]  /*bdf60*/  @P6 LOP3.LUT R5, R5, 0x400, RZ, 0xfc, !PT ;  /* 0x0000040005056812 */ /* 0x000fe400078efcff */
[C---:B------:R-:W-:Y:S01]  /*bdf70*/  LOP3.LUT P6, RZ, R50.reuse, 0x40000, RZ, 0xc0, !PT ;  /* 0x0004000032ff7812 */ /* 0x040fe200078cc0ff */
[----:B----4-:R0:W-:Y:S01]  /*bdf80*/  @P2 STG.E.U8 desc[UR32][R14.64], R3 ;  /* 0x000000030e002986 */ /* 0x0101e2000c101120 */
[----:B------:R-:W-:Y:S02]  /*bdf90*/  LOP3.LUT P0, RZ, R50, 0x100000, RZ, 0xc0, !PT ;  /* 0x0010000032ff7812 */ /* 0x000fe4000780c0ff */
[----:B------:R-:W-:Y:S02]  /*bdfa0*/  LOP3.LUT R5, R5, 0xfffff7ff, RZ, 0xc0, !PT ;  /* 0xfffff7ff05057812 */ /* 0x000fe400078ec0ff */
[----:B0-----:R-:W-:Y:S01]  /*bdfb0*/  PRMT R3, R11, 0x7772, RZ ;  /* 0x000077720b037816 */ /* 0x001fe200000000ff */
[----:B------:R-:W4:Y:S06]  /*bdfc0*/  LDL.LU.64 R14, [R1+0x160] ;  /* 0x00016000010e7983 */ /* 0x000f2c0000300a00 */
[----:B------:R-:W-:-:S02]  /*bdfd0*/  @P6 LOP3.LUT R5, R5, 0x800, RZ, 0xfc, !PT ;  /* 0x0000080005056812 */ /* 0x000fc400078efcff */
[----:B------:R-:W-:Y:S01]  /*bdfe0*/  LOP3.LUT P6, RZ, R50, 0x80000, RZ, 0xc0, !PT ;  /* 0x0008000032ff7812 */ /* 0x000fe200078cc0ff */
[----:B---3--:R0:W-:Y:S02]  /*bdff0*/  @P1 STG.E.U8 desc[UR32][R12.64], R3 ;  /* 0x000000030c001986 */ /* 0x0081e4000c101120 */
[----:B0-----:R-:W-:Y:S02]  /*be000*/  PRMT R3, R11, 0x7773, RZ ;  /* 0x000077730b037816 */ /* 0x001fe400000000ff */
[----:B------:R-:W3:Y:S04]  /*be010*/  LDL.LU.64 R12, [R1+0x1c8] ;  /* 0x0001c800010c7983 */ /* 0x000ee80000300a00 */
[----:B------:R0:W-:Y:S02]  /*be020*/  @P0 STG.E.U8 desc[UR32][R8.64], R3 ;  /* 0x0000000308000986 */ /* 0x0001e4000c101120 */
[----:B0-----:R-:W-:-:S02]  /*be030*/  PRMT R3, R4, 0x7770, RZ ;  /* 0x0000777004037816 */ /* 0x001fc400000000ff */
[----:B------:R-:W3:Y:S04]  /*be040*/  LDL.LU.64 R8, [R1+0x1c0] ;  /* 0x0001c00001087983 */ /* 0x000ee80000300a00 */
[----:B------:R0:W-:Y:S01]  /*be050*/  @P6 STG.E.U8 desc[UR32][R58.64], R3 ;  /* 0x000000033a006986 */ /* 0x0001e2000c101120 */
[----:B------:R-:W-:-:S03]  /*be060*/  LOP3.LUT P6, RZ, R5, 0x800, RZ, 0xc0, !PT ;  /* 0x0000080005ff7812 */ /* 0x000fc600078cc0ff */
[----:B------:R-:W3:Y:S01]  /*be070*/  LDL.LU R11, [R1+0xa4] ;  /* 0x0000a400010b7983 */ /* 0x000ee20000300800 */
[----:B0-----:R-:W-:-:S03]  /*be080*/  PRMT R3, R4, 0x7771, RZ ;  /* 0x0000777104037816 */ /* 0x001fc600000000ff */
[----:B------:R-:W3:Y:S06]  /*be090*/  LDL.LU.64 R58, [R1+0x1e8] ;  /* 0x0001e800013a7983 */ /* 0x000eec0000300a00 */
[----:B------:R0:W-:Y:S01]  /*be0a0*/  @P6 STG.E.U8 desc[UR32][R52.64], R3 ;  /* 0x0000000334006986 */ /* 0x0001e2000c101120 */
[----:B------:R-:W-:-:S03]  /*be0b0*/  LOP3.LUT P6, RZ, R5, 0x400, RZ, 0xc0, !PT ;  /* 0x0000040005ff7812 */ /* 0x000fc600078cc0ff */
[----:B0-----:R-:W3:Y:S01]  /*be0c0*/  LDL.LU.64 R52, [R1+0x1e0] ;  /* 0x0001e00001347983 */ /* 0x001ee20000300a00 */
        /* <DEDUP_REMOVED lines=25> */
[----:B----4-:R0:W-:Y:S01]  /*be260*/  @P5 STG.E.U8 desc[UR32][R14.64], R3 ;  /* 0x000000030e005986 */ /* 0x0101e2000c101120 */
[----:B------:R-:W-:Y:S02]  /*be270*/  LOP3.LUT P2, RZ, R50, 0x80, RZ, 0xc0, !PT ;  /* 0x0000008032ff7812 */ /* 0x000fe4000784c0ff */
[----:B0-----:R-:W-:-:S05]  /*be280*/  PRMT R3, R51, 0x7772, RZ ;  /* 0x0000777233037816 */ /* 0x001fca00000000ff */
[----:B---3--:R0:W-:Y:S01]  /*be290*/  @P4 STG.E.U8 desc[UR32][R12.64], R3 ;  /* 0x000000030c004986 */ /* 0x0081e2000c101120 */
[C---:B------:R-:W-:Y:S02]  /*be2a0*/  LOP3.LUT P1, RZ, R50.reuse, 0x40, RZ, 0xc0, !PT ;  /* 0x0000004032ff7812 */ /* 0x040fe4000782c0ff */
[----:B0-----:R-:W-:Y:S02]  /*be2b0*/  PRMT R3, R51, 0x7773, RZ ;  /* 0x0000777333037816 */ /* 0x001fe400000000ff */
[----:B------:R-:W-:Y:S01]  /*be2c0*/  LOP3.LUT P0, RZ, R50, 0x20, RZ, 0xc0, !PT ;  /* 0x0000002032ff7812 */ /* 0x000fe2000780c0ff */
[----:B------:R-:W3:Y:S04]  /*be2d0*/  LDL.LU R51, [R1+0x37d8] ;  /* 0x0037d80001337983 */ /* 0x000ee80000300800 */
        /* <DEDUP_REMOVED lines=9> */
[----:B------:R-:W4:Y:S04]  /*be370*/  LDL.LU.64 R16, [R1+0x238] ;  /* 0x0002380001107983 */ /* 0x000f280000300a00 */
[----:B------:R-:W4:Y:S04]  /*be380*/  LDL.LU.64 R14, [R1+0x260] ;  /* 0x00026000010e7983 */ /* 0x000f280000300a00 */
[----:B------:R-:W4:Y:S04]  /*be390*/  LDL.LU R13, [R1+0xb8] ;  /* 0x0000b800010d7983 */ /* 0x000f280000300800 */
[----:B------:R-:W4:Y:S04]  /*be3a0*/  LDL.LU.64 R8, [R1+0x258] ;  /* 0x0002580001087983 */ /* 0x000f280000300a00 */
[----:B------:R-:W4:Y:S04]  /*be3b0*/  LDL.LU.64 R58, [R1+0x280] ;  /* 0x00028000013a7983 */ /* 0x000f280000300a00 */
[----:B------:R-:W4:Y:S01]  /*be3c0*/  LDL.LU R4, [R1+0xa8] ;  /* 0x0000a80001047983 */ /* 0x000f220000300800 */
[----:B------:R-:W-:-:S02]  /*be3d0*/  LOP3.LUT P3, RZ, R50, 0x10, RZ, 0xc0, !PT ;  /* 0x0000001032ff7812 */ /* 0x000fc4000786c0ff */
[----:B------:R-:W-:Y:S02]  /*be3e0*/  PRMT R3, R11, 0x7773, RZ ;  /* 0x000077730b037816 */ /* 0x000fe400000000ff */
[----:B------:R-:W-:Y:S02]  /*be3f0*/  LOP3.LUT P2, RZ, R50, 0x8, RZ, 0xc0, !PT ;  /* 0x0000000832ff7812 */ /* 0x000fe4000784c0ff */
[----:B------:R-:W-:Y:S02]  /*be400*/  LOP3.LUT R6, R6, 0xefffffff, RZ, 0xc0, !PT ;  /* 0xefffffff06067812 */ /* 0x000fe400078ec0ff */
[----:B------:R-:W-:Y:S02]  /*be410*/  LOP3.LUT R5, R5, 0xfffffffe, RZ, 0xc0, !PT ;  /* 0xfffffffe05057812 */ /* 0x000fe400078ec0ff */
[----:B---3--:R-:W-:-:S03]  /*be420*/  LOP3.LUT P6, RZ, R51, 0x1000000, RZ, 0xc0, !PT ;  /* 0x0100000033ff7812 */ /* 0x008fc600078cc0ff */
[----:B--2---:R0:W-:Y:S04]  /*be430*/  @P3 STG.E.U8 desc[UR32][R56.64], R3 ;  /* 0x0000000338003986 */ /* 0x0041e8000c101120 */
[----:B0-----:R-:W2:Y:S01]  /*be440*/  LDL.LU.64 R56, [R1+0x278] ;  /* 0x0002780001387983 */ /* 0x001ea20000300a00 */
[----:B----4-:R-:W-:-:S05]  /*be450*/  PRMT R3, R13, 0x7770, RZ ;  /* 0x000077700d037816 */ /* 0x010fca00000000ff */
[----:B------:R0:W-:Y:S04]  /*be460*/  @P2 STG.E.U8 desc[UR32][R52.64], R3 ;  /* 0x0000000334002986 */ /* 0x0001e8000c101120 */
[----:B0-----:R-:W3:Y:S01]  /*be470*/  LDL.LU.64 R52, [R1+0x2a0] ;  /* 0x0002a00001347983 */ /* 0x001ee20000300a00 */
[----:B------:R-:W-:Y:S02]  /*be480*/  @P6 LOP3.LUT R6, R6, 0x10000000, RZ, 0xfc, !PT ;  /* 0x1000000006066812 */ /* 0x000fe400078efcff */
[----:B------:R-:W-:Y:S01]  /*be490*/  LOP3.LUT P6, RZ, R51, 0x2000000, RZ, 0xc0, !PT ;  /* 0x0200000033ff7812 */ /* 0x000fe200078cc0ff */
[----:B------:R-:W4:Y:S01]  /*be4a0*/  LDL.LU.64 R48, [R1+0x298] ;  /* 0x0002980001307983 */ /* 0x000f220000300a00 */
[----:B------:R-:W-:-:S03]  /*be4b0*/  LOP3.LUT R6, R6, 0xdfffffff, RZ, 0xc0, !PT ;  /* 0xdfffffff06067812 */ /* 0x000fc600078ec0ff */
[----:B------:R-:W4:Y:S01]  /*be4c0*/  LDL.LU R10, [R1+0xbc] ;  /* 0x0000bc00010a7983 */ /* 0x000f220000300800 */
[----:B------:R-:W-:-:S03]  /*be4d0*/  LOP3.LUT P1, RZ, R50, 0x4, RZ, 0xc0, !PT ;  /* 0x0000000432ff7812 */ /* 0x000fc6000782c0ff */
[----:B------:R-:W4:Y:S04]  /*be4e0*/  LDL.LU.64 R60, [R1+0x2c0] ;  /* 0x0002c000013c7983 */ /* 0x000f280000300a00 */
[----:B------:R-:W-:Y:S01]  /*be4f0*/  @P6 LOP3.LUT R6, R6, 0x20000000, RZ, 0xfc, !PT ;  /* 0x2000000006066812 */ /* 0x000fe200078efcff */
[----:B------:R-:W4:Y:S01]  /*be500*/  LDL.LU.64 R26, [R1+0x2b8] ;  /* 0x0002b800011a7983 */ /* 0x000f220000300a00 */
[----:B------:R-:W-:Y:S02]  /*be510*/  LOP3.LUT P6, RZ, R51, 0x4000000, RZ, 0xc0, !PT ;  /* 0x0400000033ff7812 */ /* 0x000fe400078cc0ff */
[----:B------:R-:W-:Y:S01]  /*be520*/  LOP3.LUT R6, R6, 0xbfffffff, RZ, 0xc0, !PT ;  /* 0xbfffffff06067812 */ /* 0x000fe200078ec0ff */
[----:B------:R-:W4:Y:S01]  /*be530*/  LDL.LU.64 R22, [R1+0x2e0] ;  /* 0x0002e00001167983 */ /* 0x000f220000300a00 */
[----:B------:R-:W-:-:S02]  /*be540*/  LOP3.LUT P0, RZ, R50, 0x2, RZ, 0xc0, !PT ;  /* 0x0000000232ff7812 */ /* 0x000fc4000780c0ff */
[----:B------:R-:W-:Y:S01]  /*be550*/  PRMT R3, R13, 0x7771, RZ ;  /* 0x000077710d037816 */ /* 0x000fe200000000ff */
[----:B------:R-:W4:Y:S06]  /*be560*/  LDL.LU.64 R18, [R1+0x2d8] ;  /* 0x0002d80001127983 */ /* 0x000f2c0000300a00 */
[----:B------:R-:W-:Y:S01]  /*be570*/  @P6 LOP3.LUT R6, R6, 0x40000000, RZ, 0xfc, !PT ;  /* 0x4000000006066812 */ /* 0x000fe200078efcff */
[----:B------:R0:W-:Y:S01]  /*be580*/  @P1 STG.E.U8 desc[UR32][R16.64], R3 ;  /* 0x0000000310001986 */ /* 0x0001e2000c101120 */
[----:B------:R-:W-:Y:S02]  /*be590*/  LOP3.LUT P6, RZ, R51, 0x8000000, RZ, 0xc0, !PT ;  /* 0x0800000033ff7812 */ /* 0x000fe400078cc0ff */
[----:B------:R-:W-:Y:S01]  /*be5a0*/  LOP3.LUT R6, R6, 0x7fffffff, RZ, 0xc0, !PT ;  /* 0x7fffffff06067812 */ /* 0x000fe200078ec0ff */
[----:B------:R-:W4:Y:S01]  /*be5b0*/  LDL.LU R11, [R1+0xac] ;  /* 0x0000ac00010b7983 */ /* 0x000f220000300800 */
[----:B0-----:R-:W-:-:S03]  /*be5c0*/  PRMT R3, R13, 0x7772, RZ ;  /* 0x000077720d037816 */ /* 0x001fc600000000ff */
[----:B------:R-:W4:Y:S06]  /*be5d0*/  LDL.LU.64 R16, [R1+0x300] ;  /* 0x0003000001107983 */ /* 0x000f2c0000300a00 */
        /* <DEDUP_REMOVED lines=11> */
[----:B------:R0:W-:Y:S10]  /*be690*/  @P0 STG.E.U8 desc[UR32][R14.64], R3 ;  /* 0x000000030e000986 */ /* 0x0001f4000c101120 */
[----:B------:R-:W-:-:S02]  /*be6a0*/  @P6 LOP3.LUT R5, R5, 0x8, RZ, 0xfc, !PT ;  /* 0x0000000805056812 */ /* 0x000fc400078efcff */
[----:B------:R-:W-:Y:S01]  /*be6b0*/  LOP3.LUT P6, RZ, R50, 0x1, RZ, 0xc0, !PT ;  /* 0x0000000132ff7812 */ /* 0x000fe200078cc0ff */
[----:B0-----:R-:W4:Y:S01]  /*be6c0*/  LDL.LU.64 R14, [R1+0x2f8] ;  /* 0x0002f800010e7983 */ /* 0x001f220000300a00 */
[----:B------:R-:W-:-:S03]  /*be6d0*/  PRMT R3, R13, 0x7773, RZ ;  /* 0x000077730d037816 */ /* 0x000fc600000000ff */
[----:B------:R-:W4:Y:S08]  /*be6e0*/  LDL.LU.64 R12, [R1+0x320] ;  /* 0x00032000010c7983 */ /* 0x000f300000300a00 */
[----:B------:R0:W-:Y:S01]  /*be6f0*/  @P6 STG.E.U8 desc[UR32][R8.64], R3 ;  /* 0x0000000308006986 */ /* 0x0001e2000c101120 */
[C---:B------:R-:W-:Y:S02]  /*be700*/  LOP3.LUT P6, RZ, R5.reuse, 0x8, RZ, 0xc0, !PT ;  /* 0x0000000805ff7812 */ /* 0x040fe400078cc0ff */
[----:B0-----:R-:W-:Y:S01]  /*be710*/  PRMT R3, R4, 0x7770, RZ ;  /* 0x0000777004037816 */ /* 0x001fe200000000ff */
[----:B------:R-:W4:Y:S10]  /*be720*/  LDL.LU.64 R8, [R1+0x318] ;  /* 0x0003180001087983 */ /* 0x000f340000300a00 */
[----:B------:R0:W-:Y:S01]  /*be730*/  @P6 STG.E.U8 desc[UR32][R58.64], R3 ;  /* 0x000000033a006986 */ /* 0x0001e2000c101120 */
[----:B------:R-:W-:-:S02]  /*be740*/  LOP3.LUT P6, RZ, R5, 0x4, RZ, 0xc0, !PT ;  /* 0x0000000405ff7812 */ /* 0x000fc400078cc0ff */
[----:B0-----:R-:W-:Y:S01]  /*be750*/  PRMT R3, R4, 0x7771, RZ ;  /* 0x0000777104037816 */ /* 0x001fe200000000ff */
[----:B------:R-:W4:Y:S10]  /*be760*/  LDL.LU.64 R58, [R1+0x340] ;  /* 0x00034000013a7983 */ /* 0x000f340000300a00 */
[----:B--2---:R0:W-:Y:S01]  /*be770*/  @P6 STG.E.U8 desc[UR32][R56.64], R3 ;  /* 0x0000000338006986 */ /* 0x0041e2000c101120 */
[----:B------:R-:W-:-:S02]  /*be780*/  LOP3.LUT P6, RZ, R5, 0x2, RZ, 0xc0, !PT ;  /* 0x0000000205ff7812 */ /* 0x000fc400078cc0ff */
[----:B0-----:R-:W-:Y:S01]  /*be790*/  PRMT R3, R4, 0x7772, RZ ;  /* 0x0000777204037816 */ /* 0x001fe200000000ff */
[----:B------:R-:W2:Y:S10]  /*be7a0*/  LDL.LU.64 R56, [R1+0x338] ;  /* 0x0003380001387983 */ /* 0x000eb40000300a00 */
[----:B---3--:R0:W-:Y:S04]  /*be7b0*/  @P6 STG.E.U8 desc[UR32][R52.64], R3 ;  /* 0x0000000334006986 */ /* 0x0081e8000c101120 */
[----:B0-----:R-:W3:Y:S01]  /*be7c0*/  LDL.LU.64 R52, [R1+0x37d0] ;  /* 0x0037d00001347983 */ /* 0x001ee20000300a00 */
[----:B------:R-:W-:-:S02]  /*be7d0*/  LOP3.LUT P6, RZ, R5, 0x1, RZ, 0xc0, !PT ;  /* 0x0000000105ff7812 */ /* 0x000fc400078cc0ff */
        /* <DEDUP_REMOVED lines=28> */
[----:B---3--:R-:W-:-:S05]  /*be9a0*/  PRMT R3, R52, 0x7770, RZ ;  /* 0x0000777034037816 */ /* 0x008fca00000000ff */
[----:B------:R0:W-:Y:S02]  /*be9b0*/  @P1 STG.E.U8 desc[UR32][R58.64], R3 ;  /* 0x000000033a001986 */ /* 0x0001e4000c101120 */
[----:B0-----:R-:W-:-:S05]  /*be9c0*/  PRMT R3, R52, 0x7771, RZ ;  /* 0x0000777134037816 */ /* 0x001fca00000000ff */
[----:B--2---:R0:W-:Y:S04]  /*be9d0*/  @P0 STG.E.U8 desc[UR32][R56.64], R3 ;  /* 0x0000000338000986 */ /* 0x0041e8000c101120 */
[----:B0-----:R-:W2:Y:S04]  /*be9e0*/  LDL.LU.64 R56, [R1+0x360] ;  /* 0x0003600001387983 */ /* 0x001ea80000300a00 */
[----:B------:R-:W3:Y:S04]  /*be9f0*/  LDL.LU.64 R58, [R1+0x358] ;  /* 0x00035800013a7983 */ /* 0x000ee80000300a00 */
[----:B------:R-:W4:Y:S04]  /*bea00*/  LDL.LU.64 R14, [R1+0x388] ;  /* 0x00038800010e7983 */ /* 0x000f280000300a00 */
[----:B------:R-:W4:Y:S04]  /*bea10*/  LDL.LU.64 R12, [R1+0x380] ;  /* 0x00038000010c7983 */ /* 0x000f280000300a00 */
[----:B------:R-:W4:Y:S01]  /*bea20*/  LDL.LU.64 R10, [R1+0x3a8] ;  /* 0x0003a800010a7983 */ /* 0x000f220000300a00 */
[----:B------:R-:W-:-:S03]  /*bea30*/  LOP3.LUT P3, RZ, R51, 0x20000, RZ, 0xc0, !PT ;  /* 0x0002000033ff7812 */ /* 0x000fc6000786c0ff */
[----:B------:R-:W4:Y:S01]  /*bea40*/  LDL.LU.64 R8, [R1+0x3a0] ;  /* 0x0003a00001087983 */ /* 0x000f220000300a00 */
[----:B------:R-:W-:-:S03]  /*bea50*/  PRMT R3, R52, 0x7772, RZ ;  /* 0x0000777234037816 */ /* 0x000fc600000000ff */
[----:B------:R-:W4:Y:S01]  /*bea60*/  LDL.LU R4, [R1+0x94] ;  /* 0x0000940001047983 */ /* 0x000f220000300800 */
        /* <DEDUP_REMOVED lines=19> */
[----:B------:R-:W-:Y:S01]  /*beba0*/  LOP3.LUT P6, RZ, R51, 0x800, RZ, 0xc0, !PT ;  /* 0x0000080033ff7812 */ /* 0x000fe200078cc0ff */
[----:B--2---:R0:W-:Y:S04]  /*bebb0*/  @P3 STG.E.U8 desc[UR32][R56.64], R3 ;  /* 0x0000000338003986 */ /* 0x0041e8000c101120 */
[----:B0-----:R-:W2:Y:S01]  /*bebc0*/  LDL.LU.64 R56, [R1+0x3c8] ;  /* 0x0003c80001387983 */ /* 0x001ea20000300a00 */
[----:B------:R-:W-:Y:S02]  /*bebd0*/  LOP3.LUT R6, R6, 0xfbffffff, RZ, 0xc0, !PT ;  /* 0xfbffffff06067812 */ /* 0x000fe400078ec0ff */
[----:B------:R-:W-:-:S05]  /*bebe0*/  PRMT R3, R52, 0x7773, RZ ;  /* 0x0000777334037816 */ /* 0x000fca00000000ff */
[----:B------:R-:W-:Y:S01]  /*bebf0*/  @P6 LOP3.LUT R6, R6, 0x4000000, RZ, 0xfc, !PT ;  /* 0x0400000006066812 */ /* 0x000fe200078efcff */
[----:B------:R-:W2:Y:S01]  /*bec00*/  LDL.LU R52, [R1+0x37cc] ;  /* 0x0037cc0001347983 */ /* 0x000ea20000300800 */
[C---:B------:R-:W-:Y:S02]  /*bec10*/  LOP3.LUT P1, RZ, R51.reuse, 0x8000, RZ, 0xc0, !PT ;  /* 0x0000800033ff7812 */ /* 0x040fe4000782c0ff */
[----:B------:R-:W-:Y:S01]  /*bec20*/  LOP3.LUT P6, RZ, R51, 0x1000, RZ, 0xc0, !PT ;  /* 0x0000100033ff7812 */ /* 0x000fe200078cc0ff */
[----:B---3--:R0:W-:Y:S01]  /*bec30*/  @P2 STG.E.U8 desc[UR32][R58.64], R3 ;  /* 0x000000033a002986 */ /* 0x0081e2000c101120 */
[----:B------:R-:W-:-:S03]  /*bec40*/  LOP3.LUT R6, R6, 0xf7ffffff, RZ, 0xc0, !PT ;  /* 0xf7ffffff06067812 */ /* 0x000fc600078ec0ff */
[----:B0-----:R-:W3:Y:S01]  /*bec50*/  LDL.LU.64 R58, [R1+0x3c0] ;  /* 0x0003c000013a7983 */ /* 0x001ee20000300a00 */
[----:B------:R-:W-:-:S07]  /*bec60*/  PRMT R3, R53, 0x7770, RZ ;  /* 0x0000777035037816 */ /* 0x000fce00000000ff */
[----:B------:R-:W-:Y:S01]  /*bec70*/  @P6 LOP3.LUT R6, R6, 0x8000000, RZ, 0xfc, !PT ;  /* 0x0800000006066812 */ /* 0x000fe200078efcff */
[----:B------:R-:W3:Y:S01]  /*bec80*/  LDL.LU R16, [R1+0x84] ;  /* 0x0000840001107983 */ /* 0x000ee20000300800 */
[C---:B------:R-:W-:Y:S02]  /*bec90*/  LOP3.LUT P0, RZ, R51.reuse, 0x4000, RZ, 0xc0, !PT ;  /* 0x0000400033ff7812 */ /* 0x040fe4000780c0ff */
[C---:B------:R-:W-:Y:S01]  /*beca0*/  LOP3.LUT P6, RZ, R51.reuse, 0x2000, RZ, 0xc0, !PT ;  /* 0x0000200033ff7812 */ /* 0x040fe200078cc0ff */
[----:B----4-:R0:W-:Y:S01]  /*becb0*/  @P1 STG.E.U8 desc[UR32][R14.64], R3 ;  /* 0x000000030e001986 */ /* 0x0101e2000c101120 */
[C---:B------:R-:W-:Y:S02]  /*becc0*/  LOP3.LUT P5, RZ, R51.reuse, 0x10, RZ, 0xc0, !PT ;  /* 0x0000001033ff7812 */ /* 0x040fe400078ac0ff */
[C---:B------:R-:W-:Y:S01]  /*becd0*/  LOP3.LUT P4, RZ, R51.reuse, 0x8, RZ, 0xc0, !PT ;  /* 0x0000000833ff7812 */ /* 0x040fe2000788c0ff */
[----:B------:R-:W4:Y:S01]  /*bece0*/  LDL.LU.64 R48, [R1+0x3e0] ;  /* 0x0003e00001307983 */ /* 0x000f220000300a00 */
[----:B------:R-:W-:-:S02]  /*becf0*/  LOP3.LUT P3, RZ, R51, 0x4, RZ, 0xc0, !PT ;  /* 0x0000000433ff7812 */ /* 0x000fc4000786c0ff */
[C---:B------:R-:W-:Y:S01]  /*bed00*/  LOP3.LUT P2, RZ, R51.reuse, 0x2, RZ, 0xc0, !PT ;  /* 0x0000000233ff7812 */ /* 0x040fe2000784c0ff */
[----:B------:R-:W4:Y:S01]  /*bed10*/  LDL.LU.64 R60, [R1+0x408] ;  /* 0x00040800013c7983 */ /* 0x000f220000300a00 */
[----:B------:R-:W-:-:S03]  /*bed20*/  LOP3.LUT P1, RZ, R51, 0x1, RZ, 0xc0, !PT ;  /* 0x0000000133ff7812 */ /* 0x000fc6000782c0ff */
[----:B------:R-:W4:Y:S04]  /*bed30*/  LDL.LU.64 R50, [R1+0x3e8] ;  /* 0x0003e80001327983 */ /* 0x000f280000300a00 */
[----:B------:R-:W4:Y:S01]  /*bed40*/  LDL.LU.64 R26, [R1+0x400] ;  /* 0x00040000011a7983 */ /* 0x000f220000300a00 */
[----:B0-----:R-:W-:-:S03]  /*bed50*/  PRMT R3, R53, 0x7771, RZ ;  /* 0x0000777135037816 */ /* 0x001fc600000000ff */
[----:B------:R-:W4:Y:S04]  /*bed60*/  LDL.LU.64 R22, [R1+0x428] ;  /* 0x0004280001167983 */ /* 0x000f280000300a00 */
[----:B------:R0:W-:Y:S04]  /*bed70*/  @P0 STG.E.U8 desc[UR32][R12.64], R3 ;  /* 0x000000030c000986 */ /* 0x0001e8000c101120 */
[----:B------:R-:W4:Y:S04]  /*bed80*/  LDL.LU.64 R18, [R1+0x420] ;  /* 0x0004200001127983 */ /* 0x000f280000300a00 */
[----:B------:R-:W4:Y:S01]  /*bed90*/  LDL.LU.64 R14, [R1+0x448] ;  /* 0x00044800010e7983 */ /* 0x000f220000300a00 */
[----:B0-----:R-:W-:-:S05]  /*beda0*/  PRMT R3, R53, 0x7772, RZ ;  /* 0x0000777235037816 */ /* 0x001fca00000000ff */
[----:B------:R0:W-:Y:S01]  /*bedb0*/  @P6 STG.E.U8 desc[UR32][R10.64], R3 ;  /* 0x000000030a006986 */ /* 0x0001e2000c101120 */
[C---:B------:R-:W-:Y:S02]  /*bedc0*/  LOP3.LUT P6, RZ, R6.reuse, 0x8000000, RZ, 0xc0, !PT ;  /* 0x0800000006ff7812 */ /* 0x040fe400078cc0ff */
[----:B0-----:R-:W-:Y:S02]  /*bedd0*/  PRMT R3, R53, 0x7773, RZ ;  /* 0x0000777335037816 */ /* 0x001fe400000000ff */
[----:B------:R-:W4:Y:S04]  /*bede0*/  LDL.LU R53, [R1+0x37c8] ;  /* 0x0037c80001357983 */ /* 0x000f280000300800 */
[----:B------:R-:W4:Y:S05]  /*bedf0*/  LDL.LU.64 R12, [R1+0x440] ;  /* 0x00044000010c7983 */ /* 0x000f2a0000300a00 */
[----:B------:R0:W-:Y:S01]  /*bee00*/  @P6 STG.E.U8 desc[UR32][R8.64], R3 ;  /* 0x0000000308006986 */ /* 0x0001e2000c101120 */
[----:B------:R-:W-:-:S03]  /*bee10*/  LOP3.LUT P6, RZ, R6, 0x4000000, RZ, 0xc0, !PT ;  /* 0x0400000006ff7812 */ /* 0x000fc600078cc0ff */
[----:B------:R-:W4:Y:S04]  /*bee20*/  LDL.LU.64 R10, [R1+0x468] ;  /* 0x00046800010a7983 */ /* 0x000f280000300a00 */
[----:B0-----:R-:W4:Y:S01]  /*bee30*/  LDL.LU.64 R8, [R1+0x460] ;  /* 0x0004600001087983 */ /* 0x001f220000300a00 */
[----:B------:R-:W-:-:S03]  /*bee40*/  PRMT R3, R4, 0x7770, RZ ;  /* 0x0000777004037816 */ /* 0x000fc600000000ff */
[----:B------:R-:W4:Y:S04]  /*bee50*/  LDL.LU R17, [R1+0x88] ;  /* 0x0000880001117983 */ /* 0x000f280000300800 */
        /* <DEDUP_REMOVED lines=8> */
[----:B----4-:R0:W-:Y:S01]  /*beee0*/  @P6 STG.E.U8 desc[UR32][R50.64], R3 ;  /* 0x0000000332006986 */ /* 0x0101e2000c101120 */
        /* <DEDUP_REMOVED lines=13> */
[----:B------:R0:W-:Y:S02]  /*befc0*/  @P5 STG.E.U8 desc[UR32][R18.64], R3 ;  /* 0x0000000312005986 */ /* 0x0001e4000c101120 */
[----:B0-----:R-:W-:-:S05]  /*befd0*/  PRMT R3, R53, 0x7770, RZ ;  /* 0x0000777035037816 */ /* 0x001fca00000000ff */
[----:B------:R0:W-:Y:S01]  /*befe0*/  @P4 STG.E.U8 desc[UR32][R14.64], R3 ;  /* 0x000000030e004986 */ /* 0x0001e2000c101120 */
[----:B------:R-:W-:Y:S02]  /*beff0*/  LOP3.LUT P0, RZ, R52, 0x80000000, RZ, 0xc0, !PT ;  /* 0x8000000034ff7812 */ /* 0x000fe4000780c0ff */
[----:B0-----:R-:W-:-:S05]  /*bf000*/  PRMT R3, R53, 0x7771, RZ ;  /* 0x0000777135037816 */ /* 0x001fca00000000ff */
[----:B------:R0:W-:Y:S02]  /*bf010*/  @P3 STG.E.U8 desc[UR32][R12.64], R3 ;  /* 0x000000030c003986 */ /* 0x0001e4000c101120 */
[----:B0-----:R-:W-:-:S05]  /*bf020*/  PRMT R3, R53, 0x7772, RZ ;  /* 0x0000777235037816 */ /* 0x001fca00000000ff */
[----:B------:R0:W-:Y:S02]  /*bf030*/  @P2 STG.E.U8 desc[UR32][R10.64], R3 ;  /* 0x000000030a002986 */ /* 0x0001e4000c101120 */
[----:B0-----:R-:W-:Y:S02]  /*bf040*/  PRMT R3, R53, 0x7773, RZ ;  /* 0x0000777335037816 */ /* 0x001fe400000000ff */
[----:B------:R-:W4:Y:S04]  /*bf050*/  LDL.LU R53, [R1+0x37bc] ;  /* 0x0037bc0001357983 */ /* 0x000f280000300800 */
        /* <DEDUP_REMOVED lines=32> */
[----:B------:R-:W2:Y:S01]  /*bf260*/  LDL.LU.64 R60, [R1+0x538] ;  /* 0x00053800013c7983 */ /* 0x000ea20000300a00 */
[----:B------:R-:W-:-:S03]  /*bf270*/  LOP3.LUT R6, R6, 0xfffdffff, RZ, 0xc0, !PT ;  /* 0xfffdffff06067812 */ /* 0x000fc600078ec0ff */
[----:B------:R-:W2:Y:S01]  /*bf280*/  LDL.LU.64 R26, [R1+0x530] ;  /* 0x00053000011a7983 */ /* 0x000ea20000300a00 */
[C---:B------:R-:W-:Y:S02]  /*bf290*/  LOP3.LUT P2, RZ, R52.reuse, 0x20000000, RZ, 0xc0, !PT ;  /* 0x2000000034ff7812 */ /* 0x040fe4000784c0ff */
[----:B------:R-:W-:Y:S01]  /*bf2a0*/  LOP3.LUT P1, RZ, R52, 0x10000000, RZ, 0xc0, !PT ;  /* 0x1000000034ff7812 */ /* 0x000fe2000782c0ff */
[----:B------:R-:W2:Y:S04]  /*bf2b0*/  LDL.LU.64 R22, [R1+0x558] ;  /* 0x0005580001167983 */ /* 0x000ea80000300a00 */
[----:B------:R-:W-:Y:S02]  /*bf2c0*/  @P6 LOP3.LUT R6, R6, 0x20000, RZ, 0xfc, !PT ;  /* 0x0002000006066812 */ /* 0x000fe400078efcff */
        /* <DEDUP_REMOVED lines=12> */
[----:B----4-:R0:W-:Y:S04]  /*bf390*/  @P1 STG.E.U8 desc[UR32][R14.64], R3 ;  /* 0x000000030e001986 */ /* 0x0101e8000c101120 */
[----:B------:R-:W4:Y:S01]  /*bf3a0*/  LDL.LU.64 R16, [R1+0x578] ;  /* 0x0005780001107983 */ /* 0x000f220000300a00 */
[----:B0-----:R-:W-:-:S03]  /*bf3b0*/  PRMT R3, R50, 0x7770, RZ ;  /* 0x0000777032037816 */ /* 0x001fc600000000ff */
[----:B------:R-:W4:Y:S04]  /*bf3c0*/  LDL.LU.64 R14, [R1+0x570] ;  /* 0x00057000010e7983 */ /* 0x000f280000300a00 */
[----:B------:R0:W-:Y:S02]  /*bf3d0*/  @P0 STG.E.U8 desc[UR32][R12.64], R3 ;  /* 0x000000030c000986 */ /* 0x0001e4000c101120 */
[----:B0-----:R-:W-:Y:S02]  /*bf3e0*/  PRMT R3, R50, 0x7771, RZ ;  /* 0x0000777132037816 */ /* 0x001fe400000000ff */
[----:B------:R-:W4:Y:S04]  /*bf3f0*/  LDL.LU.64 R12, [R1+0x598] ;  /* 0x00059800010c7983 */ /* 0x000f280000300a00 */
[----:B------:R0:W-:Y:S01]  /*bf400*/  @P6 STG.E.U8 desc[UR32][R10.64], R3 ;  /* 0x000000030a006986 */ /* 0x0001e2000c101120 */
[----:B------:R-:W-:-:S02]  /*bf410*/  LOP3.LUT P6, RZ, R6, 0x80000, RZ, 0xc0, !PT ;  /* 0x0008000006ff7812 */ /* 0x000fc400078cc0ff */
        /* <DEDUP_REMOVED lines=18> */
[----:B0-----:R-:W-:Y:S02]  /*bf540*/  PRMT R3, R54, 0x7773, RZ ;  /* 0x0000777336037816 */ /* 0x001fe400000000ff */
[----:B------:R-:W-:Y:S01]  /*bf550*/  LOP3.LUT P5, RZ, R52, 0x20000, RZ, 0xc0, !PT ;  /* 0x0002000034ff7812 */ /* 0x000fe200078ac0ff */
[----:B------:R-:W2:Y:S08]  /*bf560*/  LDL.LU R54, [R1+0x37b8] ;  /* 0x0037b80001367983 */ /* 0x000eb00000300800 */
[----:B------:R0:W-:Y:S01]  /*bf570*/  @P6 STG.E.U8 desc[UR32][R26.64], R3 ;  /* 0x000000031a006986 */ /* 0x0001e2000c101120 */
[----:B------:R-:W-:-:S02]  /*bf580*/  LOP3.LUT P6, RZ, R6, 0x2000, RZ, 0xc0, !PT ;  /* 0x0000200006ff7812 */ /* 0x000fc400078cc0ff */
[----:B0-----:R-:W-:-:S11]  /*bf590*/  PRMT R3, R59, 0x7770, RZ ;  /* 0x000077703b037816 */ /* 0x001fd600000000ff */
[----:B------:R0:W-:Y:S01]  /*bf5a0*/  @P6 STG.E.U8 desc[UR32][R22.64], R3 ;  /* 0x0000000316006986 */ /* 0x0001e2000c101120 */
[----:B------:R-:W-:Y:S02]  /*bf5b0*/  LOP3.LUT P6, RZ, R6, 0x1000, RZ, 0xc0, !PT ;  /* 0x0000100006ff7812 */ /* 0x000fe400078cc0ff */
[----:B------:R-:W-:Y:S02]  /*bf5c0*/  LOP3.LUT P4, RZ, R53, 0x8000, RZ, 0xc0, !PT ;  /* 0x0000800035ff7812 */ /* 0x000fe4000788c0ff */
[----:B0-----:R-:W-:-:S09]  /*bf5d0*/  PRMT R3, R59, 0x7771, RZ ;  /* 0x000077713b037816 */ /* 0x001fd200000000ff */
        /* <DEDUP_REMOVED lines=43> */
[----:B0-----:R-:W2:Y:S01]  /*bf890*/  LDL.LU.64 R56, [R1+0x648] ;  /* 0x0006480001387983 */ /* 0x001ea20000300a00 */
[----:B------:R-:W-:-:S03]  /*bf8a0*/  PRMT R3, R17, 0x7771, RZ ;  /* 0x0000777111037816 */ /* 0x000fc600000000ff */
[----:B------:R-:W2:Y:S04]  /*bf8b0*/  LDL.LU.64 R12, [R1+0x640] ;  /* 0x00064000010c7983 */ /* 0x000ea80000300a00 */
[----:B---3--:R0:W-:Y:S04]  /*bf8c0*/  @P2 STG.E.U8 desc[UR32][R8.64], R3 ;  /* 0x0000000308002986 */ /* 0x0081e8000c101120 */
[----:B0-----:R-:W3:Y:S04]  /*bf8d0*/  LDL.LU.64 R8, [R1+0x668] ;  /* 0x0006680001087983 */ /* 0x001ee80000300a00 */
[----:B------:R-:W3:Y:S01]  /*bf8e0*/  LDL.LU R48, [R1+0x78] ;  /* 0x0000780001307983 */ /* 0x000ee20000300800 */
[----:B------:R-:W-:-:S02]  /*bf8f0*/  @P6 LOP3.LUT R6, R6, 0x100, RZ, 0xfc, !PT ;  /* 0x0000010006066812 */ /* 0x000fc400078efcff */
[----:B------:R-:W-:Y:S01]  /*bf900*/  LOP3.LUT P6, RZ, R53, 0x1000, RZ, 0xc0, !PT ;  /* 0x0000100035ff7812 */ /* 0x000fe200078cc0ff */
[----:B------:R-:W3:Y:S01]  /*bf910*/  LDL.LU.64 R50, [R1+0x660] ;  /* 0x0006600001327983 */ /* 0x000ee20000300a00 */
[----:B------:R-:W-:-:S03]  /*bf920*/  LOP3.LUT R6, R6, 0xfffffdff, RZ, 0xc0, !PT ;  /* 0xfffffdff06067812 */ /* 0x000fc600078ec0ff */
[----:B------:R-:W3:Y:S01]  /*bf930*/  LDL.LU.64 R4, [R1+0x688] ;  /* 0x0006880001047983 */ /* 0x000ee20000300a00 */
[----:B------:R-:W-:Y:S02]  /*bf940*/  LOP3.LUT P1, RZ, R52, 0x800, RZ, 0xc0, !PT ;  /* 0x0000080034ff7812 */ /* 0x000fe4000782c0ff */
[----:B------:R-:W-:Y:S01]  /*bf950*/  LOP3.LUT P0, RZ, R53, 0x2000, RZ, 0xc0, !PT ;  /* 0x0000200035ff7812 */ /* 0x000fe2000780c0ff */
[----:B------:R-:W3:Y:S04]  /*bf960*/  LDL.LU.64 R60, [R1+0x6a8] ;  /* 0x0006a800013c7983 */ /* 0x000ee80000300a00 */
[----:B------:R-:W-:Y:S02]  /*bf970*/  @P6 LOP3.LUT R6, R6, 0x200, RZ, 0xfc, !PT ;  /* 0x0000020006066812 */ /* 0x000fe400078efcff */
[----:B------:R-:W-:-:S02]  /*bf980*/  LOP3.LUT P6, RZ, R52, 0x100, RZ, 0xc0, !PT ;  /* 0x0000010034ff7812 */ /* 0x000fc400078cc0ff */
[----:B------:R-:W-:Y:S02]  /*bf990*/  LOP3.LUT R6, R6, 0xfffffbff, RZ, 0xc0, !PT ;  /* 0xfffffbff06067812 */ /* 0x000fe400078ec0ff */
[----:B------:R-:W-:-:S09]  /*bf9a0*/  PRMT R3, R17, 0x7772, RZ ;  /* 0x0000777211037816 */ /* 0x000fd200000000ff */
[----:B------:R-:W-:Y:S02]  /*bf9b0*/  @P6 LOP3.LUT R6, R6, 0x400, RZ, 0xfc, !PT ;  /* 0x0000040006066812 */ /* 0x000fe400078efcff */
[----:B------:R-:W-:Y:S01]  /*bf9c0*/  LOP3.LUT P6, RZ, R52, 0x200, RZ, 0xc0, !PT ;  /* 0x0000020034ff7812 */ /* 0x000fe200078cc0ff */
[----:B----4-:R0:W-:Y:S01]  /*bf9d0*/  @P1 STG.E.U8 desc[UR32][R18.64], R3 ;  /* 0x0000000312001986 */ /* 0x0101e2000c101120 */
[----:B------:R-:W-:Y:S02]  /*bf9e0*/  LOP3.LUT R6, R6, 0xfffff7ff, RZ, 0xc0, !PT ;  /* 0xfffff7ff06067812 */ /* 0x000fe400078ec0ff */
[----:B0-----:R-:W-:-:S09]  /*bf9f0*/  PRMT R3, R17, 0x7773, RZ ;  /* 0x0000777311037816 */ /* 0x001fd200000000ff */
[----:B------:R-:W-:Y:S02]  /*bfa00*/  @P6 LOP3.LUT R6, R6, 0x800, RZ, 0xfc, !PT ;  /* 0x0000080006066812 */ /* 0x000fe400078efcff */
[----:B------:R-:W-:Y:S01]  /*bfa10*/  LOP3.LUT P6, RZ, R52, 0x400, RZ, 0xc0, !PT ;  /* 0x0000040034ff7812 */ /* 0x000fe200078cc0ff */
[----:B------:R0:W-:Y:S04]  /*bfa20*/  @P0 STG.E.U8 desc[UR32][R14.64], R3 ;  /* 0x000000030e000986 */ /* 0x0001e8000c101120 */
[----:B0-----:R-:W4:Y:S01]  /*bfa30*/  LDL.LU R14, [R1+0x68] ;  /* 0x00006800010e7983 */ /* 0x001f220000300800 */
        /* <DEDUP_REMOVED lines=20> */
[----:B---3--:R-:W-:Y:S01]  /*bfb80*/  PRMT R3, R48, 0x7770, RZ ;  /* 0x0000777030037816 */ /* 0x008fe200000000ff */
[----:B------:R-:W3:Y:S10]  /*bfb90*/  LDL.LU.64 R12, [R1+0x37b0] ;  /* 0x0037b000010c7983 */ /* 0x000ef40000300a00 */
[----:B------:R0:W-:Y:S01]  /*bfba0*/  @P6 STG.E.U8 desc[UR32][R8.64], R3 ;  /* 0x0000000308006986 */ /* 0x0001e2000c101120 */
[----:B------:R-:W-:-:S02]  /*bfbb0*/  LOP3.LUT P6, RZ, R6, 0x80, RZ, 0xc0, !PT ;  /* 0x0000008006ff7812 */ /* 0x000fc400078cc0ff */
        /* <DEDUP_REMOVED lines=12> */
[----:B----4-:R-:W-:-:S07]  /*bfc80*/  PRMT R3, R14, 0x7770, RZ ;  /* 0x000077700e037816 */ /* 0x010fce00000000ff */
        /* <DEDUP_REMOVED lines=22> */
[----:B------:R-:W3:Y:S01]  /*bfdf0*/  LDL.LU.64 R58, [R1+0x750] ;  /* 0x00075000013a7983 */ /* 0x000ee20000300a00 */
[----:B------:R-:W-:-:S02]  /*bfe00*/  LOP3.LUT P6, RZ, R53, 0x40, RZ, 0xc0, !PT ;  /* 0x0000004035ff7812 */ /* 0x000fc400078cc0ff */
[----:B------:R-:W-:-:S11]  /*bfe10*/  LOP3.LUT R7, R7, 0xefffffff, RZ, 0xc0, !PT ;  /* 0xefffffff07077812 */ /* 0x000fd600078ec0ff */
[----:B------:R-:W-:Y:S02]  /*bfe20*/  @P6 LOP3.LUT R7, R7, 0x10000000, RZ, 0xfc, !PT ;  /* 0x1000000007076812 */ /* 0x000fe400078efcff */
[----:B------:R-:W-:Y:S02]  /*bfe30*/  LOP3.LUT P6, RZ, R54, 0x400000, RZ, 0xc0, !PT ;  /* 0x0040000036ff7812 */ /* 0x000fe400078cc0ff */
[----:B------:R-:W-:Y:S02]  /*bfe40*/  LOP3.LUT P3, RZ, R53, 0x200, RZ, 0xc0, !PT ;  /* 0x0000020035ff7812 */ /* 0x000fe4000786c0ff */
[----:B------:R-:W-:Y:S02]  /*bfe50*/  LOP3.LUT R7, R7, 0xdfffffff, RZ, 0xc0, !PT ;  /* 0xdfffffff07077812 */ /* 0x000fe400078ec0ff */
[----:B------:R-:W-:-:S07]  /*bfe60*/  PRMT R3, R15, 0x7773, RZ ;  /* 0x000077730f037816 */ /* 0x000fce00000000ff */
[----:B------:R-:W-:Y:S02]  /*bfe70*/  @P6 LOP3.LUT R7, R7, 0x20000000, RZ, 0xfc, !PT ;  /* 0x2000000007076812 */ /* 0x000fe400078efcff */
[----:B------:R-:W-:Y:S02]  /*bfe80*/  LOP3.LUT P6, RZ, R54, 0x800000, RZ, 0xc0, !PT ;  /* 0x0080000036ff7812 */ /* 0x000fe400078cc0ff */
[----:B------:R-:W-:-:S11]  /*bfe90*/  LOP3.LUT R7, R7, 0xbfffffff, RZ, 0xc0, !PT ;  /* 0xbfffffff07077812 */ /* 0x000fd600078ec0ff */
[----:B------:R-:W-:Y:S02]  /*bfea0*/  @P6 LOP3.LUT R7, R7, 0x40000000, RZ, 0xfc, !PT ;  /* 0x4000000007076812 */ /* 0x000fe400078efcff */
[C---:B------:R-:W-:Y:S02]  /*bfeb0*/  LOP3.LUT P6, RZ, R54.reuse, 0x1000000, RZ, 0xc0, !PT ;  /* 0x0100000036ff7812 */ /* 0x040fe400078cc0ff */
[----:B------:R-:W-:Y:S02]  /*bfec0*/  LOP3.LUT P2, RZ, R54, 0x40000000, RZ, 0xc0, !PT ;  /* 0x4000000036ff7812 */ /* 0x000fe4000784c0ff */
[----:B------:R-:W-:-:S09]  /*bfed0*/  LOP3.LUT R7, R7, 0x7fffffff, RZ, 0xc0, !PT ;  /* 0x7fffffff07077812 */ /* 0x000fd200078ec0ff */
        /* <DEDUP_REMOVED lines=11> */
[C---:B------:R-:W-:Y:S02]  /*bff90*/  LOP3.LUT P6, RZ, R54.reuse, 0x8000000, RZ, 0xc0, !PT ;  /* 0x0800000036ff7812 */ /* 0x040fe400078cc0ff */
[----:B------:R-:W-:Y:S02]  /*bffa0*/  LOP3.LUT P0, RZ, R54, 0x10000000, RZ, 0xc0, !PT ;  /* 0x1000000036ff7812 */ /* 0x000fe4000780c0ff */
[----:B------:R-:W-:-:S09]  /*bffb0*/  LOP3.LUT R6, R6, 0xfffffff7, RZ, 0xc0, !PT ;  /* 0xfffffff706067812 */ /* 0x000fd200078ec0ff */
[----:B------:R-:W-:Y:S02]  /*bffc0*/  @P6 LOP3.LUT R6, R6, 0x8, RZ, 0xfc, !PT ;  /* 0x0000000806066812 */ /* 0x000fe400078efcff */
[----:B------:R-:W-:Y:S01]  /*bffd0*/  LOP3.LUT P6, RZ, R53, 0x100, RZ, 0xc0, !PT ;  /* 0x0000010035ff7812 */ /* 0x000fe200078cc0ff */
[----:B--2---:R0:W-:Y:S04]  /*bffe0*/  @P3 STG.E.U8 desc[UR32][R56.64], R3 ;  /* 0x0000000338003986 */ /* 0x0041e8000c101120 */
[----:B0-----:R-:W2:Y:S04]  /*bfff0*/  LDL.LU.64 R56, [R1+0x770] ;  /* 0x0007700001387983 */ /* 0x001ea80000300a00 */
[----:B------:R-:W2:Y:S01]  /*c0000*/  LDL.LU.64 R14, [R1+0x798] ;  /* 0x00079800010e7983 */ /* 0x000ea20000300a00 */
[----:B------:R-:W-:-:S05]  /*c0010*/  PRMT R3, R55, 0x7770, RZ ;  /* 0x0000777037037816 */ /* 0x000fca00000000ff */
[----:B----4-:R0:W-:Y:S04]  /*c0020*/  @P2 STG.E.U8 desc[UR32][R10.64], R3 ;  /* 0x000000030a002986 */ /* 0x0101e8000c101120 */
[----:B0-----:R-:W4:Y:S04]  /*c0030*/  LDL.LU.64 R10, [R1+0x790] ;  /* 0x00079000010a7983 */ /* 0x001f280000300a00 */
[----:B------:R-:W4:Y:S04]  /*c0040*/  LDL.LU.64 R50, [R1+0x7b8] ;  /* 0x0007b80001327983 */ /* 0x000f280000300a00 */
[----:B------:R-:W4:Y:S01]  /*c0050*/  LDL.LU.64 R4, [R1+0x7b0] ;  /* 0x0007b00001047983 */ /* 0x000f220000300a00 */
[----:B------:R-:W-:-:S03]  /*c0060*/  PRMT R3, R55, 0x7771, RZ ;  /* 0x0000777137037816 */ /* 0x000fc600000000ff */
[----:B------:R-:W4:Y:S04]  /*c0070*/  LDL.LU.64 R48, [R1+0x7e0] ;  /* 0x0007e00001307983 */ /* 0x000f280000300a00 */
[----:B---3--:R0:W-:Y:S02]  /*c0080*/  @P1 STG.E.U8 desc[UR32][R22.64], R3 ;  /* 0x0000000316001986 */ /* 0x0081e4000c101120 */
[----:B0-----:R-:W-:-:S05]  /*c0090*/  PRMT R3, R55, 0x7772, RZ ;  /* 0x0000777237037816 */ /* 0x001fca00000000ff */
[----:B------:R0:W-:Y:S02]  /*c00a0*/  @P0 STG.E.U8 desc[UR32][R18.64], R3 ;  /* 0x0000000312000986 */ /* 0x0001e4000c101120 */
[----:B0-----:R-:W-:Y:S02]  /*c00b0*/  PRMT R3, R55, 0x7773, RZ ;  /* 0x0000777337037816 */ /* 0x001fe400000000ff */
[----:B------:R-:W3:Y:S04]  /*c00c0*/  LDL.LU R55, [R1+0x37a0] ;  /* 0x0037a00001377983 */ /* 0x000ee80000300800 */
[----:B------:R-:W3:Y:S04]  /*c00d0*/  LDL.LU.64 R60, [R1+0x800] ;  /* 0x00080000013c7983 */ /* 0x000ee80000300a00 */
[----:B------:R-:W3:Y:S04]  /*c00e0*/  LDL.LU.64 R26, [R1+0x7d8] ;  /* 0x0007d800011a7983 */ /* 0x000ee80000300a00 */
[----:B------:R0:W-:Y:S01]  /*c00f0*/  @P6 STG.E.U8 desc[UR32][R16.64], R3 ;  /* 0x0000000310006986 */ /* 0x0001e2000c101120 */
[----:B------:R-:W-:-:S03]  /*c0100*/  LOP3.LUT P6, RZ, R6, 0x8, RZ, 0xc0, !PT ;  /* 0x0000000806ff7812 */ /* 0x000fc600078cc0ff */
[----:B------:R-:W3:Y:S04]  /*c0110*/  LDL.LU.64 R22, [R1+0x7f8] ;  /* 0x0007f80001167983 */ /* 0x000ee80000300a00 */
[----:B------:R-:W3:Y:S01]  /*c0120*/  LDL.LU.64 R18, [R1+0x820] ;  /* 0x0008200001127983 */ /* 0x000ee20000300a00 */
[----:B0-----:R-:W-:-:S03]  /*c0130*/  PRMT R3, R8, 0x7770, RZ ;  /* 0x0000777008037816 */ /* 0x001fc600000000ff */
[----:B------:R-:W3:Y:S04]  /*c0140*/  LDL.LU.64 R16, [R1+0x818] ;  /* 0x0008180001107983 */ /* 0x000ee80000300a00 */
[----:B------:R0:W-:Y:S04]  /*c0150*/  @P6 STG.E.U8 desc[UR32][R58.64], R3 ;  /* 0x000000033a006986 */ /* 0x0001e8000c101120 */
[----:B0-----:R-:W3:Y:S01]  /*c0160*/  LDL.LU.64 R58, [R1+0x840] ;  /* 0x00084000013a7983 */ /* 0x001ee20000300a00 */
[----:B------:R-:W-:Y:S02]  /*c0170*/  LOP3.LUT P6, RZ, R6, 0x4, RZ, 0xc0, !PT ;  /* 0x0000000406ff7812 */ /* 0x000fe400078cc0ff */
[----:B------:R-:W-:-:S02]  /*c0180*/  PRMT R3, R8, 0x7771, RZ ;  /* 0x0000777108037816 */ /* 0x000fc400000000ff */
[C---:B------:R-:W-:Y:S02]  /*c0190*/  LOP3.LUT P5, RZ, R54.reuse, 0x200000, RZ, 0xc0, !PT ;  /* 0x0020000036ff7812 */ /* 0x040fe400078ac0ff */
[C---:B------:R-:W-:Y:S02]  /*c01a0*/  LOP3.LUT P4, RZ, R54.reuse, 0x100000, RZ, 0xc0, !PT ;  /* 0x0010000036ff7812 */ /* 0x040fe4000788c0ff */
[C---:B------:R-:W-:Y:S02]  /*c01b0*/  LOP3.LUT P3, RZ, R54.reuse, 0x80000, RZ, 0xc0, !PT ;  /* 0x0008000036ff7812 */ /* 0x040fe4000786c0ff */
[----:B------:R-:W-:Y:S02]  /*c01c0*/  LOP3.LUT P2, RZ, R53, 0x20, RZ, 0xc0, !PT ;  /* 0x0000002035ff7812 */ /* 0x000fe4000784c0ff */
[----:B------:R-:W-:Y:S01]  /*c01d0*/  LOP3.LUT P1, RZ, R54, 0x40000, RZ, 0xc0, !PT ;  /* 0x0004000036ff7812 */ /* 0x000fe2000782c0ff */
[----:B--2---:R0:W-:Y:S01]  /*c01e0*/  @P6 STG.E.U8 desc[UR32][R56.64], R3 ;  /* 0x0000000338006986 */ /* 0x0041e2000c101120 */
[----:B------:R-:W-:-:S02]  /*c01f0*/  LOP3.LUT P6, RZ, R6, 0x2, RZ, 0xc0, !PT ;  /* 0x0000000206ff7812 */ /* 0x000fc400078cc0ff */
[----:B0-----:R-:W-:Y:S01]  /*c0200*/  PRMT R3, R8, 0x7772, RZ ;  /* 0x0000777208037816 */ /* 0x001fe200000000ff */
[----:B------:R-:W2:Y:S10]  /*c0210*/  LDL.LU.64 R56, [R1+0x838] ;  /* 0x0008380001387983 */ /* 0x000eb40000300a00 */
[----:B------:R0:W-:Y:S01]  /*c0220*/  @P6 STG.E.U8 desc[UR32][R14.64], R3 ;  /* 0x000000030e006986 */ /* 0x0001e2000c101120 */
[----:B------:R-:W-:-:S02]  /*c0230*/  LOP3.LUT P6, RZ, R6, 0x1, RZ, 0xc0, !PT ;  /* 0x0000000106ff7812 */ /* 0x000fc400078cc0ff */
[----:B------:R-:W-:Y:S02]  /*c0240*/  PRMT R8, R8, 0x7773, RZ ;  /* 0x0000777308087816 */ /* 0x000fe400000000ff */
[----:B0-----:R-:W-:Y:S01]  /*c0250*/  PRMT R3, R12, 0x7770, RZ ;  /* 0x000077700c037816 */ /* 0x001fe200000000ff */
[----:B------:R-:W2:Y:S08]  /*c0260*/  LDL.LU.64 R14, [R1+0x3798] ;  /* 0x00379800010e7983 */ /* 0x000eb00000300a00 */
[----:B----4-:R0:W-:Y:S01]  /*c0270*/  @P6 STG.E.U8 desc[UR32][R10.64], R8 ;  /* 0x000000080a006986 */ /* 0x0101e2000c101120 */
[----:B------:R-:W-:-:S03]  /*c0280*/  LOP3.LUT P6, RZ, R7, 0x80000000, RZ, 0xc0, !PT ;  /* 0x8000000007ff7812 */ /* 0x000fc600078cc0ff */
[----:B0-----:R-:W4:Y:S10]  /*c0290*/  LDL.LU.64 R10, [R1+0x3790] ;  /* 0x00379000010a7983 */ /* 0x001f340000300a00 */
        /* <DEDUP_REMOVED lines=8> */
[----:B------:R-:W-:Y:S02]  /*c0320*/  PRMT R12, R12, 0x7773, RZ ;  /* 0x000077730c0c7816 */ /* 0x000fe400000000ff */
[----:B0-----:R-:W-:-:S09]  /*c0330*/  PRMT R3, R9, 0x7770, RZ ;  /* 0x0000777009037816 */ /* 0x001fd200000000ff */
[----:B---3--:R-:W-:Y:S04]  /*c0340*/  @P6 STG.E.U8 desc[UR32][R60.64], R12 ;  /* 0x0000000c3c006986 */ /* 0x008fe8000c101120 */
[----:B------:R0:W-:Y:S02]  /*c0350*/  @P5 STG.E.U8 desc[UR32][R26.64], R3 ;  /* 0x000000031a005986 */ /* 0x0001e4000c101120 */
[----:B0-----:R-:W-:-:S05]  /*c0360*/  PRMT R3, R9, 0x7771, RZ ;  /* 0x0000777109037816 */ /* 0x001fca00000000ff */
[----:B------:R0:W-:Y:S02]  /*c0370*/  @P4 STG.E.U8 desc[UR32][R22.64], R3 ;  /* 0x0000000316004986 */ /* 0x0001e4000c101120 */
[C---:B0-----:R-:W-:Y:S02]  /*c0380*/  PRMT R3, R9.reuse, 0x7772, RZ ;  /* 0x0000777209037816 */ /* 0x041fe400000000ff */
[----:B------:R-:W-:-:S03]  /*c0390*/  PRMT R9, R9, 0x7773, RZ ;  /* 0x0000777309097816 */ /* 0x000fc600000000ff */
[----:B------:R0:W-:Y:S04]  /*c03a0*/  @P3 STG.E.U8 desc[UR32][R18.64], R3 ;  /* 0x0000000312003986 */ /* 0x0001e8000c101120 */
[----:B------:R-:W-:Y:S01]  /*c03b0*/  @P2 STG.E.U8 desc[UR32][R16.64], R9 ;  /* 0x0000000910002986 */ /* 0x000fe2000c101120 */
[----:B0-----:R-:W-:-:S05]  /*c03c0*/  PRMT R3, R13, 0x7770, RZ ;  /* 0x000077700d037816 */ /* 0x001fca00000000ff */
[----:B------:R0:W-:Y:S04]  /*c03d0*/  @P1 STG.E.U8 desc[UR32][R58.64], R3 ;  /* 0x000000033a001986 */ /* 0x0001e8000c101120 */
[----:B0-----:R-:W3:Y:S01]  /*c03e0*/  LDL.LU.64 R58, [R1+0x860] ;  /* 0x00086000013a7983 */ /* 0x001ee20000300a00 */
[C---:B------:R-:W-:Y:S02]  /*c03f0*/  LOP3.LUT P0, RZ, R54.reuse, 0x20000, RZ, 0xc0, !PT ;  /* 0x0002000036ff7812 */ /* 0x040fe4000780c0ff */
[----:B------:R-:W-:Y:S02]  /*c0400*/  PRMT R3, R13, 0x7771, RZ ;  /* 0x000077710d037816 */ /* 0x000fe400000000ff */
[----:B------:R-:W-:-:S09]  /*c0410*/  LOP3.LUT P3, RZ, R54, 0x10000, RZ, 0xc0, !PT ;  /* 0x0001000036ff7812 */ /* 0x000fd2000786c0ff */
[----:B--2---:R0:W-:Y:S04]  /*c0420*/  @P0 STG.E.U8 desc[UR32][R56.64], R3 ;  /* 0x0000000338000986 */ /* 0x0041e8000c101120 */
[----:B0-----:R-:W2:Y:S04]  /*c0430*/  LDL.LU.64 R56, [R1+0x880] ;  /* 0x0008800001387983 */ /* 0x001ea80000300a00 */
[----:B------:R-:W2:Y:S04]  /*c0440*/  LDL.LU.64 R60, [R1+0x858] ;  /* 0x00085800013c7983 */ /* 0x000ea80000300a00 */
[----:B------:R-:W2:Y:S04]  /*c0450*/  LDL.LU.64 R26, [R1+0x878] ;  /* 0x00087800011a7983 */ /* 0x000ea80000300a00 */
[----:B------:R-:W2:Y:S04]  /*c0460*/  LDL.LU.64 R22, [R1+0x8a0] ;  /* 0x0008a00001167983 */ /* 0x000ea80000300a00 */
[----:B------:R-:W2:Y:S01]  /*c0470*/  LDL.LU.64 R18, [R1+0x898] ;  /* 0x0008980001127983 */ /* 0x000ea20000300a00 */
[----:B------:R-:W-:-:S05]  /*c0480*/  PRMT R3, R13, 0x7772, RZ ;  /* 0x000077720d037816 */ /* 0x000fca00000000ff */
[----:B---3--:R0:W-:Y:S04]  /*c0490*/  @P3 STG.E.U8 desc[UR32][R58.64], R3 ;  /* 0x000000033a003986 */ /* 0x0081e8000c101120 */
[----:B0-----:R-:W3:Y:S04]  /*c04a0*/  LDL.LU.64 R58, [R1+0x8c0] ;  /* 0x0008c000013a7983 */ /* 0x001ee80000300a00 */
[----:B------:R-:W3:Y:S01]  /*c04b0*/  LDL.LU.64 R16, [R1+0x8b8] ;  /* 0x0008b80001107983 */ /* 0x000ee20000300a00 */
        /* <DEDUP_REMOVED lines=16> */
[----:B------:R-:W-:Y:S02]  /*c05c0*/  LOP3.LUT P2, RZ, R53, 0x10, RZ, 0xc0, !PT ;  /* 0x0000001035ff7812 */ /* 0x000fe4000784c0ff */
[----:B------:R-:W-:Y:S02]  /*c05d0*/  LOP3.LUT R7, R7, 0xfdffffff, RZ, 0xc0, !PT ;  /* 0xfdffffff07077812 */ /* 0x000fe400078ec0ff */
[----:B------:R-:W-:-:S07]  /*c05e0*/  PRMT R13, R13, 0x7773, RZ ;  /* 0x000077730d0d7816 */ /* 0x000fce00000000ff */
[----:B------:R-:W-:Y:S02]  /*c05f0*/  @P6 LOP3.LUT R7, R7, 0x2000000, RZ, 0xfc, !PT ;  /* 0x0200000007076812 */ /* 0x000fe400078efcff */
[C---:B------:R-:W-:Y:S02]  /*c0600*/  LOP3.LUT P6, RZ, R54.reuse, 0x1000, RZ, 0xc0, !PT ;  /* 0x0000100036ff7812 */ /* 0x040fe400078cc0ff */
[----:B------:R-:W-:Y:S02]  /*c0610*/  LOP3.LUT R7, R7, 0xfbffffff, RZ, 0xc0, !PT ;  /* 0xfbffffff07077812 */ /* 0x000fe400078ec0ff */
[----:B------:R-:W-:-:S09]  /*c0620*/  LOP3.LUT P1, RZ, R54, 0x8000, RZ, 0xc0, !PT ;  /* 0x0000800036ff7812 */ /* 0x000fd2000782c0ff */
[----:B------:R-:W-:Y:S02]  /*c0630*/  @P6 LOP3.LUT R7, R7, 0x4000000, RZ, 0xfc, !PT ;  /* 0x0400000007076812 */ /* 0x000fe400078efcff */
[----:B------:R-:W-:Y:S02]  /*c0640*/  LOP3.LUT P6, RZ, R53, 0x8, RZ, 0xc0, !PT ;  /* 0x0000000835ff7812 */ /* 0x000fe400078cc0ff */
[----:B------:R-:W-:Y:S02]  /*c0650*/  LOP3.LUT P0, RZ, R54, 0x4000, RZ, 0xc0, !PT ;  /* 0x0000400036ff7812 */ /* 0x000fe4000780c0ff */
[----:B------:R-:W-:Y:S02]  /*c0660*/  LOP3.LUT R7, R7, 0xf7ffffff, RZ, 0xc0, !PT ;  /* 0xf7ffffff07077812 */ /* 0x000fe400078ec0ff */
[----:B----4-:R-:W-:-:S07]  /*c0670*/  PRMT R3, R10, 0x7770, RZ ;  /* 0x000077700a037816 */ /* 0x010fce00000000ff */
[----:B------:R-:W-:Y:S02]  /*c0680*/  @P6 LOP3.LUT R7, R7, 0x8000000, RZ, 0xfc, !PT ;  /* 0x0800000007076812 */ /* 0x000fe400078efcff */
[----:B------:R-:W-:Y:S01]  /*c0690*/  LOP3.LUT P6, RZ, R54, 0x2000, RZ, 0xc0, !PT ;  /* 0x0000200036ff7812 */ /* 0x000fe200078cc0ff */
[----:B--2---:R0:W-:Y:S04]  /*c06a0*/  @P2 STG.E.U8 desc[UR32][R56.64], R13 ;  /* 0x0000000d38002986 */ /* 0x0041e8000c101120 */
[----:B0-----:R-:W2:Y:S04]  /*c06b0*/  LDL.LU.64 R56, [R1+0x8e0] ;  /* 0x0008e00001387983 */ /* 0x001ea80000300a00 */
[----:B------:R-:W4:Y:S04]  /*c06c0*/  LDL.LU.64 R12, [R1+0x908] ;  /* 0x00090800010c7983 */ /* 0x000f280000300a00 */
[----:B------:R0:W-:Y:S04]  /*c06d0*/  @P1 STG.E.U8 desc[UR32][R60.64], R3 ;  /* 0x000000033c001986 */ /* 0x0001e8000c101120 */
[----:B------:R-:W4:Y:S04]  /*c06e0*/  LDL.LU.64 R8, [R1+0x8d8] ;  /* 0x0008d80001087983 */ /* 0x000f280000300a00 */
[----:B------:R-:W4:Y:S01]  /*c06f0*/  LDL.LU.64 R50, [R1+0x900] ;  /* 0x0009000001327983 */ /* 0x000f220000300a00 */
[----:B0-----:R-:W-:-:S03]  /*c0700*/  PRMT R3, R10, 0x7771, RZ ;  /* 0x000077710a037816 */ /* 0x001fc600000000ff */
[----:B------:R-:W4:Y:S04]  /*c0710*/  LDL.LU.64 R4, [R1+0x928] ;  /* 0x0009280001047983 */ /* 0x000f280000300a00 */
[----:B------:R0:W-:Y:S04]  /*c0720*/  @P0 STG.E.U8 desc[UR32][R26.64], R3 ;  /* 0x000000031a000986 */ /* 0x0001e8000c101120 */
[----:B------:R-:W4:Y:S04]  /*c0730*/  LDL.LU.64 R48, [R1+0x920] ;  /* 0x0009200001307983 */ /* 0x000f280000300a00 */
[----:B------:R-:W4:Y:S01]  /*c0740*/  LDL.LU.64 R60, [R1+0x948] ;  /* 0x00094800013c7983 */ /* 0x000f220000300a00 */
[----:B0-----:R-:W-:-:S03]  /*c0750*/  PRMT R3, R10, 0x7772, RZ ;  /* 0x000077720a037816 */ /* 0x001fc600000000ff */
[----:B------:R-:W4:Y:S04]  /*c0760*/  LDL.LU.64 R26, [R1+0x940] ;  /* 0x00094000011a7983 */ /* 0x000f280000300a00 */
[----:B------:R0:W-:Y:S01]  /*c0770*/  @P6 STG.E.U8 desc[UR32][R22.64], R3 ;  /* 0x0000000316006986 */ /* 0x0001e2000c101120 */
[C---:B------:R-:W-:Y:S02]  /*c0780*/  LOP3.LUT P6, RZ, R7.reuse, 0x8000000, RZ, 0xc0, !PT ;  /* 0x0800000007ff7812 */ /* 0x040fe400078cc0ff */
[----:B------:R-:W-:Y:S02]  /*c0790*/  PRMT R10, R10, 0x7773, RZ ;  /* 0x000077730a0a7816 */ /* 0x000fe400000000ff */
[----:B0-----:R-:W-:Y:S01]  /*c07a0*/  PRMT R3, R14, 0x7770, RZ ;  /* 0x000077700e037816 */ /* 0x001fe200000000ff */
[----:B------:R-:W4:Y:S08]  /*c07b0*/  LDL.LU.64 R22, [R1+0x968] ;  /* 0x0009680001167983 */ /* 0x000f300000300a00 */
[----:B------:R0:W-:Y:S01]  /*c07c0*/  @P6 STG.E.U8 desc[UR32][R18.64], R10 ;  /* 0x0000000a12006986 */ /* 0x0001e2000c101120 */
[----:B------:R-:W-:-:S03]  /*c07d0*/  LOP3.LUT P6, RZ, R7, 0x4000000, RZ, 0xc0, !PT ;  /* 0x0400000007ff7812 */ /* 0x000fc600078cc0ff */
[----:B0-----:R-:W4:Y:S10]  /*c07e0*/  LDL.LU.64 R18, [R1+0x988] ;  /* 0x0009880001127983 */ /* 0x001f340000300a00 */
[----:B---3--:R0:W-:Y:S01]  /*c07f0*/  @P6 STG.E.U8 desc[UR32][R58.64], R3 ;  /* 0x000000033a006986 */ /* 0x0081e2000c101120 */
[----:B------:R-:W-:-:S02]  /*c0800*/  LOP3.LUT P6, RZ, R7, 0x2000000, RZ, 0xc0, !PT ;  /* 0x0200000007ff7812 */ /* 0x000fc400078cc0ff */
[----:B0-----:R-:W-:Y:S01]  /*c0810*/  PRMT R3, R14, 0x7771, RZ ;  /* 0x000077710e037816 */ /* 0x001fe200000000ff */
[----:B------:R-:W3:Y:S10]  /*c0820*/  LDL.LU.64 R58, [R1+0x960] ;  /* 0x00096000013a7983 */ /* 0x000ef40000300a00 */
[----:B------:R0:W-:Y:S04]  /*c0830*/  @P6 STG.E.U8 desc[UR32][R16.64], R3 ;  /* 0x0000000310006986 */ /* 0x0001e8000c101120 */
[----:B0-----:R-:W3:Y:S01]  /*c0840*/  LDL.LU.64 R16, [R1+0x3788] ;  /* 0x0037880001107983 */ /* 0x001ee20000300a00 */
[----:B------:R-:W-:-:S02]  /*c0850*/  LOP3.LUT P6, RZ, R7, 0x1000000, RZ, 0xc0, !PT ;  /* 0x0100000007ff7812 */ /* 0x000fc400078cc0ff */
[C---:B------:R-:W-:Y:S02]  /*c0860*/  PRMT R3, R14.reuse, 0x7772, RZ ;  /* 0x000077720e037816 */ /* 0x040fe400000000ff */
[----:B------:R-:W-:Y:S02]  /*c0870*/  PRMT R14, R14, 0x7773, RZ ;  /* 0x000077730e0e7816 */ /* 0x000fe400000000ff */
[----:B------:R-:W-:Y:S02]  /*c0880*/  LOP3.LUT P5, RZ, R53, 0x2, RZ, 0xc0, !PT ;  /* 0x0000000235ff7812 */ /* 0x000fe400078ac0ff */
[C---:B------:R-:W-:Y:S02]  /*c0890*/  LOP3.LUT P4, RZ, R54.reuse, 0x40, RZ, 0xc0, !PT ;  /* 0x0000004036ff7812 */ /* 0x040fe4000788c0ff */
[C---:B------:R-:W-:Y:S02]  /*c08a0*/  LOP3.LUT P3, RZ, R54.reuse, 0x20, RZ, 0xc0, !PT ;  /* 0x0000002036ff7812 */ /* 0x040fe4000786c0ff */
[----:B------:R-:W-:-:S02]  /*c08b0*/  LOP3.LUT P2, RZ, R54, 0x10, RZ, 0xc0, !PT ;  /* 0x0000001036ff7812 */ /* 0x000fc4000784c0ff */
[----:B------:R-:W-:Y:S02]  /*c08c0*/  LOP3.LUT P1, RZ, R53, 0x1, RZ, 0xc0, !PT ;  /* 0x0000000135ff7812 */ /* 0x000fe4000782c0ff */
[----:B------:R-:W-:Y:S01]  /*c08d0*/  LOP3.LUT P0, RZ, R54, 0x8, RZ, 0xc0, !PT ;  /* 0x0000000836ff7812 */ /* 0x000fe2000780c0ff */
[----:B--2---:R0:W-:Y:S01]  /*c08e0*/  @P6 STG.E.U8 desc[UR32][R56.64], R3 ;  /* 0x0000000338006986 */ /* 0x0041e2000c101120 */
[----:B------:R-:W-:Y:S02]  /*c08f0*/  LOP3.LUT P6, RZ, R7, 0x800000, RZ, 0xc0, !PT ;  /* 0x0080000007ff7812 */ /* 0x000fe400078cc0ff */
[----:B0-----:R-:W-:Y:S01]  /*c0900*/  PRMT R3, R11, 0x7770, RZ ;  /* 0x000077700b037816 */ /* 0x001fe200000000ff */
[----:B------:R-:W2:Y:S10]  /*c0910*/  LDL.LU.64 R56, [R1+0x3780] ;  /* 0x0037800001387983 */ /* 0x000eb40000300a00 */
[----:B----4-:R-:W-:Y:S01]  /*c0920*/  @P6 STG.E.U8 desc[UR32][R12.64], R14 ;  /* 0x0000000e0c006986 */ /* 0x010fe2000c101120 */
[----:B------:R-:W-:-:S13]  /*c0930*/  LOP3.LUT P6, RZ, R7, 0x400000, RZ, 0xc0, !PT ;  /* 0x0040000007ff7812 */ /* 0x000fda00078cc0ff */
[----:B------:R0:W-:Y:S01]  /*c0940*/  @P6 STG.E.U8 desc[UR32][R8.64], R3 ;  /* 0x0000000308006986 */ /* 0x0001e2000c101120 */
[----:B------:R-:W-:Y:S02]  /*c0950*/  LOP3.LUT P6, RZ, R7, 0x200000, RZ, 0xc0, !PT ;  /* 0x0020000007ff7812 */ /* 0x000fe400078cc0ff */
[----:B0-----:R-:W-:-:S11]  /*c0960*/  PRMT R3, R11, 0x7771, RZ ;  /* 0x000077710b037816 */ /* 0x001fd600000000ff */
[----:B------:R0:W-:Y:S01]  /*c0970*/  @P6 STG.E.U8 desc[UR32][R50.64], R3 ;  /* 0x0000000332006986 */ /* 0x0001e2000c101120 */
[----:B------:R-:W-:Y:S02]  /*c0980*/  LOP3.LUT P6, RZ, R7, 0x100000, RZ, 0xc0, !PT ;  /* 0x0010000007ff7812 */ /* 0x000fe400078cc0ff */
[C---:B0-----:R-:W-:Y:S02]  /*c0990*/  PRMT R3, R11.reuse, 0x7772, RZ ;  /* 0x000077720b037816 */ /* 0x041fe400000000ff */
[----:B------:R-:W-:-:S09]  /*c09a0*/  PRMT R11, R11, 0x7773, RZ ;  /* 0x000077730b0b7816 */ /* 0x000fd200000000ff */
[----:B------:R0:W-:Y:S04]  /*c09b0*/  @P6 STG.E.U8 desc[UR32][R4.64], R3 ;  /* 0x0000000304006986 */ /* 0x0001e8000c101120 */
[----:B------:R-:W-:Y:S01]  /*c09c0*/  @P5 STG.E.U8 desc[UR32][R48.64], R11 ;  /* 0x0000000b30005986 */ /* 0x000fe2000c101120 */
[----:B0-----:R-:W-:-:S05]  /*c09d0*/  PRMT R3, R15, 0x7770, RZ ;  /* 0x000077700f037816 */ /* 0x001fca00000000ff */
[----:B------:R0:W-:Y:S02]  /*c09e0*/  @P4 STG.E.U8 desc[UR32][R60.64], R3 ;  /* 0x000000033c004986 */ /* 0x0001e4000c101120 */
[----:B0-----:R-:W-:-:S05]  /*c09f0*/  PRMT R3, R15, 0x7771, RZ ;  /* 0x000077710f037816 */ /* 0x001fca00000000ff */
[----:B------:R0:W-:Y:S02]  /*c0a00*/  @P3 STG.E.U8 desc[UR32][R26.64], R3 ;  /* 0x000000031a003986 */ /* 0x0001e4000c101120 */
[C---:B0-----:R-:W-:Y:S02]  /*c0a10*/  PRMT R3, R15.reuse, 0x7772, RZ ;  /* 0x000077720f037816 */ /* 0x041fe400000000ff */
[----:B------:R-:W-:-:S03]  /*c0a20*/  PRMT R15, R15, 0x7773, RZ ;  /* 0x000077730f0f7816 */ /* 0x000fc600000000ff */
[----:B------:R3:W-:Y:S04]  /*c0a30*/  @P2 STG.E.U8 desc[UR32][R22.64], R3 ;  /* 0x0000000316002986 */ /* 0x0007e8000c101120 */
[----:B------:R-:W-:Y:S01]  /*c0a40*/  @P1 STG.E.U8 desc[UR32][R18.64], R15 ;  /* 0x0000000f12001986 */ /* 0x000fe2000c101120 */
[----:B---3--:R-:W-:-:S05]  /*c0a50*/  PRMT R3, R16, 0x7770, RZ ;  /* 0x0000777010037816 */ /* 0x008fca00000000ff */
[----:B------:R0:W-:Y:S04]  /*c0a60*/  @P0 STG.E.U8 desc[UR32][R58.64], R3 ;  /* 0x000000033a000986 */ /* 0x0001e8000c101120 */
[----:B0-----:R-:W3:Y:S04]  /*c0a70*/  LDL.LU.64 R58, [R1+0x980] ;  /* 0x00098000013a7983 */ /* 0x001ee80000300a00 */
[----:B------:R-:W4:Y:S04]  /*c0a80*/  LDL.LU.64 R18, [R1+0x9a8] ;  /* 0x0009a80001127983 */ /* 0x000f280000300a00 */
[----:B------:R-:W4:Y:S04]  /*c0a90*/  LDL.LU.64 R50, [R1+0x9a0] ;  /* 0x0009a00001327983 */ /* 0x000f280000300a00 */
[----:B------:R-:W4:Y:S04]  /*c0aa0*/  LDL.LU.64 R4, [R1+0x9c8] ;  /* 0x0009c80001047983 */ /* 0x000f280000300a00 */
[----:B------:R-:W4:Y:S01]  /*c0ab0*/  LDL.LU.64 R48, [R1+0x9c0] ;  /* 0x0009c00001307983 */ /* 0x000f220000300a00 */
[----:B------:R-:W-:-:S03]  /*c0ac0*/  LOP3.LUT P3, RZ, R54, 0x4, RZ, 0xc0, !PT ;  /* 0x0000000436ff7812 */ /* 0x000fc6000786c0ff */
[----:B------:R-:W4:Y:S01]  /*c0ad0*/  LDL.LU.64 R60, [R1+0x9e8] ;  /* 0x0009e800013c7983 */ /* 0x000f220000300a00 */
[----:B------:R-:W-:Y:S02]  /*c0ae0*/  PRMT R3, R16, 0x7771, RZ ;  /* 0x0000777110037816 */ /* 0x000fe400000000ff */
[----:B------:R-:W-:Y:S02]  /*c0af0*/  LOP3.LUT P2, RZ, R54, 0x2, RZ, 0xc0, !PT ;  /* 0x0000000236ff7812 */ /* 0x000fe4000784c0ff */
[----:B------:R-:W-:Y:S02]  /*c0b00*/  LOP3.LUT R7, R7, 0xffffefff, RZ, 0xc0, !PT ;  /* 0xffffefff07077812 */ /* 0x000fe400078ec0ff */
[----:B--2---:R-:W-:-:S03]  /*c0b10*/  LOP3.LUT P6, RZ, R56, 0x2000000, RZ, 0xc0, !PT ;  /* 0x0200000038ff7812 */ /* 0x004fc600078cc0ff */
[----:B---3--:R0:W-:Y:S04]  /*c0b20*/  @P3 STG.E.U8 desc[UR32][R58.64], R3 ;  /* 0x000000033a003986 */ /* 0x0081e8000c101120 */
[----:B0-----:R-:W2:Y:S04]  /*c0b30*/  LDL.LU.64 R58, [R1+0xa08] ;  /* 0x000a0800013a7983 */ /* 0x001ea80000300a00 */
[----:B------:R-:W3:Y:S04]  /*c0b40*/  LDL.LU.64 R26, [R1+0x9e0] ;  /* 0x0009e000011a7983 */ /* 0x000ee80000300a00 */
[----:B------:R-:W3:Y:S01]  /*c0b50*/  LDL.LU.64 R22, [R1+0xa00] ;  /* 0x000a000001167983 */ /* 0x000ee20000300a00 */
[----:B------:R-:W-:-:S05]  /*c0b60*/  PRMT R3, R16, 0x7772, RZ ;  /* 0x0000777210037816 */ /* 0x000fca00000000ff */
[----:B----4-:R0:W-:Y:S04]  /*c0b70*/  @P2 STG.E.U8 desc[UR32][R18.64], R3 ;  /* 0x0000000312002986 */ /* 0x0101e8000c101120 */
[----:B0-----:R-:W4:Y:S01]  /*c0b80*/  LDL.LU.64 R18, [R1+0xa28] ;  /* 0x000a280001127983 */ /* 0x001f220000300a00 */
[----:B------:R-:W-:Y:S02]  /*c0b90*/  @P6 LOP3.LUT R7, R7, 0x1000, RZ, 0xfc, !PT ;  /* 0x0000100007076812 */ /* 0x000fe400078efcff */
[----:B------:R-:W-:Y:S01]  /*c0ba0*/  LOP3.LUT P6, RZ, R56, 0x4000000, RZ, 0xc0, !PT ;  /* 0x0400000038ff7812 */ /* 0x000fe200078cc0ff */
[----:B------:R-:W4:Y:S01]  /*c0bb0*/  LDL.LU.64 R14, [R1+0xa20] ;  /* 0x000a2000010e7983 */ /* 0x000f220000300a00 */
[----:B------:R-:W-:Y:S02]  /*c0bc0*/  LOP3.LUT R7, R7, 0xffffdfff, RZ, 0xc0, !PT ;  /* 0xffffdfff07077812 */ /* 0x000fe400078ec0ff */
[----:B------:R-:W-:Y:S01]  /*c0bd0*/  LOP3.LUT P1, RZ, R55, 0x80000000, RZ, 0xc0, !PT ;  /* 0x8000000037ff7812 */ /* 0x000fe2000782c0ff */
[----:B------:R-:W4:Y:S01]  /*c0be0*/  LDL.LU.64 R10, [R1+0xa48] ;  /* 0x000a4800010a7983 */ /* 0x000f220000300a00 */
[----:B------:R-:W-:-:S02]  /*c0bf0*/  LOP3.LUT P0, RZ, R54, 0x1, RZ, 0xc0, !PT ;  /* 0x0000000136ff7812 */ /* 0x000fc4000780c0ff */
[----:B------:R-:W-:Y:S01]  /*c0c00*/  PRMT R16, R16, 0x7773, RZ ;  /* 0x0000777310107816 */ /* 0x000fe200000000ff */
[----:B------:R-:W4:Y:S04]  /*c0c10*/  LDL.LU.64 R12, [R1+0xa40] ;  /* 0x000a4000010c7983 */ /* 0x000f280000300a00 */
[----:B------:R-:W-:Y:S01]  /*c0c20*/  @P6 LOP3.LUT R7, R7, 0x2000, RZ, 0xfc, !PT ;  /* 0x0000200007076812 */ /* 0x000fe200078efcff */
        /* <DEDUP_REMOVED lines=18> */
[----:B------:R-:W-:Y:S01]  /*c0d50*/  PRMT R3, R20, 0x7770, RZ ;  /* 0x0000777014037816 */ /* 0x000fe200000000ff */
[----:B------:R0:W-:Y:S08]  /*c0d60*/  @P1 STG.E.U8 desc[UR32][R50.64], R16 ;  /* 0x0000001032001986 */ /* 0x0001f0000c101120 */
[----:B------:R-:W-:-:S02]  /*c0d70*/  @P6 LOP3.LUT R7, R7, 0x80000, RZ, 0xfc, !PT ;  /* 0x0008000007076812 */ /* 0x000fc400078efcff */
[----:B------:R-:W-:Y:S01]  /*c0d80*/  LOP3.LUT P6, RZ, R56, 0x80000000, RZ, 0xc0, !PT ;  /* 0x8000000038ff7812 */ /* 0x000fe200078cc0ff */
[----:B------:R1:W-:Y:S04]  /*c0d90*/  @P0 STG.E.U8 desc[UR32][R4.64], R3 ;  /* 0x0000000304000986 */ /* 0x0003e8000c101120 */
[----:B0-----:R-:W4:Y:S01]  /*c0da0*/  LDL.LU.64 R50, [R1+0xa90] ;  /* 0x000a900001327983 */ /* 0x001f220000300a00 */
[----:B-1----:R-:W-:-:S03]  /*c0db0*/  PRMT R3, R20, 0x7771, RZ ;  /* 0x0000777114037816 */ /* 0x002fc600000000ff */
[----:B------:R-:W4:Y:S04]  /*c0dc0*/  LDL.LU.64 R4, [R1+0xa60] ;  /* 0x000a600001047983 */ /* 0x000f280000300a00 */
[----:B------:R0:W-:Y:S01]  /*c0dd0*/  @P6 STG.E.U8 desc[UR32][R48.64], R3 ;  /* 0x0000000330006986 */ /* 0x0001e2000c101120 */
[C---:B------:R-:W-:Y:S02]  /*c0de0*/  LOP3.LUT P6, RZ, R7.reuse, 0x80000, RZ, 0xc0, !PT ;  /* 0x0008000007ff7812 */ /* 0x040fe400078cc0ff */
[----:B0-----:R-:W-:Y:S01]  /*c0df0*/  PRMT R3, R20, 0x7772, RZ ;  /* 0x0000777214037816 */ /* 0x001fe200000000ff */
[----:B------:R-:W4:Y:S10]  /*c0e00*/  LDL.LU.64 R48, [R1+0xa88] ;  /* 0x000a880001307983 */ /* 0x000f340000300a00 */
[----:B------:R0:W-:Y:S01]  /*c0e10*/  @P6 STG.E.U8 desc[UR32][R60.64], R3 ;  /* 0x000000033c006986 */ /* 0x0001e2000c101120 */
[----:B------:R-:W-:-:S02]  /*c0e20*/  LOP3.LUT P6, RZ, R7, 0x40000, RZ, 0xc0, !PT ;  /* 0x0004000007ff7812 */ /* 0x000fc400078cc0ff */
[----:B------:R-:W-:Y:S02]  /*c0e30*/  PRMT R20, R20, 0x7773, RZ ;  /* 0x0000777314147816 */ /* 0x000fe400000000ff */
[----:B0-----:R-:W-:Y:S01]  /*c0e40*/  PRMT R3, R17, 0x7770, RZ ;  /* 0x0000777011037816 */ /* 0x001fe200000000ff */
[----:B------:R-:W4:Y:S08]  /*c0e50*/  LDL.LU.64 R60, [R1+0xab0] ;  /* 0x000ab000013c7983 */ /* 0x000f300000300a00 */
[----:B--2---:R0:W-:Y:S01]  /*c0e60*/  @P6 STG.E.U8 desc[UR32][R58.64], R20 ;  /* 0x000000143a006986 */ /* 0x0041e2000c101120 */
[----:B------:R-:W-:-:S03]  /*c0e70*/  LOP3.LUT P6, RZ, R7, 0x20000, RZ, 0xc0, !PT ;  /* 0x0002000007ff7812 */ /* 0x000fc600078cc0ff */
[----:B0-----:R-:W2:Y:S10]  /*c0e80*/  LDL.LU.64 R58, [R1+0xaa8] ;  /* 0x000aa800013a7983 */ /* 0x001eb40000300a00 */
[----:B---3--:R0:W-:Y:S01]  /*c0e90*/  @P6 STG.E.U8 desc[UR32][R26.64], R3 ;  /* 0x000000031a006986 */ /* 0x0081e2000c101120 */
[----:B------:R-:W-:-:S02]  /*c0ea0*/  LOP3.LUT P6, RZ, R7, 0x10000, RZ, 0xc0, !PT ;  /* 0x0001000007ff7812 */ /* 0x000fc400078cc0ff */
[----:B0-----:R-:W-:Y:S01]  /*c0eb0*/  PRMT R3, R17, 0x7771, RZ ;  /* 0x0000777111037816 */ /* 0x001fe200000000ff */
[----:B------:R-:W3:Y:S10]  /*c0ec0*/  LDL.LU.64 R26, [R1+0x3778] ;  /* 0x00377800011a7983 */ /* 0x000ef40000300a00 */
[----:B------:R0:W-:Y:S01]  /*c0ed0*/  @P6 STG.E.U8 desc[UR32][R22.64], R3 ;  /* 0x0000000316006986 */ /* 0x0001e2000c101120 */
[----:B------:R-:W-:-:S02]  /*c0ee0*/  LOP3.LUT P6, RZ, R7, 0x8000, RZ, 0xc0, !PT ;  /* 0x0000800007ff7812 */ /* 0x000fc400078cc0ff */
[----:B0-----:R-:W-:Y:S01]  /*c0ef0*/  PRMT R3, R17, 0x7772, RZ ;  /* 0x0000777211037816 */ /* 0x001fe200000000ff */
[----:B------:R-:W3:Y:S10]  /*c0f00*/  LDL.LU.64 R22, [R1+0x3770] ;  /* 0x0037700001167983 */ /* 0x000ef40000300a00 */
[----:B----4-:R0:W-:Y:S04]  /*c0f10*/  @P6 STG.E.U8 desc[UR32][R18.64], R3 ;  /* 0x0000000312006986 */ /* 0x0101e8000c101120 */
[----:B0-----:R-:W4:Y:S01]  /*c0f20*/  LDL.LU.64 R18, [R1+0x3768] ;  /* 0x0037680001127983 */ /* 0x001f220000300a00 */
[----:B------:R-:W-:-:S02]  /*c0f30*/  LOP3.LUT P6, RZ, R7, 0x4000, RZ, 0xc0, !PT ;  /* 0x0000400007ff7812 */ /* 0x000fc400078cc0ff */
[----:B------:R-:W-:Y:S02]  /*c0f40*/  PRMT R17, R17, 0x7773, RZ ;  /* 0x0000777311117816 */ /* 0x000fe400000000ff */
[----:B------:R-:W-:-:S09]  /*c0f50*/  PRMT R3, R21, 0x7770, RZ ;  /* 0x0000777015037816 */ /* 0x000fd200000000ff */
[----:B------:R-:W-:Y:S01]  /*c0f60*/  @P6 STG.E.U8 desc[UR32][R14.64], R17 ;  /* 0x000000110e006986 */ /* 0x000fe2000c101120 */
[----:B------:R-:W-:Y:S02]  /*c0f70*/  LOP3.LUT P6, RZ, R7, 0x2000, RZ, 0xc0, !PT ;  /* 0x0000200007ff7812 */ /* 0x000fe400078cc0ff */
[----:B------:R-:W-:-:S11]  /*c0f80*/  LOP3.LUT P5, RZ, R56, 0x1000000, RZ, 0xc0, !PT ;  /* 0x0100000038ff7812 */ /* 0x000fd600078ac0ff */
[----:B------:R0:W-:Y:S01]  /*c0f90*/  @P6 STG.E.U8 desc[UR32][R10.64], R3 ;  /* 0x000000030a006986 */ /* 0x0001e2000c101120 */
[----:B------:R-:W-:Y:S02]  /*c0fa0*/  LOP3.LUT P6, RZ, R7, 0x1000, RZ, 0xc0, !PT ;  /* 0x0000100007ff7812 */ /* 0x000fe400078cc0ff */
[----:B------:R-:W-:Y:S02]  /*c0fb0*/  LOP3.LUT P4, RZ, R55, 0x10000000, RZ, 0xc0, !PT ;  /* 0x1000000037ff7812 */ /* 0x000fe4000788c0ff */
[----:B------:R-:W-:Y:S02]  /*c0fc0*/  LOP3.LUT P3, RZ, R56, 0x800000, RZ, 0xc0, !PT ;  /* 0x0080000038ff7812 */ /* 0x000fe4000786c0ff */
[----:B0-----:R-:W-:-:S07]  /*c0fd0*/  PRMT R3, R21, 0x7771, RZ ;  /* 0x0000777115037816 */ /* 0x001fce00000000ff */
[----:B------:R0:W-:Y:S01]  /*c0fe0*/  @P6 STG.E.U8 desc[UR32][R12.64], R3 ;  /* 0x000000030c006986 */ /* 0x0001e2000c101120 */
[----:B------:R-:W-:Y:S02]  /*c0ff0*/  LOP3.LUT P2, RZ, R56, 0x400000, RZ, 0xc0, !PT ;  /* 0x0040000038ff7812 */ /* 0x000fe4000784c0ff */
[C---:B0-----:R-:W-:Y:S02]  /*c1000*/  PRMT R3, R21.reuse, 0x7772, RZ ;  /* 0x0000777215037816 */ /* 0x041fe400000000ff */
[----:B------:R-:W-:-:S03]  /*c1010*/  PRMT R21, R21, 0x7773, RZ ;  /* 0x0000777315157816 */ /* 0x000fc600000000ff */
[----:B------:R4:W-:Y:S01]  /*c1020*/  @P5 STG.E.U8 desc[UR32][R8.64], R3 ;  /* 0x0000000308005986 */ /* 0x0009e2000c101120 */
[----:B------:R-:W-:Y:S02]  /*c1030*/  LOP3.LUT P1, RZ, R56, 0x200000, RZ, 0xc0, !PT ;  /* 0x0020000038ff7812 */ /* 0x000fe4000782c0ff */
[----:B------:R-:W-:Y:S01]  /*c1040*/  LOP3.LUT P0, RZ, R55, 0x8000000, RZ, 0xc0, !PT ;  /* 0x0800000037ff7812 */ /* 0x000fe2000780c0ff */
[----:B------:R-:W-:Y:S01]  /*c1050*/  @P4 STG.E.U8 desc[UR32][R50.64], R21 ;  /* 0x0000001532004986 */ /* 0x000fe2000c101120 */
[----:B----4-:R-:W-:-:S05]  /*c1060*/  PRMT R3, R18, 0x7770, RZ ;  /* 0x0000777012037816 */ /* 0x010fca00000000ff */
[----:B------:R0:W-:Y:S02]  /*c1070*/  @P3 STG.E.U8 desc[UR32][R4.64], R3 ;  /* 0x0000000304003986 */ /* 0x0001e4000c101120 */
[----:B0-----:R-:W-:-:S05]  /*c1080*/  PRMT R3, R18, 0x7771, RZ ;  /* 0x0000777112037816 */ /* 0x001fca00000000ff */
[----:B------:R0:W-:Y:S02]  /*c1090*/  @P2 STG.E.U8 desc[UR32][R48.64], R3 ;  /* 0x0000000330002986 */ /* 0x0001e4000c101120 */
[C---:B0-----:R-:W-:Y:S02]  /*c10a0*/  PRMT R3, R18.reuse, 0x7772, RZ ;  /* 0x0000777212037816 */ /* 0x041fe400000000ff */
[----:B------:R-:W-:-:S03]  /*c10b0*/  PRMT R18, R18, 0x7773, RZ ;  /* 0x0000777312127816 */ /* 0x000fc600000000ff */
[----:B------:R-:W-:Y:S04]  /*c10c0*/  @P1 STG.E.U8 desc[UR32][R60.64], R3 ;  /* 0x000000033c001986 */ /* 0x000fe8000c101120 */
[----:B--2---:R0:W-:Y:S04]  /*c10d0*/  @P0 STG.E.U8 desc[UR32][R58.64], R18 ;  /* 0x000000123a000986 */ /* 0x0041e8000c101120 */
[----:B0-----:R-:W2:Y:S04]  /*c10e0*/  LDL.LU.64 R58, [R1+0xae0] ;  /* 0x000ae000013a7983 */ /* 0x001ea80000300a00 */
[----:B------:R-:W4:Y:S04]  /*c10f0*/  LDL.LU.64 R12, [R1+0xad8] ;  /* 0x000ad800010c7983 */ /* 0x000f280000300a00 */
[----:B------:R-:W4:Y:S04]  /*c1100*/  LDL.LU.64 R48, [R1+0xb00] ;  /* 0x000b000001307983 */ /* 0x000f280000300a00 */
[----:B------:R-:W4:Y:S04]  /*c1110*/  LDL.LU.64 R8, [R1+0xb20] ;  /* 0x000b200001087983 */ /* 0x000f280000300a00 */
[----:B------:R-:W4:Y:S04]  /*c1120*/  LDL.LU.64 R60, [R1+0xaf8] ;  /* 0x000af800013c7983 */ /* 0x000f280000300a00 */
[----:B------:R-:W4:Y:S01]  /*c1130*/  LDL.LU.64 R50, [R1+0xb18] ;  /* 0x000b180001327983 */ /* 0x000f220000300a00 */
[----:B------:R-:W-:-:S03]  /*c1140*/  LOP3.LUT P5, RZ, R56, 0x100000, RZ, 0xc0, !PT ;  /* 0x0010000038ff7812 */ /* 0x000fc600078ac0ff */
[----:B------:R-:W4:Y:S01]  /*c1150*/  LDL.LU.64 R4, [R1+0xb40] ;  /* 0x000b400001047983 */ /* 0x000f220000300a00 */
[----:B---3--:R-:W-:Y:S02]  /*c1160*/  PRMT R3, R22, 0x7770, RZ ;  /* 0x0000777016037816 */ /* 0x008fe400000000ff */
[C---:B------:R-:W-:Y:S02]  /*c1170*/  LOP3.LUT P4, RZ, R56.reuse, 0x80000, RZ, 0xc0, !PT ;  /* 0x0008000038ff7812 */ /* 0x040fe4000788c0ff */
[----:B------:R-:W-:Y:S02]  /*c1180*/  LOP3.LUT P0, RZ, R55, 0x2000000, RZ, 0xc0, !PT ;  /* 0x0200000037ff7812 */ /* 0x000fe4000780c0ff */
[----:B------:R-:W-:Y:S02]  /*c1190*/  LOP3.LUT P3, RZ, R56, 0x40000, RZ, 0xc0, !PT ;  /* 0x0004000038ff7812 */ /* 0x000fe4000786c0ff */
[----:B------:R-:W-:-:S09]  /*c11a0*/  LOP3.LUT R7, R7, 0xfffffdff, RZ, 0xc0, !PT ;  /* 0xfffffdff07077812 */ /* 0x000fd200078ec0ff */
        /* <DEDUP_REMOVED lines=10> */
[----:B------:R-:W-:Y:S01]  /*c1250*/  LOP3.LUT R7, R7, 0xffffffdf, RZ, 0xc0, !PT ;  /* 0xffffffdf07077812 */ /* 0x000fe200078ec0ff */
[----:B--2---:R0:W-:Y:S04]  /*c1260*/  @P5 STG.E.U8 desc[UR32][R58.64], R3 ;  /* 0x000000033a005986 */ /* 0x0041e8000c101120 */
[----:B0-----:R-:W2:Y:S04]  /*c1270*/  LDL.LU.64 R58, [R1+0xb38] ;  /* 0x000b3800013a7983 */ /* 0x001ea80000300a00 */
[----:B------:R-:W3:Y:S01]  /*c1280*/  LDL.LU.64 R20, [R1+0xb60] ;  /* 0x000b600001147983 */ /* 0x000ee20000300a00 */
[----:B------:R-:W-:-:S03]  /*c1290*/  PRMT R3, R22, 0x7771, RZ ;  /* 0x0000777116037816 */ /* 0x000fc600000000ff */
[----:B------:R-:W3:Y:S04]  /*c12a0*/  LDL.LU.64 R16, [R1+0xb58] ;  /* 0x000b580001107983 */ /* 0x000ee80000300a00 */
[----:B----4-:R0:W-:Y:S02]  /*c12b0*/  @P4 STG.E.U8 desc[UR32][R12.64], R3 ;  /* 0x000000030c004986 */ /* 0x0101e4000c101120 */
[----:B0-----:R-:W-:-:S05]  /*c12c0*/  PRMT R3, R22, 0x7772, RZ ;  /* 0x0000777216037816 */ /* 0x001fca00000000ff */
[----:B------:R0:W-:Y:S04]  /*c12d0*/  @P3 STG.E.U8 desc[UR32][R48.64], R3 ;  /* 0x0000000330003986 */ /* 0x0001e8000c101120 */
[----:B0-----:R-:W4:Y:S04]  /*c12e0*/  LDL.LU.64 R48, [R1+0xb80] ;  /* 0x000b800001307983 */ /* 0x001f280000300a00 */
[----:B------:R-:W4:Y:S04]  /*c12f0*/  LDL.LU.64 R14, [R1+0xba0] ;  /* 0x000ba000010e7983 */ /* 0x000f280000300a00 */
[----:B------:R-:W4:Y:S01]  /*c1300*/  LDL.LU.64 R10, [R1+0xb78] ;  /* 0x000b7800010a7983 */ /* 0x000f220000300a00 */
[----:B------:R-:W-:-:S02]  /*c1310*/  PRMT R22, R22, 0x7773, RZ ;  /* 0x0000777316167816 */ /* 0x000fc400000000ff */
[----:B------:R-:W-:Y:S01]  /*c1320*/  PRMT R3, R19, 0x7770, RZ ;  /* 0x0000777013037816 */ /* 0x000fe200000000ff */
[----:B------:R-:W4:Y:S04]  /*c1330*/  LDL.LU.64 R12, [R1+0xb98] ;  /* 0x000b9800010c7983 */ /* 0x000f280000300a00 */
[----:B------:R-:W-:Y:S04]  /*c1340*/  @P2 STG.E.U8 desc[UR32][R8.64], R22 ;  /* 0x0000001608002986 */ /* 0x000fe8000c101120 */
[----:B------:R0:W-:Y:S04]  /*c1350*/  @P0 STG.E.U8 desc[UR32][R60.64], R3 ;  /* 0x000000033c000986 */ /* 0x0001e8000c101120 */
[----:B0-----:R-:W4:Y:S01]  /*c1360*/  LDL.LU.64 R60, [R1+0xbc0] ;  /* 0x000bc000013c7983 */ /* 0x001f220000300a00 */
[----:B------:R-:W-:-:S02]  /*c1370*/  @P1 LOP3.LUT R7, R7, 0x20, RZ, 0xfc, !PT ;  /* 0x0000002007071812 */ /* 0x000fc400078efcff */
[----:B------:R-:W-:Y:S01]  /*c1380*/  LOP3.LUT P1, RZ, R55, 0x1000000, RZ, 0xc0, !PT ;  /* 0x0100000037ff7812 */ /* 0x000fe2000782c0ff */
[----:B------:R-:W4:Y:S01]  /*c1390*/  LDL.LU.64 R8, [R1+0xbb8] ;  /* 0x000bb80001087983 */ /* 0x000f220000300a00 */
[----:B------:R-:W-:-:S11]  /*c13a0*/  LOP3.LUT R7, R7, 0xffffffbf, RZ, 0xc0, !PT ;  /* 0xffffffbf07077812 */ /* 0x000fd600078ec0ff */
[----:B------:R-:W-:Y:S02]  /*c13b0*/  @P1 LOP3.LUT R7, R7, 0x40, RZ, 0xfc, !PT ;  /* 0x0000004007071812 */ /* 0x000fe400078efcff */
[----:B------:R-:W-:Y:S02]  /*c13c0*/  LOP3.LUT P1, RZ, R56, 0x1000, RZ, 0xc0, !PT ;  /* 0x0000100038ff7812 */ /* 0x000fe4000782c0ff */
[----:B------:R-:W-:-:S11]  /*c13d0*/  LOP3.LUT R7, R7, 0xffffff7f, RZ, 0xc0, !PT ;  /* 0xffffff7f07077812 */ /* 0x000fd600078ec0ff */
[----:B------:R-:W-:Y:S02]  /*c13e0*/  @P1 LOP3.LUT R7, R7, 0x80, RZ, 0xfc, !PT ;  /* 0x0000008007071812 */ /* 0x000fe400078efcff */
[----:B------:R-:W-:Y:S02]  /*c13f0*/  LOP3.LUT P1, RZ, R56, 0x2000, RZ, 0xc0, !PT ;  /* 0x0000200038ff7812 */ /* 0x000fe4000782c0ff */
[----:B------:R-:W-:-:S11]  /*c1400*/  LOP3.LUT R7, R7, 0xfffffeff, RZ, 0xc0, !PT ;  /* 0xfffffeff07077812 */ /* 0x000fd600078ec0ff */
[----:B------:R-:W-:-:S04]  /*c1410*/  @P1 LOP3.LUT R7, R7, 0x100, RZ, 0xfc, !PT ;  /* 0x0000010007071812 */ /* 0x000fc800078efcff */
[----:B------:R-:W-:Y:S02]  /*c1420*/  LOP3.LUT P0, RZ, R7, 0x800, RZ, 0xc0, !PT ;  /* 0x0000080007ff7812 */ /* 0x000fe4000780c0ff */
[----:B------:R-:W-:-:S11]  /*c1430*/  PRMT R3, R19, 0x7771, RZ ;  /* 0x0000777113037816 */ /* 0x000fd600000000ff */
[----:B------:R0:W-:Y:S01]  /*c1440*/  @P0 STG.E.U8 desc[UR32][R50.64], R3 ;  /* 0x0000000332000986 */ /* 0x0001e2000c101120 */
[----:B------:R-:W-:Y:S02]  /*c1450*/  LOP3.LUT P0, RZ, R7, 0x400, RZ, 0xc0, !PT ;  /* 0x0000040007ff7812 */ /* 0x000fe4000780c0ff */
[----:B------:R-:W-:Y:S02]  /*c1460*/  LOP3.LUT P1, RZ, R56, 0x4000, RZ, 0xc0, !PT ;  /* 0x0000400038ff7812 */ /* 0x000fe4000782c0ff */
[----:B0-----:R-:W-:Y:S01]  /*c1470*/  PRMT R3, R19, 0x7772, RZ ;  /* 0x0000777213037816 */ /* 0x001fe200000000ff */
[----:B------:R-:W4:Y:S08]  /*c1480*/  LDL.LU.64 R50, [R1+0xbe0] ;  /* 0x000be00001327983 */ /* 0x000f300000300a00 */
[----:B------:R0:W-:Y:S01]  /*c1490*/  @P0 STG.E.U8 desc[UR32][R4.64], R3 ;  /* 0x0000000304000986 */ /* 0x0001e2000c101120 */
[----:B------:R-:W-:-:S02]  /*c14a0*/  LOP3.LUT P0, RZ, R7, 0x200, RZ, 0xc0, !PT ;  /* 0x0000020007ff7812 */ /* 0x000fc4000780c0ff */
[----:B------:R-:W-:Y:S02]  /*c14b0*/  PRMT R19, R19, 0x7773, RZ ;  /* 0x0000777313137816 */ /* 0x000fe400000000ff */
[----:B0-----:R-:W-:Y:S01]  /*c14c0*/  PRMT R3, R23, 0x7770, RZ ;  /* 0x0000777017037816 */ /* 0x001fe200000000ff */
[----:B------:R-:W4:Y:S01]  /*c14d0*/  LDL.LU.64 R4, [R1+0xbd8] ;  /* 0x000bd80001047983 */ /* 0x000f220000300a00 */
[C---:B------:R-:W-:Y:S02]  /*c14e0*/  LOP3.LUT P6, RZ, R56.reuse, 0x400, RZ, 0xc0, !PT ;  /* 0x0000040038ff7812 */ /* 0x040fe400078cc0ff */
[----:B------:R-:W-:-:S05]  /*c14f0*/  LOP3.LUT P5, RZ, R56, 0x200, RZ, 0xc0, !PT ;  /* 0x0000020038ff7812 */ /* 0x000fca00078ac0ff */
[----:B--2---:R0:W-:Y:S04]  /*c1500*/  @P0 STG.E.U8 desc[UR32][R58.64], R19 ;  /* 0x000000133a000986 */ /* 0x0041e8000c101120 */
[----:B---3--:R1:W-:Y:S01]  /*c1510*/  @P1 STG.E.U8 desc[UR32][R20.64], R3 ;  /* 0x0000000314001986 */ /* 0x0083e2000c101120 */
[----:B------:R-:W-:-:S03]  /*c1520*/  LOP3.LUT P1, RZ, R7, 0x100, RZ, 0xc0, !PT ;  /* 0x0000010007ff7812 */ /* 0x000fc6000782c0ff */
[----:B0-----:R-:W2:Y:S01]  /*c1530*/  LDL.LU.64 R58, [R1+0x3760] ;  /* 0x00376000013a7983 */ /* 0x001ea20000300a00 */
[----:B-1----:R-:W-:-:S09]  /*c1540*/  PRMT R3, R23, 0x7771, RZ ;  /* 0x0000777117037816 */ /* 0x002fd200000000ff */
[----:B------:R0:W-:Y:S01]  /*c1550*/  @P1 STG.E.U8 desc[UR32][R16.64], R3 ;  /* 0x0000000310001986 */ /* 0x0001e2000c101120 */
[----:B------:R-:W-:Y:S02]  /*c1560*/  LOP3.LUT P1, RZ, R7, 0x80, RZ, 0xc0, !PT ;  /* 0x0000008007ff7812 */ /* 0x000fe4000782c0ff */
[----:B0-----:R-:W-:-:S11]  /*c1570*/  PRMT R3, R23, 0x7772, RZ ;  /* 0x0000777217037816 */ /* 0x001fd600000000ff */
[----:B----4-:R0:W-:Y:S01]  /*c1580*/  @P1 STG.E.U8 desc[UR32][R48.64], R3 ;  /* 0x0000000330001986 */ /* 0x0101e2000c101120 */
[----:B------:R-:W-:Y:S02]  /*c1590*/  LOP3.LUT P1, RZ, R7, 0x40, RZ, 0xc0, !PT ;  /* 0x0000004007ff7812 */ /* 0x000fe4000782c0ff */
[----:B------:R-:W-:Y:S01]  /*c15a0*/  PRMT R23, R23, 0x7773, RZ ;  /* 0x0000777317177816 */ /* 0x000fe200000000ff */
[----:B0-----:R-:W3:Y:S10]  /*c15b0*/  LDL.LU.64 R48, [R1+0xc00] ;  /* 0x000c000001307983 */ /* 0x001ef40000300a00 */
[----:B------:R-:W-:Y:S01]  /*c15c0*/  @P1 STG.E.U8 desc[UR32][R14.64], R23 ;  /* 0x000000170e001986 */ /* 0x000fe2000c101120 */
[----:B------:R-:W-:-:S02]  /*c15d0*/  LOP3.LUT P1, RZ, R7, 0x20, RZ, 0xc0, !PT ;  /* 0x0000002007ff7812 */ /* 0x000fc4000782c0ff */
[----:B------:R-:W-:-:S11]  /*c15e0*/  PRMT R3, R24, 0x7770, RZ ;  /* 0x0000777018037816 */ /* 0x000fd600000000ff */
[----:B------:R0:W-:Y:S02]  /*c15f0*/  @P1 STG.E.U8 desc[UR32][R10.64], R3 ;  /* 0x000000030a001986 */ /* 0x0001e4000c101120 */
[----:B0-----:R-:W-:-:S05]  /*c1600*/  PRMT R3, R24, 0x7771, RZ ;  /* 0x0000777118037816 */ /* 0x001fca00000000ff */
[----:B------:R0:W-:Y:S02]  /*c1610*/  @P6 STG.E.U8 desc[UR32][R12.64], R3 ;  /* 0x000000030c006986 */ /* 0x0001e4000c101120 */
[----:B0-----:R-:W-:-:S05]  /*c1620*/  PRMT R3, R24, 0x7772, RZ ;  /* 0x0000777218037816 */ /* 0x001fca00000000ff */
[----:B------:R0:W-:Y:S04]  /*c1630*/  @P5 STG.E.U8 desc[UR32][R60.64], R3 ;  /* 0x000000033c005986 */ /* 0x0001e8000c101120 */
[----:B0-----:R-:W4:Y:S01]  /*c1640*/  LDL.LU.64 R60, [R1+0xc28] ;  /* 0x000c2800013c7983 */ /* 0x001f220000300a00 */
[----:B------:R-:W-:Y:S02]  /*c1650*/  LOP3.LUT P4, RZ, R55, 0x800000, RZ, 0xc0, !PT ;  /* 0x0080000037ff7812 */ /* 0x000fe4000788c0ff */
[----:B------:R-:W-:Y:S02]  /*c1660*/  LOP3.LUT P3, RZ, R56, 0x100, RZ, 0xc0, !PT ;  /* 0x0000010038ff7812 */ /* 0x000fe4000786c0ff */
[----:B------:R-:W-:Y:S02]  /*c1670*/  PRMT R24, R24, 0x7773, RZ ;  /* 0x0000777318187816 */ /* 0x000fe400000000ff */
[----:B------:R-:W-:-:S07]  /*c1680*/  PRMT R3, R28, 0x7770, RZ ;  /* 0x000077701c037816 */ /* 0x000fce00000000ff */
[----:B------:R-:W-:Y:S01]  /*c1690*/  @P4 STG.E.U8 desc[UR32][R8.64], R24 ;  /* 0x0000001808004986 */ /* 0x000fe2000c101120 */
[----:B------:R-:W-:-:S03]  /*c16a0*/  LOP3.LUT P2, RZ, R56, 0x80, RZ, 0xc0, !PT ;  /* 0x0000008038ff7812 */ /* 0x000fc6000784c0ff */
[----:B------:R0:W-:Y:S04]  /*c16b0*/  @P3 STG.E.U8 desc[UR32][R50.64], R3 ;  /* 0x0000000332003986 */ /* 0x0001e8000c101120 */
[----:B0-----:R-:W2:Y:S01]  /*c16c0*/  LDL.LU.64 R50, [R1+0xbf8] ;  /* 0x000bf80001327983 */ /* 0x001ea20000300a00 */
[----:B------:R-:W-:-:S03]  /*c16d0*/  LOP3.LUT P0, RZ, R56, 0x40, RZ, 0xc0, !PT ;  /* 0x0000004038ff7812 */ /* 0x000fc6000780c0ff */
[----:B------:R-:W2:Y:S01]  /*c16e0*/  LDL.LU.64 R10, [R1+0xc20] ;  /* 0x000c2000010a7983 */ /* 0x000ea20000300a00 */
[----:B------:R-:W-:-:S05]  /*c16f0*/  PRMT R3, R28, 0x7771, RZ ;  /* 0x000077711c037816 */ /* 0x000fca00000000ff */
[----:B------:R0:W-:Y:S02]  /*c1700*/  @P2 STG.E.U8 desc[UR32][R4.64], R3 ;  /* 0x0000000304002986 */ /* 0x0001e4000c101120 */
[C---:B0-----:R-:W-:Y:S02]  /*c1710*/  PRMT R3, R28.reuse, 0x7772, RZ ;  /* 0x000077721c037816 */ /* 0x041fe400000000ff */
[----:B------:R-:W-:Y:S02]  /*c1720*/  LOP3.LUT P1, RZ, R55, 0x400000, RZ, 0xc0, !PT ;  /* 0x0040000037ff7812 */ /* 0x000fe4000782c0ff */
[----:B------:R-:W-:Y:S01]  /*c1730*/  PRMT R28, R28, 0x7773, RZ ;  /* 0x000077731c1c7816 */ /* 0x000fe200000000ff */
[----:B---3--:R0:W-:Y:S04]  /*c1740*/  @P0 STG.E.U8 desc[UR32][R48.64], R3 ;  /* 0x0000000330000986 */ /* 0x0081e8000c101120 */
[----:B0-----:R-:W3:Y:S04]  /*c1750*/  LDL.LU.64 R48, [R1+0xc48] ;  /* 0x000c480001307983 */ /* 0x001ee80000300a00 */
[----:B------:R-:W3:Y:S04]  /*c1760*/  LDL.LU.64 R12, [R1+0xc40] ;  /* 0x000c4000010c7983 */ /* 0x000ee80000300a00 */
[----:B------:R-:W3:Y:S04]  /*c1770*/  LDL.LU.64 R4, [R1+0xc68] ;  /* 0x000c680001047983 */ /* 0x000ee80000300a00 */
[----:B----4-:R0:W-:Y:S04]  /*c1780*/  @P1 STG.E.U8 desc[UR32][R60.64], R28 ;  /* 0x0000001c3c001986 */ /* 0x0101e8000c101120 */
[----:B0-----:R-:W4:Y:S01]  /*c1790*/  LDL.LU.64 R60, [R1+0xc60] ;  /* 0x000c6000013c7983 */ /* 0x001f220000300a00 */
[----:B------:R-:W-:-:S03]  /*c17a0*/  LOP3.LUT P6, RZ, R56, 0x4, RZ, 0xc0, !PT ;  /* 0x0000000438ff7812 */ /* 0x000fc600078cc0ff */
[----:B------:R-:W4:Y:S01]  /*c17b0*/  LDL.LU.64 R16, [R1+0xc88] ;  /* 0x000c880001107983 */ /* 0x000f220000300a00 */
[----:B------:R-:W-:Y:S02]  /*c17c0*/  LOP3.LUT R7, R7, 0xfffffff7, RZ, 0xc0, !PT ;  /* 0xfffffff707077812 */ /* 0x000fe400078ec0ff */
[----:B------:R-:W-:Y:S01]  /*c17d0*/  LOP3.LUT P5, RZ, R56, 0x20, RZ, 0xc0, !PT ;  /* 0x0000002038ff7812 */ /* 0x000fe200078ac0ff */
[----:B------:R-:W4:Y:S06]  /*c17e0*/  LDL.LU.64 R8, [R1+0xca8] ;  /* 0x000ca80001087983 */ /* 0x000f2c0000300a00 */
[----:B------:R-:W-:-:S02]  /*c17f0*/  @P6 LOP3.LUT R7, R7, 0x8, RZ, 0xfc, !PT ;  /* 0x0000000807076812 */ /* 0x000fc400078efcff */
[----:B------:R-:W-:Y:S02]  /*c1800*/  LOP3.LUT P6, RZ, R55, 0x200000, RZ, 0xc0, !PT ;  /* 0x0020000037ff7812 */ /* 0x000fe400078cc0ff */
[----:B------:R-:W-:Y:S02]  /*c1810*/  PRMT R3, R25, 0x7770, RZ ;  /* 0x0000777019037816 */ /* 0x000fe400000000ff */
[----:B------:R-:W-:Y:S02]  /*c1820*/  LOP3.LUT P3, RZ, R57, 0x80000000, RZ, 0xc0, !PT ;  /* 0x8000000039ff7812 */ /* 0x000fe4000786c0ff */
[----:B------:R-:W-:Y:S02]  /*c1830*/  LOP3.LUT R7, R7, 0xffffffef, RZ, 0xc0, !PT ;  /* 0xffffffef07077812 */ /* 0x000fe400078ec0ff */
[----:B------:R-:W-:-:S05]  /*c1840*/  LOP3.LUT P4, RZ, R57, 0x10000000, RZ, 0xc0, !PT ;  /* 0x1000000039ff7812 */ /* 0x000fca000788c0ff */
[----:B------:R-:W-:Y:S01]  /*c1850*/  @P6 LOP3.LUT R7, R7, 0x10, RZ, 0xfc, !PT ;  /* 0x0000001007076812 */ /* 0x000fe200078efcff */
[----:B--2---:R0:W-:Y:S03]  /*c1860*/  @P5 STG.E.U8 desc[UR32][R50.64], R3 ;  /* 0x0000000332005986 */ /* 0x0041e6000c101120 */
[----:B------:R-:W-:Y:S02]  /*c1870*/  LOP3.LUT R7, R7, 0xfffffffd, RZ, 0xc0, !PT ;  /* 0xfffffffd07077812 */ /* 0x000fe400078ec0ff */
[----:B------:R-:W-:Y:S01]  /*c1880*/  LOP3.LUT P2, RZ, R56, 0x10, RZ, 0xc0, !PT ;  /* 0x0000001038ff7812 */ /* 0x000fe2000784c0ff */
[----:B0-----:R-:W2:Y:S01]  /*c1890*/  LDL.LU.64 R50, [R1+0xc80] ;  /* 0x000c800001327983 */ /* 0x001ea20000300a00 */
[----:B------:R-:W-:Y:S02]  /*c18a0*/  @P3 LOP3.LUT R7, R7, 0x2, RZ, 0xfc, !PT ;  /* 0x0000000207073812 */ /* 0x000fe400078efcff */
[----:B------:R-:W-:Y:S01]  /*c18b0*/  LOP3.LUT P3, RZ, R55, 0x100000, RZ, 0xc0, !PT ;  /* 0x0010000037ff7812 */ /* 0x000fe2000786c0ff */
[----:B------:R-:W2:Y:S01]  /*c18c0*/  LDL.LU.64 R14, [R1+0xca0] ;  /* 0x000ca000010e7983 */ /* 0x000ea20000300a00 */
[----:B------:R-:W-:-:S02]  /*c18d0*/  LOP3.LUT R2, R2, 0x7fffffff, RZ, 0xc0, !PT ;  /* 0x7fffffff02027812 */ /* 0x000fc400078ec0ff */
[----:B------:R-:W-:Y:S02]  /*c18e0*/  PRMT R3, R25, 0x7771, RZ ;  /* 0x0000777119037816 */ /* 0x000fe400000000ff */
[----:B------:R-:W-:Y:S02]  /*c18f0*/  @P4 LOP3.LUT R2, R2, 0x80000000, RZ, 0xfc, !PT ;  /* 0x8000000002024812 */ /* 0x000fe400078efcff */
[----:B------:R-:W-:Y:S01]  /*c1900*/  LOP3.LUT P4, RZ, R55, 0x80000, RZ, 0xc0, !PT ;  /* 0x0008000037ff7812 */ /* 0x000fe2000788c0ff */
[----:B------:R0:W-:Y:S01]  /*c1910*/  @P2 STG.E.U8 desc[UR32][R10.64], R3 ;  /* 0x000000030a002986 */ /* 0x0001e2000c101120 */
[----:B------:R-:W-:Y:S02]  /*c1920*/  LOP3.LUT R7, R7, 0xfffffffb, RZ, 0xc0, !PT ;  /* 0xfffffffb07077812 */ /* 0x000fe400078ec0ff */
[----:B------:R-:W-:Y:S02]  /*c1930*/  LOP3.LUT P6, RZ, R56, 0x8, RZ, 0xc0, !PT ;  /* 0x0000000838ff7812 */ /* 0x000fe400078cc0ff */
[----:B------:R-:W-:Y:S01]  /*c1940*/  @P3 LOP3.LUT R7, R7, 0x4, RZ, 0xfc, !PT ;  /* 0x0000000407073812 */ /* 0x000fe200078efcff */
[----:B0-----:R-:W2:Y:S03]  /*c1950*/  LDL.LU.64 R10, [R1+0xcc8] ;  /* 0x000cc800010a7983 */ /* 0x001ea60000300a00 */
[----:B------:R-:W-:-:S02]  /*c1960*/  LOP3.LUT R7, R7, 0xfffffffe, RZ, 0xc0, !PT ;  /* 0xfffffffe07077812 */ /* 0x000fc400078ec0ff */
[----:B------:R-:W-:Y:S02]  /*c1970*/  PRMT R3, R25, 0x7772, RZ ;  /* 0x0000777219037816 */ /* 0x000fe400000000ff */
[----:B------:R-:W-:Y:S02]  /*c1980*/  @P4 LOP3.LUT R7, R7, 0x1, RZ, 0xfc, !PT ;  /* 0x0000000107074812 */ /* 0x000fe400078efcff */
[----:B------:R-:W-:Y:S02]  /*c1990*/  PRMT R25, R25, 0x7773, RZ ;  /* 0x0000777319197816 */ /* 0x000fe400000000ff */
[----:B------:R-:W-:Y:S01]  /*c19a0*/  LOP3.LUT P0, RZ, R56, 0x2, RZ, 0xc0, !PT ;  /* 0x0000000238ff7812 */ /* 0x000fe2000780c0ff */
[----:B---3--:R0:W-:Y:S01]  /*c19b0*/  @P6 STG.E.U8 desc[UR32][R48.64], R3 ;  /* 0x0000000330006986 */ /* 0x0081e2000c101120 */
[----:B------:R-:W-:-:S03]  /*c19c0*/  LOP3.LUT P6, RZ, R7, 0x10, RZ, 0xc0, !PT ;  /* 0x0000001007ff7812 */ /* 0x000fc600078cc0ff */
[----:B0-----:R-:W3:Y:S10]  /*c19d0*/  LDL.LU.64 R48, [R1+0xcc0] ;  /* 0x000cc00001307983 */ /* 0x001ef40000300a00 */
[----:B------:R0:W-:Y:S01]  /*c19e0*/  @P6 STG.E.U8 desc[UR32][R12.64], R25 ;  /* 0x000000190c006986 */ /* 0x0001e2000c101120 */
[----:B------:R-:W-:-:S02]  /*c19f0*/  LOP3.LUT P6, RZ, R7, 0x8, RZ, 0xc0, !PT ;  /* 0x0000000807ff7812 */ /* 0x000fc400078cc0ff */
[C---:B------:R-:W-:Y:S01]  /*c1a00*/  PRMT R3, R29.reuse, 0x7770, RZ ;  /* 0x000077701d037816 */ /* 0x040fe200000000ff */
[----:B0-----:R-:W3:Y:S10]  /*c1a10*/  LDL.LU.64 R12, [R1+0xce8] ;  /* 0x000ce800010c7983 */ /* 0x001ef40000300a00 */
[----:B------:R0:W-:Y:S04]  /*c1a20*/  @P6 STG.E.U8 desc[UR32][R4.64], R3 ;  /* 0x0000000304006986 */ /* 0x0001e8000c101120 */
[----:B0-----:R-:W3:Y:S01]  /*c1a30*/  LDL.LU.64 R4, [R1+0xce0] ;  /* 0x000ce00001047983 */ /* 0x001ee20000300a00 */
[----:B------:R-:W-:-:S05]  /*c1a40*/  PRMT R3, R29, 0x7771, RZ ;  /* 0x000077711d037816 */ /* 0x000fca00000000ff */
[----:B----4-:R0:W-:Y:S04]  /*c1a50*/  @P0 STG.E.U8 desc[UR32][R60.64], R3 ;  /* 0x000000033c000986 */ /* 0x0101e8000c101120 */
[----:B0-----:R-:W4:Y:S01]  /*c1a60*/  LDL.LU.64 R60, [R1+0xd00] ;  /* 0x000d0000013c7983 */ /* 0x001f220000300a00 */
[----:B------:R-:W-:Y:S02]  /*c1a70*/  LOP3.LUT P3, RZ, R56, 0x1, RZ, 0xc0, !PT ;  /* 0x0000000138ff7812 */ /* 0x000fe4000786c0ff */
[C---:B------:R-:W-:Y:S02]  /*c1a80*/  PRMT R3, R29.reuse, 0x7772, RZ ;  /* 0x000077721d037816 */ /* 0x040fe400000000ff */
[----:B------:R-:W-:-:S09]  /*c1a90*/  PRMT R29, R29, 0x7773, RZ ;  /* 0x000077731d1d7816 */ /* 0x000fd200000000ff */
[----:B------:R0:W-:Y:S01]  /*c1aa0*/  @P3 STG.E.U8 desc[UR32][R16.64], R3 ;  /* 0x0000000310003986 */ /* 0x0001e2000c101120 */
[----:B------:R-:W-:-:S13]  /*c1ab0*/  LOP3.LUT P3, RZ, R7, 0x4, RZ, 0xc0, !PT ;  /* 0x0000000407ff7812 */ /* 0x000fda000786c0ff */
[----:B------:R1:W-:Y:S01]  /*c1ac0*/  @P3 STG.E.U8 desc[UR32][R8.64], R29 ;  /* 0x0000001d08003986 */ /* 0x0003e2000c101120 */
[----:B------:R-:W-:Y:S02]  /*c1ad0*/  LOP3.LUT P3, RZ, R7, 0x2, RZ, 0xc0, !PT ;  /* 0x0000000207ff7812 */ /* 0x000fe4000786c0ff */
[----:B0-----:R-:W-:Y:S02]  /*c1ae0*/  PRMT R3, R26, 0x7770, RZ ;  /* 0x000077701a037816 */ /* 0x001fe400000000ff */
[C---:B------:R-:W-:Y:S01]  /*c1af0*/  LOP3.LUT P1, RZ, R57.reuse, 0x40000000, RZ, 0xc0, !PT ;  /* 0x4000000039ff7812 */ /* 0x040fe2000782c0ff */
[----:B-1----:R-:W4:Y:S08]  /*c1b00*/  LDL.LU.64 R8, [R1+0xd48] ;  /* 0x000d480001087983 */ /* 0x002f300000300a00 */
[----:B--2---:R0:W-:Y:S01]  /*c1b10*/  @P3 STG.E.U8 desc[UR32][R50.64], R3 ;  /* 0x0000000332003986 */ /* 0x0041e2000c101120 */
[----:B------:R-:W-:-:S03]  /*c1b20*/  LOP3.LUT P4, RZ, R57, 0x20000000, RZ, 0xc0, !PT ;  /* 0x2000000039ff7812 */ /* 0x000fc6000788c0ff */
[----:B0-----:R-:W2:Y:S01]  /*c1b30*/  LDL.LU.64 R50, [R1+0xd30] ;  /* 0x000d300001327983 */ /* 0x001ea20000300a00 */
[----:B------:R-:W-:-:S05]  /*c1b40*/  PRMT R3, R26, 0x7771, RZ ;  /* 0x000077711a037816 */ /* 0x000fca00000000ff */
[----:B------:R0:W-:Y:S02]  /*c1b50*/  @P1 STG.E.U8 desc[UR32][R14.64], R3 ;  /* 0x000000030e001986 */ /* 0x0001e4000c101120 */
[----:B0-----:R-:W-:-:S05]  /*c1b60*/  PRMT R3, R26, 0x7772, RZ ;  /* 0x000077721a037816 */ /* 0x001fca00000000ff */
[----:B------:R0:W-:Y:S01]  /*c1b70*/  @P4 STG.E.U8 desc[UR32][R10.64], R3 ;  /* 0x000000030a004986 */ /* 0x0001e2000c101120 */
[----:B------:R-:W-:Y:S02]  /*c1b80*/  LOP3.LUT P4, RZ, R7, 0x1, RZ, 0xc0, !PT ;  /* 0x0000000107ff7812 */ /* 0x000fe4000788c0ff */
[----:B------:R-:W-:Y:S02]  /*c1b90*/  PRMT R26, R26, 0x7773, RZ ;  /* 0x000077731a1a7816 */ /* 0x000fe400000000ff */
[C---:B------:R-:W-:Y:S02]  /*c1ba0*/  LOP3.LUT P5, RZ, R57.reuse, 0x8000000, RZ, 0xc0, !PT ;  /* 0x0800000039ff7812 */ /* 0x040fe400078ac0ff */
[----:B0-----:R-:W-:Y:S02]  /*c1bb0*/  PRMT R3, R30, 0x7770, RZ ;  /* 0x000077701e037816 */ /* 0x001fe400000000ff */
[----:B------:R-:W-:-:S05]  /*c1bc0*/  LOP3.LUT P2, RZ, R57, 0x4000000, RZ, 0xc0, !PT ;  /* 0x0400000039ff7812 */ /* 0x000fca000784c0ff */
[----:B---3--:R0:W-:Y:S01]  /*c1bd0*/  @P4 STG.E.U8 desc[UR32][R48.64], R26 ;  /* 0x0000001a30004986 */ /* 0x0081e2000c101120 */
[----:B------:R-:W-:-:S03]  /*c1be0*/  LOP3.LUT P4, RZ, R2, 0x80000000, RZ, 0xc0, !PT ;  /* 0x8000000002ff7812 */ /* 0x000fc6000788c0ff */
[----:B0-----:R-:W3:Y:S10]  /*c1bf0*/  LDL.LU.64 R48, [R1+0xd70] ;  /* 0x000d700001307983 */ /* 0x001ef40000300a00 */
[----:B------:R0:W-:Y:S04]  /*c1c00*/  @P4 STG.E.U8 desc[UR32][R12.64], R3 ;  /* 0x000000030c004986 */ /* 0x0001e8000c101120 */
[----:B0-----:R-:W3:Y:S01]  /*c1c10*/  LDL.LU.64 R12, [R1+0xd88] ;  /* 0x000d8800010c7983 */ /* 0x001ee20000300a00 */
[----:B------:R-:W-:-:S05]  /*c1c20*/  PRMT R3, R30, 0x7771, RZ ;  /* 0x000077711e037816 */ /* 0x000fca00000000ff */
[----:B------:R0:W-:Y:S02]  /*c1c30*/  @P5 STG.E.U8 desc[UR32][R4.64], R3 ;  /* 0x0000000304005986 */ /* 0x0001e4000c101120 */
[----:B0-----:R-:W-:-:S05]  /*c1c40*/  PRMT R3, R30, 0x7772, RZ ;  /* 0x000077721e037816 */ /* 0x001fca00000000ff */
[----:B----4-:R0:W-:Y:S04]  /*c1c50*/  @P2 STG.E.U8 desc[UR32][R60.64], R3 ;  /* 0x000000033c002986 */ /* 0x0101e8000c101120 */
[----:B0-----:R-:W4:Y:S01]  /*c1c60*/  LDL.LU.64 R60, [R1+0xdb0] ;  /* 0x000db000013c7983 */ /* 0x001f220000300a00 */
[----:B------:R-:W-:Y:S02]  /*c1c70*/  LOP3.LUT P6, RZ, R55, 0x40000, RZ, 0xc0, !PT ;  /* 0x0004000037ff7812 */ /* 0x000fe400078cc0ff */
[----:B------:R-:W-:Y:S01]  /*c1c80*/  LOP3.LUT P0, RZ, R57, 0x2000000, RZ, 0xc0, !PT ;  /* 0x0200000039ff7812 */ /* 0x000fe2000780c0ff */
[----:B------:R-:W4:Y:S01]  /*c1c90*/  LDL.LU.64 R16, [R1+0xdd8] ;  /* 0x000dd80001107983 */ /* 0x000f220000300a00 */
[----:B------:R-:W-:Y:S02]  /*c1ca0*/  PRMT R30, R30, 0x7773, RZ ;  /* 0x000077731e1e7816 */ /* 0x000fe400000000ff */
[----:B------:R-:W-:-:S07]  /*c1cb0*/  PRMT R5, R27, 0x7770, RZ ;  /* 0x000077701b057816 */ /* 0x000fce00000000ff */
[----:B------:R-:W-:Y:S04]  /*c1cc0*/  @P6 STG.E.U8 desc[UR32][R8.64], R30 ;  /* 0x0000001e08006986 */ /* 0x000fe8000c101120 */
[----:B--2---:R0:W-:Y:S04]  /*c1cd0*/  @P0 STG.E.U8 desc[UR32][R50.64], R5 ;  /* 0x0000000532000986 */ /* 0x0041e8000c101120 */
[----:B0-----:R-:W2:Y:S04]  /*c1ce0*/  LDL.LU.64 R50, [R1+0xdc8] ;  /* 0x000dc80001327983 */ /* 0x001ea80000300a00 */
[----:B------:R-:W2:Y:S01]  /*c1cf0*/  LDL.LU.64 R10, [R1+0xdf8] ;  /* 0x000df800010a7983 */ /* 0x000ea20000300a00 */
[----:B------:R-:W-:-:S02]  /*c1d00*/  LOP3.LUT P3, RZ, R57, 0x1000000, RZ, 0xc0, !PT ;  /* 0x0100000039ff7812 */ /* 0x000fc4000786c0ff */
[----:B------:R-:W-:Y:S01]  /*c1d10*/  PRMT R5, R27, 0x7771, RZ ;  /* 0x000077711b057816 */ /* 0x000fe200000000ff */
[----:B------:R-:W2:Y:S01]  /*c1d20*/  LDL.LU.64 R14, [R1+0xe18] ;  /* 0x000e1800010e7983 */ /* 0x000ea20000300a00 */
[----:B------:R-:W-:Y:S02]  /*c1d30*/  LOP3.LUT P1, RZ, R57, 0x800000, RZ, 0xc0, !PT ;  /* 0x0080000039ff7812 */ /* 0x000fe4000782c0ff */
[----:B------:R-:W-:-:S07]  /*c1d40*/  LOP3.LUT P4, RZ, R55, 0x20000, RZ, 0xc0, !PT ;  /* 0x0002000037ff7812 */ /* 0x000fce000788c0ff */
[----:B---3--:R0:W-:Y:S04]  /*c1d50*/  @P3 STG.E.U8 desc[UR32][R48.64], R5 ;  /* 0x0000000530003986 */ /* 0x0081e8000c101120 */
[----:B0-----:R-:W3:Y:S04]  /*c1d60*/  LDL.LU.64 R48, [R1+0xdf0] ;  /* 0x000df00001307983 */ /* 0x001ee80000300a00 */
[----:B------:R-:W3:Y:S01]  /*c1d70*/  LDL.LU.64 R18, [R1+0xe10] ;  /* 0x000e100001127983 */ /* 0x000ee20000300a00 */
[----:B------:R-:W-:-:S05]  /*c1d80*/  PRMT R5, R27, 0x7772, RZ ;  /* 0x000077721b057816 */ /* 0x000fca00000000ff */
[----:B------:R0:W-:Y:S01]  /*c1d90*/  @P1 STG.E.U8 desc[UR32][R12.64], R5 ;  /* 0x000000050c001986 */ /* 0x0001e2000c101120 */
[----:B------:R-:W-:-:S03]  /*c1da0*/  PRMT R27, R27, 0x7773, RZ ;  /* 0x000077731b1b7816 */ /* 0x000fc600000000ff */
[----:B0-----:R-:W3:Y:S04]  /*c1db0*/  LDL.LU.64 R12, [R1+0xe40] ;  /* 0x000e4000010c7983 */ /* 0x001ee80000300a00 */
[----:B----4-:R0:W-:Y:S04]  /*c1dc0*/  @P4 STG.E.U8 desc[UR32][R60.64], R27 ;  /* 0x0000001b3c004986 */ /* 0x0101e8000c101120 */
[----:B0-----:R-:W4:Y:S01]  /*c1dd0*/  LDL.LU.64 R60, [R1+0xe38] ;  /* 0x000e3800013c7983 */ /* 0x001f220000300a00 */
[----:B------:R-:W-:Y:S02]  /*c1de0*/  LOP3.LUT P2, RZ, R55, 0x10000, RZ, 0xc0, !PT ;  /* 0x0001000037ff7812 */ /* 0x000fe4000784c0ff */
[----:B------:R-:W-:Y:S01]  /*c1df0*/  LOP3.LUT P5, RZ, R57, 0x400000, RZ, 0xc0, !PT ;  /* 0x0040000039ff7812 */ /* 0x000fe200078ac0ff */
[----:B------:R-:W4:Y:S01]  /*c1e00*/  LDL.LU.64 R20, [R1+0xe60] ;  /* 0x000e600001147983 */ /* 0x000f220000300a00 */
[----:B------:R-:W-:-:S02]  /*c1e10*/  P2R R3, PR, RZ, 0x4 ;  /* 0x00000004ff037803 */ /* 0x000fc40000000000 */
[----:B------:R-:W-:Y:S02]  /*c1e20*/  LOP3.LUT P2, RZ, R57, 0x100000, RZ, 0xc0, !PT ;  /* 0x0010000039ff7812 */ /* 0x000fe4000784c0ff */
[----:B------:R-:W-:Y:S02]  /*c1e30*/  PRMT R9, R31, 0x7770, RZ ;  /* 0x000077701f097816 */ /* 0x000fe400000000ff */
[----:B------:R-:W-:Y:S02]  /*c1e40*/  P2R R4, PR, RZ, 0x4 ;  /* 0x00000004ff047803 */ /* 0x000fe40000000000 */
[----:B------:R-:W-:-:S03]  /*c1e50*/  LOP3.LUT P2, RZ, R57, 0x200000, RZ, 0xc0, !PT ;  /* 0x0020000039ff7812 */ /* 0x000fc6000784c0ff */
[----:B------:R0:W-:Y:S04]  /*c1e60*/  @P5 STG.E.U8 desc[UR32][R16.64], R9 ;  /* 0x0000000910005986 */ /* 0x0001e8000c101120 */
[----:B0-----:R-:W4:Y:S01]  /*c1e70*/  LDL.LU.64 R16, [R1+0xe58] ;  /* 0x000e580001107983 */ /* 0x001f220000300a00 */
[----:B------:R-:W-:-:S05]  /*c1e80*/  PRMT R9, R31, 0x7771, RZ ;  /* 0x000077711f097816 */ /* 0x000fca00000000ff */
[----:B--2---:R0:W-:Y:S01]  /*c1e90*/  @P2 STG.E.U8 desc[UR32][R50.64], R9 ;  /* 0x0000000932002986 */ /* 0x0041e2000c101120 */
[----:B------:R-:W-:Y:S02]  /*c1ea0*/  ISETP.NE.AND P2, PT, R4, RZ, PT ;  /* 0x000000ff0400720c */ /* 0x000fe40003f45270 */
[----:B------:R-:W-:Y:S01]  /*c1eb0*/  PRMT R4, R31, 0x7772, RZ ;  /* 0x000077721f047816 */ /* 0x000fe200000000ff */
[----:B0-----:R-:W2:Y:S01]  /*c1ec0*/  LDL.LU.64 R50, [R1+0xe80] ;  /* 0x000e800001327983 */ /* 0x001ea20000300a00 */
[----:B------:R-:W-:-:S09]  /*c1ed0*/  LOP3.LUT P0, RZ, R55, 0x8000, RZ, 0xc0, !PT ;  /* 0x0000800037ff7812 */ /* 0x000fd2000780c0ff */
[----:B------:R0:W-:Y:S01]  /*c1ee0*/  @P2 STG.E.U8 desc[UR32][R10.64], R4 ;  /* 0x000000040a002986 */ /* 0x0001e2000c101120 */
[----:B------:R-:W-:Y:S02]  /*c1ef0*/  ISETP.NE.AND P2, PT, R3, RZ, PT ;  /* 0x000000ff0300720c */ /* 0x000fe40003f45270 */
[C---:B------:R-:W-:Y:S02]  /*c1f00*/  LOP3.LUT P6, RZ, R57.reuse, 0x80000, RZ, 0xc0, !PT ;  /* 0x0008000039ff7812 */ /* 0x040fe400078cc0ff */
[----:B------:R-:W-:Y:S02]  /*c1f10*/  P2R R7, PR, RZ, 0x1 ;  /* 0x00000001ff077803 */ /* 0x000fe40000000000 */
[----:B------:R-:W-:Y:S02]  /*c1f20*/  LOP3.LUT P0, RZ, R57, 0x20000, RZ, 0xc0, !PT ;  /* 0x0002000039ff7812 */ /* 0x000fe4000780c0ff */
[----:B------:R-:W-:Y:S01]  /*c1f30*/  PRMT R31, R31, 0x7773, RZ ;  /* 0x000077731f1f7816 */ /* 0x000fe200000000ff */
[----:B0-----:R-:W2:Y:S01]  /*c1f40*/  LDL.LU.64 R10, [R1+0xea0] ;  /* 0x000ea000010a7983 */ /* 0x001ea20000300a00 */
[----:B------:R-:W-:-:S02]  /*c1f50*/  P2R R8, PR, RZ, 0x1 ;  /* 0x00000001ff087803 */ /* 0x000fc40000000000 */
[----:B------:R-:W-:Y:S01]  /*c1f60*/  LOP3.LUT P0, RZ, R57, 0x40000, RZ, 0xc0, !PT ;  /* 0x0004000039ff7812 */ /* 0x000fe2000780c0ff */
[----:B------:R0:W-:Y:S01]  /*c1f70*/  @P2 STG.E.U8 desc[UR32][R14.64], R31 ;  /* 0x0000001f0e002986 */ /* 0x0001e2000c101120 */
[----:B------:R-:W-:-:S03]  /*c1f80*/  PRMT R3, R32, 0x7770, RZ ;  /* 0x0000777020037816 */ /* 0x000fc600000000ff */
[----:B0-----:R-:W2:Y:S04]  /*c1f90*/  LDL.LU.64 R14, [R1+0xe78] ;  /* 0x000e7800010e7983 */ /* 0x001ea80000300a00 */
[----:B---3--:R0:W-:Y:S04]  /*c1fa0*/  @P6 STG.E.U8 desc[UR32][R48.64], R3 ;  /* 0x0000000330006986 */ /* 0x0081e8000c101120 */
[----:B0-----:R-:W3:Y:S01]  /*c1fb0*/  LDL.LU.64 R48, [R1+0xe98] ;  /* 0x000e980001307983 */ /* 0x001ee20000300a00 */
[----:B------:R-:W-:-:S05]  /*c1fc0*/  PRMT R3, R32, 0x7771, RZ ;  /* 0x0000777120037816 */ /* 0x000fca00000000ff */
[----:B------:R0:W-:Y:S01]  /*c1fd0*/  @P0 STG.E.U8 desc[UR32][R18.64], R3 ;  /* 0x0000000312000986 */ /* 0x0001e2000c101120 */
[----:B------:R-:W-:Y:S02]  /*c1fe0*/  ISETP.NE.AND P0, PT, R8, RZ, PT ;  /* 0x000000ff0800720c */ /* 0x000fe40003f05270 */
[----:B0-----:R-:W-:-:S11]  /*c1ff0*/  PRMT R3, R32, 0x7772, RZ ;  /* 0x0000777220037816 */ /* 0x001fd600000000ff */
[----:B------:R0:W-:Y:S01]  /*c2000*/  @P0 STG.E.U8 desc[UR32][R12.64], R3 ;  /* 0x000000030c000986 */ /* 0x0001e2000c101120 */
[----:B------:R-:W-:Y:S02]  /*c2010*/  ISETP.NE.AND P0, PT, R7, RZ, PT ;  /* 0x000000ff0700720c */ /* 0x000fe40003f05270 */
[----:B------:R-:W-:Y:S01]  /*c2020*/  PRMT R32, R32, 0x7773, RZ ;  /* 0x0000777320207816 */ /* 0x000fe200000000ff */
[----:B0-----:R-:W3:Y:S10]  /*c2030*/  LDL.LU.64 R12, [R1+0xee0] ;  /* 0x000ee000010c7983 */ /* 0x001ef40000300a00 */
[----:B----4-:R0:W-:Y:S04]  /*c2040*/  @P0 STG.E.U8 desc[UR32][R60.64], R32 ;  /* 0x000000203c000986 */ /* 0x0101e8000c101120 */
[----:B0-----:R-:W4:Y:S01]  /*c2050*/  LDL.LU.64 R60, [R1+0xed8] ;  /* 0x000ed800013c7983 */ /* 0x001f220000300a00 */
[----:B------:R-:W-:-:S02]  /*c2060*/  LOP3.LUT P1, RZ, R55, 0x4000, RZ, 0xc0, !PT ;  /* 0x0000400037ff7812 */ /* 0x000fc4000782c0ff */
[C---:B------:R-:W-:Y:S02]  /*c2070*/  LOP3.LUT P3, RZ, R57.reuse, 0x10000, RZ, 0xc0, !PT ;  /* 0x0001000039ff7812 */ /* 0x040fe4000786c0ff */
[----:B------:R-:W-:Y:S02]  /*c2080*/  P2R R5, PR, RZ, 0x2 ;  /* 0x00000002ff057803 */ /* 0x000fe40000000000 */
[----:B------:R-:W-:-:S04]  /*c2090*/  LOP3.LUT P1, RZ, R57, 0x4000, RZ, 0xc0, !PT ;  /* 0x0000400039ff7812 */ /* 0x000fc8000782c0ff */
[----:B------:R-:W-:Y:S02]  /*c20a0*/  P2R R6, PR, RZ, 0x2 ;  /* 0x00000002ff067803 */ /* 0x000fe40000000000 */
[----:B------:R-:W-:Y:S02]  /*c20b0*/  LOP3.LUT P1, RZ, R57, 0x8000, RZ, 0xc0, !PT ;  /* 0x0000800039ff7812 */ /* 0x000fe4000782c0ff */
[----:B------:R-:W-:-:S05]  /*c20c0*/  PRMT R3, R36, 0x7770, RZ ;  /* 0x0000777024037816 */ /* 0x000fca00000000ff */
[----:B------:R0:W-:Y:S02]  /*c20d0*/  @P3 STG.E.U8 desc[UR32][R20.64], R3 ;  /* 0x0000000314003986 */ /* 0x0001e4000c101120 */
[----:B0-----:R-:W-:-:S05]  /*c20e0*/  PRMT R3, R36, 0x7771, RZ ;  /* 0x0000777124037816 */ /* 0x001fca00000000ff */
[----:B------:R0:W-:Y:S01]  /*c20f0*/  @P1 STG.E.U8 desc[UR32][R16.64], R3 ;  /* 0x0000000310001986 */ /* 0x0001e2000c101120 */
[----:B------:R-:W-:Y:S02]  /*c2100*/  ISETP.NE.AND P1, PT, R6, RZ, PT ;  /* 0x000000ff0600720c */ /* 0x000fe40003f25270 */
[----:B0-----:R-:W-:-:S11]  /*c2110*/  PRMT R3, R36, 0x7772, RZ ;  /* 0x0000777224037816 */ /* 0x001fd600000000ff */
[----:B--2---:R0:W-:Y:S01]  /*c2120*/  @P1 STG.E.U8 desc[UR32][R50.64], R3 ;  /* 0x0000000332001986 */ /* 0x0041e2000c101120 */
[----:B------:R-:W-:Y:S02]  /*c2130*/  ISETP.NE.AND P1, PT, R5, RZ, PT ;  /* 0x000000ff0500720c */ /* 0x000fe40003f25270 */
[C---:B------:R-:W-:Y:S01]  /*c2140*/  LOP3.LUT P4, RZ, R57.reuse, 0x2000, RZ, 0xc0, !PT ;  /* 0x0000200039ff7812 */ /* 0x040fe2000788c0ff */
[----:B0-----:R-:W2:Y:S01]  /*c2150*/  LDL.LU.64 R50, [R1+0xf38] ;  /* 0x000f380001327983 */ /* 0x001ea20000300a00 */
[----:B------:R-:W-:Y:S02]  /*c2160*/  PRMT R36, R36, 0x7773, RZ ;  /* 0x0000777324247816 */ /* 0x000fe400000000ff */
[----:B------:R-:W-:-:S07]  /*c2170*/  LOP3.LUT P5, RZ, R57, 0x1000, RZ, 0xc0, !PT ;  /* 0x0000100039ff7812 */ /* 0x000fce00078ac0ff */
[----:B------:R0:W-:Y:S01]  /*c2180*/  @P1 STG.E.U8 desc[UR32][R10.64], R36 ;  /* 0x000000240a001986 */ /* 0x0001e2000c101120 */
[----:B------:R-:W-:-:S03]  /*c2190*/  PRMT R3, R33, 0x7770, RZ ;  /* 0x0000777021037816 */ /* 0x000fc600000000ff */
[----:B0-----:R-:W2:Y:S04]  /*c21a0*/  LDL.LU.64 R10, [R1+0xf30] ;  /* 0x000f3000010a7983 */ /* 0x001ea80000300a00 */
[----:B------:R0:W-:Y:S02]  /*c21b0*/  @P4 STG.E.U8 desc[UR32][R14.64], R3 ;  /* 0x000000030e004986 */ /* 0x0001e4000c101120 */
[----:B0-----:R-:W-:Y:S02]  /*c21c0*/  PRMT R3, R33, 0x7771, RZ ;  /* 0x0000777121037816 */ /* 0x001fe400000000ff */
[----:B------:R-:W-:Y:S02]  /*c21d0*/  LOP3.LUT P2, RZ, R57, 0x800, RZ, 0xc0, !PT ;  /* 0x0000080039ff7812 */ /* 0x000fe4000784c0ff */
[----:B------:R-:W-:-:S02]  /*c21e0*/  LOP3.LUT P6, RZ, R55, 0x2000, RZ, 0xc0, !PT ;  /* 0x0000200037ff7812 */ /* 0x000fc400078cc0ff */
[C---:B------:R-:W-:Y:S02]  /*c21f0*/  PRMT R5, R33.reuse, 0x7772, RZ ;  /* 0x0000777221057816 */ /* 0x040fe400000000ff */
[----:B------:R-:W-:Y:S01]  /*c2200*/  PRMT R33, R33, 0x7773, RZ ;  /* 0x0000777321217816 */ /* 0x000fe200000000ff */
[----:B---3--:R0:W-:Y:S04]  /*c2210*/  @P5 STG.E.U8 desc[UR32][R48.64], R3 ;  /* 0x0000000330005986 */ /* 0x0081e8000c101120 */
[----:B0-----:R-:W3:Y:S04]  /*c2220*/  LDL.LU.64 R48, [R1+0xf80] ;  /* 0x000f800001307983 */ /* 0x001ee80000300a00 */
[----:B------:R-:W3:Y:S04]  /*c2230*/  LDL.LU.64 R16, [R1+0xf90] ;  /* 0x000f900001107983 */ /* 0x000ee80000300a00 */
[----:B------:R-:W-:Y:S04]  /*c2240*/  @P2 STG.E.U8 desc[UR32][R12.64], R5 ;  /* 0x000000050c002986 */ /* 0x000fe8000c101120 */
[----:B----4-:R0:W-:Y:S04]  /*c2250*/  @P6 STG.E.U8 desc[UR32][R60.64], R33 ;  /* 0x000000213c006986 */ /* 0x0101e8000c101120 */
[----:B0-----:R-:W4:Y:S04]  /*c2260*/  LDL.LU.64 R60, [R1+0xf78] ;  /* 0x000f7800013c7983 */ /* 0x001f280000300a00 */
[----:B------:R-:W4:Y:S01]  /*c2270*/  LDL.LU.64 R12, [R1+0xf88] ;  /* 0x000f8800010c7983 */ /* 0x000f220000300a00 */
[----:B------:R-:W-:-:S02]  /*c2280*/  LOP3.LUT P0, RZ, R57, 0x400, RZ, 0xc0, !PT ;  /* 0x0000040039ff7812 */ /* 0x000fc4000780c0ff */
[----:B------:R-:W-:Y:S01]  /*c2290*/  PRMT R7, R37, 0x7770, RZ ;  /* 0x0000777025077816 */ /* 0x000fe200000000ff */
[----:B------:R-:W4:Y:S01]  /*c22a0*/  LDL.LU.64 R14, [R1+0xfa0] ;  /* 0x000fa000010e7983 */ /* 0x000f220000300a00 */
[C---:B------:R-:W-:Y:S02]  /*c22b0*/  LOP3.LUT P3, RZ, R57.reuse, 0x200, RZ, 0xc0, !PT ;  /* 0x0000020039ff7812 */ /* 0x040fe4000786c0ff */
[----:B------:R-:W-:Y:S02]  /*c22c0*/  LOP3.LUT P1, RZ, R57, 0x100, RZ, 0xc0, !PT ;  /* 0x0000010039ff7812 */ /* 0x000fe4000782c0ff */
[----:B------:R-:W-:Y:S02]  /*c22d0*/  PRMT R9, R37, 0x7772, RZ ;  /* 0x0000777225097816 */ /* 0x000fe400000000ff */
[----:B------:R-:W-:-:S03]  /*c22e0*/  LOP3.LUT P4, RZ, R55, 0x1000, RZ, 0xc0, !PT ;  /* 0x0000100037ff7812 */ /* 0x000fc6000788c0ff */
[----:B--2---:R0:W-:Y:S04]  /*c22f0*/  @P0 STG.E.U8 desc[UR32][R50.64], R7 ;  /* 0x0000000732000986 */ /* 0x0041e8000c101120 */
[----:B0-----:R-:W2:Y:S04]  /*c2300*/  LDL.LU.64 R50, [R1+0xf98] ;  /* 0x000f980001327983 */ /* 0x001ea80000300a00 */
[----:B------:R-:W2:Y:S01]  /*c2310*/  LDL.LU.64 R18, [R1+0xfb8] ;  /* 0x000fb80001127983 */ /* 0x000ea20000300a00 */
[----:B------:R-:W-:-:S05]  /*c2320*/  PRMT R7, R37, 0x7771, RZ ;  /* 0x0000777125077816 */ /* 0x000fca00000000ff */
[----:B------:R0:W-:Y:S04]  /*c2330*/  @P3 STG.E.U8 desc[UR32][R10.64], R7 ;  /* 0x000000070a003986 */ /* 0x0001e8000c101120 */
[----:B0-----:R-:W2:Y:S01]  /*c2340*/  LDL.LU.64 R10, [R1+0xfb0] ;  /* 0x000fb000010a7983 */ /* 0x001ea20000300a00 */
[----:B------:R-:W-:Y:S02]  /*c2350*/  LOP3.LUT P5, RZ, R57, 0x20, RZ, 0xc0, !PT ;  /* 0x0000002039ff7812 */ /* 0x000fe400078ac0ff */
[----:B------:R-:W-:Y:S02]  /*c2360*/  PRMT R37, R37, 0x7773, RZ ;  /* 0x0000777325257816 */ /* 0x000fe400000000ff */
[----:B------:R-:W-:Y:S02]  /*c2370*/  P2R R3, PR, RZ, 0x20 ;  /* 0x00000020ff037803 */ /* 0x000fe40000000000 */
[----:B------:R-:W-:-:S04]  /*c2380*/  LOP3.LUT P5, RZ, R57, 0x40, RZ, 0xc0, !PT ;  /* 0x0000004039ff7812 */ /* 0x000fc800078ac0ff */
[----:B------:R-:W-:Y:S02]  /*c2390*/  P2R R4, PR, RZ, 0x20 ;  /* 0x00000020ff047803 */ /* 0x000fe40000000000 */
[----:B------:R-:W-:Y:S01]  /*c23a0*/  LOP3.LUT P5, RZ, R57, 0x80, RZ, 0xc0, !PT ;  /* 0x0000008039ff7812 */ /* 0x000fe200078ac0ff */
[----:B---3--:R0:W-:Y:S04]  /*c23b0*/  @P1 STG.E.U8 desc[UR32][R48.64], R9 ;  /* 0x0000000930001986 */ /* 0x0081e8000c101120 */
[----:B0-----:R-:W3:Y:S04]  /*c23c0*/  LDL.LU.64 R48, [R1+0xfc8] ;  /* 0x000fc80001307983 */ /* 0x001ee80000300a00 */
[----:B------:R0:W-:Y:S04]  /*c23d0*/  @P4 STG.E.U8 desc[UR32][R16.64], R37 ;  /* 0x0000002510004986 */ /* 0x0001e8000c101120 */
[----:B------:R-:W3:Y:S04]  /*c23e0*/  LDL.LU.64 R20, [R1+0xfd8] ;  /* 0x000fd80001147983 */ /* 0x000ee80000300a00 */
[----:B0-----:R-:W3:Y:S01]  /*c23f0*/  LDL.LU.64 R16, [R1+0xfc0] ;  /* 0x000fc00001107983 */ /* 0x001ee20000300a00 */
[----:B------:R-:W-:-:S05]  /*c2400*/  PRMT R9, R34, 0x7770, RZ ;  /* 0x0000777022097816 */ /* 0x000fca00000000ff */
[----:B----4-:R0:W-:Y:S04]  /*c2410*/  @P5 STG.E.U8 desc[UR32][R60.64], R9 ;  /* 0x000000093c005986 */ /* 0x0101e8000c101120 */
[----:B0-----:R-:W4:Y:S01]  /*c2420*/  LDL.LU.64 R60, [R1+0xfd0] ;  /* 0x000fd000013c7983 */ /* 0x001f220000300a00 */
[----:B------:R-:W-:Y:S02]  /*c2430*/  ISETP.NE.AND P5, PT, R4, RZ, PT ;  /* 0x000000ff0400720c */ /* 0x000fe40003fa5270 */
[----:B------:R-:W-:Y:S02]  /*c2440*/  PRMT R4, R34, 0x7771, RZ ;  /* 0x0000777122047816 */ /* 0x000fe400000000ff */
[----:B------:R-:W-:-:S04]  /*c2450*/  LOP3.LUT P6, RZ, R57, 0x4, RZ, 0xc0, !PT ;  /* 0x0000000439ff7812 */ /* 0x000fc800078cc0ff */
[----:B------:R-:W-:Y:S02]  /*c2460*/  P2R R5, PR, RZ, 0x40 ;  /* 0x00000040ff057803 */ /* 0x000fe40000000000 */
[----:B------:R-:W-:-:S03]  /*c2470*/  LOP3.LUT P6, RZ, R57, 0x8, RZ, 0xc0, !PT ;  /* 0x0000000839ff7812 */ /* 0x000fc600078cc0ff */
[----:B------:R0:W-:Y:S01]  /*c2480*/  @P5 STG.E.U8 desc[UR32][R12.64], R4 ;  /* 0x000000040c005986 */ /* 0x0001e2000c101120 */
[----:B------:R-:W-:Y:S02]  /*c2490*/  ISETP.NE.AND P5, PT, R3, RZ, PT ;  /* 0x000000ff0300720c */ /* 0x000fe40003fa5270 */
[----:B------:R-:W-:Y:S02]  /*c24a0*/  LOP3.LUT P2, RZ, R55, 0x800, RZ, 0xc0, !PT ;  /* 0x0000080037ff7812 */ /* 0x000fe4000784c0ff */
[----:B------:R-:W-:Y:S02]  /*c24b0*/  P2R R6, PR, RZ, 0x40 ;  /* 0x00000040ff067803 */ /* 0x000fe40000000000 */
[----:B------:R-:W-:Y:S02]  /*c24c0*/  LOP3.LUT P6, RZ, R57, 0x10, RZ, 0xc0, !PT ;  /* 0x0000001039ff7812 */ /* 0x000fe400078cc0ff */
[C---:B------:R-:W-:Y:S02]  /*c24d0*/  PRMT R3, R34.reuse, 0x7772, RZ ;  /* 0x0000777222037816 */ /* 0x040fe400000000ff */
[----:B------:R-:W-:Y:S01]  /*c24e0*/  PRMT R34, R34, 0x7773, RZ ;  /* 0x0000777322227816 */ /* 0x000fe200000000ff */
[----:B0-----:R-:W4:Y:S04]  /*c24f0*/  LDL.LU.64 R12, [R1+0xfe8] ;  /* 0x000fe800010c7983 */ /* 0x001f280000300a00 */
[----:B------:R0:W-:Y:S02]  /*c2500*/  @P5 STG.E.U8 desc[UR32][R14.64], R3 ;  /* 0x000000030e005986 */ /* 0x0001e4000c101120 */
[----:B0-----:R-:W-:-:S02]  /*c2510*/  PRMT R3, R38, 0x7770, RZ ;  /* 0x0000777026037816 */ /* 0x001fc400000000ff */
[----:B------:R-:W4:Y:S04]  /*c2520*/  LDL.LU.64 R14, [R1+0xfe0] ;  /* 0x000fe000010e7983 */ /* 0x000f280000300a00 */
[----:B--2---:R0:W-:Y:S04]  /*c2530*/  @P2 STG.E.U8 desc[UR32][R50.64], R34 ;  /* 0x0000002232002986 */ /* 0x0041e8000c101120 */
[----:B------:R1:W-:Y:S01]  /*c2540*/  @P6 STG.E.U8 desc[UR32][R18.64], R3 ;  /* 0x0000000312006986 */ /* 0x0003e2000c101120 */
[----:B------:R-:W-:-:S03]  /*c2550*/  ISETP.NE.AND P6, PT, R6, RZ, PT ;  /* 0x000000ff0600720c */ /* 0x000fc60003fc5270 */
[----:B0-----:R-:W2:Y:S01]  /*c2560*/  LDL.LU.64 R50, [R1+0xff0] ;  /* 0x000ff00001327983 */ /* 0x001ea20000300a00 */
[----:B-1----:R-:W-:-:S09]  /*c2570*/  PRMT R3, R38, 0x7771, RZ ;  /* 0x0000777126037816 */ /* 0x002fd200000000ff */
[----:B------:R0:W-:Y:S01]  /*c2580*/  @P6 STG.E.U8 desc[UR32][R10.64], R3 ;  /* 0x000000030a006986 */ /* 0x0001e2000c101120 */
[----:B------:R-:W-:Y:S02]  /*c2590*/  ISETP.NE.AND P6, PT, R5, RZ, PT ;  /* 0x000000ff0500720c */ /* 0x000fe40003fc5270 */
[----:B------:R-:W-:Y:S01]  /*c25a0*/  LOP3.LUT P3, RZ, R58, 0x80000000, RZ, 0xc0, !PT ;  /* 0x800000003aff7812 */ /* 0x000fe2000786c0ff */
[----:B0-----:R-:W2:Y:S01]  /*c25b0*/  LDL.LU.64 R10, [R1+0xff8] ;  /* 0x000ff800010a7983 */ /* 0x001ea20000300a00 */
[----:B------:R-:W-:Y:S02]  /*c25c0*/  PRMT R3, R38, 0x7772, RZ ;  /* 0x0000777226037816 */ /* 0x000fe400000000ff */
[----:B------:R-:W-:Y:S02]  /*c25d0*/  P2R R7, PR, RZ, 0x8 ;  /* 0x00000008ff077803 */ /* 0x000fe40000000000 */
[----:B------:R-:W-:Y:S02]  /*c25e0*/  LOP3.LUT P3, RZ, R57, 0x1, RZ, 0xc0, !PT ;  /* 0x0000000139ff7812 */ /* 0x000fe4000786c0ff */
[----:B------:R-:W-:-:S02]  /*c25f0*/  LOP3.LUT P0, RZ, R55, 0x400, RZ, 0xc0, !PT ;  /* 0x0000040037ff7812 */ /* 0x000fc4000780c0ff */
[----:B------:R-:W-:Y:S02]  /*c2600*/  P2R R8, PR, RZ, 0x8 ;  /* 0x00000008ff087803 */ /* 0x000fe40000000000 */
[----:B------:R-:W-:Y:S02]  /*c2610*/  LOP3.LUT P3, RZ, R57, 0x2, RZ, 0xc0, !PT ;  /* 0x0000000239ff7812 */ /* 0x000fe4000786c0ff */
[----:B------:R-:W-:Y:S01]  /*c2620*/  PRMT R38, R38, 0x7773, RZ ;  /* 0x0000777326267816 */ /* 0x000fe200000000ff */
[----:B---3--:R0:W-:Y:S04]  /*c2630*/  @P6 STG.E.U8 desc[UR32][R48.64], R3 ;  /* 0x0000000330006986 */ /* 0x0081e8000c101120 */
[----:B0-----:R-:W3:Y:S01]  /*c2640*/  LDL.LU.64 R48, [R1+0x1000] ;  /* 0x0010000001307983 */ /* 0x001ee20000300a00 */
[----:B------:R-:W-:-:S03]  /*c2650*/  PRMT R3, R35, 0x7770, RZ ;  /* 0x0000777023037816 */ /* 0x000fc600000000ff */
[----:B------:R-:W-:Y:S04]  /*c2660*/  @P0 STG.E.U8 desc[UR32][R20.64], R38 ;  /* 0x0000002614000986 */ /* 0x000fe8000c101120 */
[----:B------:R0:W-:Y:S01]  /*c2670*/  @P3 STG.E.U8 desc[UR32][R16.64], R3 ;  /* 0x0000000310003986 */ /* 0x0001e2000c101120 */
[----:B------:R-:W-:Y:S02]  /*c2680*/  ISETP.NE.AND P3, PT, R8, RZ, PT ;  /* 0x000000ff0800720c */ /* 0x000fe40003f65270 */
[----:B0-----:R-:W-:-:S11]  /*c2690*/  PRMT R3, R35, 0x7771, RZ ;  /* 0x0000777123037816 */ /* 0x001fd600000000ff */
[----:B----4-:R0:W-:Y:S04]  /*c26a0*/  @P3 STG.E.U8 desc[UR32][R60.64], R3 ;  /* 0x000000033c003986 */ /* 0x0101e8000c101120 */
[----:B0-----:R-:W4:Y:S01]  /*c26b0*/  LDL.LU.64 R60, [R1+0x1010] ;  /* 0x00101000013c7983 */ /* 0x001f220000300a00 */
[----:B------:R-:W-:Y:S02]  /*c26c0*/  ISETP.NE.AND P3, PT, R7, RZ, PT ;  /* 0x000000ff0700720c */ /* 0x000fe40003f65270 */
[----:B------:R-:W-:Y:S02]  /*c26d0*/  PRMT R3, R35, 0x7772, RZ ;  /* 0x0000777223037816 */ /* 0x000fe400000000ff */
[----:B------:R-:W-:Y:S02]  /*c26e0*/  LOP3.LUT P1, RZ, R55, 0x200, RZ, 0xc0, !PT ;  /* 0x0000020037ff7812 */ /* 0x000fe4000782c0ff */
[----:B------:R-:W-:-:S07]  /*c26f0*/  LOP3.LUT P4, RZ, R58, 0x40000000, RZ, 0xc0, !PT ;  /* 0x400000003aff7812 */ /* 0x000fce000788c0ff */
[----:B------:R0:W-:Y:S01]  /*c2700*/  @P3 STG.E.U8 desc[UR32][R12.64], R3 ;  /* 0x000000030c003986 */ /* 0x0001e2000c101120 */
[----:B------:R-:W-:-:S03]  /*c2710*/  PRMT R35, R35, 0x7773, RZ ;  /* 0x0000777323237816 */ /* 0x000fc600000000ff */
[----:B0-----:R-:W4:Y:S01]  /*c2720*/  LDL.LU.64 R12, [R1+0x1008] ;  /* 0x00100800010c7983 */ /* 0x001f220000300a00 */
[----:B------:R-:W-:-:S03]  /*c2730*/  PRMT R3, R39, 0x7770, RZ ;  /* 0x0000777027037816 */ /* 0x000fc600000000ff */
[----:B------:R-:W-:Y:S01]  /*c2740*/  @P1 STG.E.U8 desc[UR32][R14.64], R35 ;  /* 0x000000230e001986 */ /* 0x000fe2000c101120 */
[C---:B------:R-:W-:Y:S02]  /*c2750*/  LOP3.LUT P5, RZ, R58.reuse, 0x20000000, RZ, 0xc0, !PT ;  /* 0x200000003aff7812 */ /* 0x040fe400078ac0ff */
[----:B------:R-:W-:Y:S01]  /*c2760*/  LOP3.LUT P2, RZ, R58, 0x10000000, RZ, 0xc0, !PT ;  /* 0x100000003aff7812 */ /* 0x000fe2000784c0ff */
[----:B--2---:R0:W-:Y:S04]  /*c2770*/  @P4 STG.E.U8 desc[UR32][R50.64], R3 ;  /* 0x0000000332004986 */ /* 0x0041e8000c101120 */
[----:B0-----:R-:W2:Y:S01]  /*c2780*/  LDL.LU.64 R50, [R1+0x1018] ;  /* 0x0010180001327983 */ /* 0x001ea20000300a00 */
[----:B------:R-:W-:-:S03]  /*c2790*/  PRMT R3, R39, 0x7771, RZ ;  /* 0x0000777127037816 */ /* 0x000fc600000000ff */
[----:B------:R-:W2:Y:S04]  /*c27a0*/  LDL.LU.64 R16, [R1+0x1030] ;  /* 0x0010300001107983 */ /* 0x000ea80000300a00 */
[----:B------:R0:W-:Y:S02]  /*c27b0*/  @P5 STG.E.U8 desc[UR32][R10.64], R3 ;  /* 0x000000030a005986 */ /* 0x0001e4000c101120 */
[----:B0-----:R-:W-:Y:S02]  /*c27c0*/  PRMT R3, R39, 0x7772, RZ ;  /* 0x0000777227037816 */ /* 0x001fe400000000ff */
        /* <DEDUP_REMOVED lines=10> */
[----:B------:R-:W-:Y:S02]  /*c2870*/  PRMT R7, R40, 0x7770, RZ ;  /* 0x0000777028077816 */ /* 0x000fe400000000ff */
[----:B------:R-:W-:-:S07]  /*c2880*/  LOP3.LUT P3, RZ, R58, 0x4000000, RZ, 0xc0, !PT ;  /* 0x040000003aff7812 */ /* 0x000fce000786c0ff */
[----:B------:R0:W-:Y:S01]  /*c2890*/  @P0 STG.E.U8 desc[UR32][R12.64], R7 ;  /* 0x000000070c000986 */ /* 0x0001e2000c101120 */
[----:B------:R-:W-:Y:S02]  /*c28a0*/  LOP3.LUT P1, RZ, R58, 0x2000000, RZ, 0xc0, !PT ;  /* 0x020000003aff7812 */ /* 0x000fe4000782c0ff */
[----:B------:R-:W-:Y:S01]  /*c28b0*/  PRMT R9, R40, 0x7771, RZ ;  /* 0x0000777128097816 */ /* 0x000fe200000000ff */
[----:B0-----:R-:W4:Y:S01]  /*c28c0*/  LDL.LU.64 R12, [R1+0x1048] ;  /* 0x00104800010c7983 */ /* 0x001f220000300a00 */
[----:B------:R-:W-:-:S04]  /*c28d0*/  LOP3.LUT P4, RZ, R58, 0x800000, RZ, 0xc0, !PT ;  /* 0x008000003aff7812 */ /* 0x000fc8000788c0ff */
[----:B------:R-:W-:Y:S02]  /*c28e0*/  P2R R4, PR, RZ, 0x10 ;  /* 0x00000010ff047803 */ /* 0x000fe40000000000 */
[----:B------:R-:W-:-:S04]  /*c28f0*/  LOP3.LUT P4, RZ, R58, 0x1000000, RZ, 0xc0, !PT ;  /* 0x010000003aff7812 */ /* 0x000fc8000788c0ff */
[----:B------:R-:W-:Y:S02]  /*c2900*/  P2R R5, PR, RZ, 0x10 ;  /* 0x00000010ff057803 */ /* 0x000fe40000000000 */
[----:B------:R-:W-:Y:S01]  /*c2910*/  LOP3.LUT P4, RZ, R55, 0x80, RZ, 0xc0, !PT ;  /* 0x0000008037ff7812 */ /* 0x000fe2000788c0ff */
[----:B--2---:R0:W-:Y:S04]  /*c2920*/  @P3 STG.E.U8 desc[UR32][R50.64], R9 ;  /* 0x0000000932003986 */ /* 0x0041e8000c101120 */
[----:B0-----:R-:W2:Y:S01]  /*c2930*/  LDL.LU.64 R50, [R1+0x1058] ;  /* 0x0010580001327983 */ /* 0x001ea20000300a00 */
[----:B------:R-:W-:-:S03]  /*c2940*/  PRMT R9, R40, 0x7772, RZ ;  /* 0x0000777228097816 */ /* 0x000fc600000000ff */
[----:B------:R-:W2:Y:S04]  /*c2950*/  LDL.LU.64 R20, [R1+0x1078] ;  /* 0x0010780001147983 */ /* 0x000ea80000300a00 */
[----:B------:R0:W-:Y:S01]  /*c2960*/  @P1 STG.E.U8 desc[UR32][R16.64], R9 ;  /* 0x0000000910001986 */ /* 0x0001e2000c101120 */
[----:B------:R-:W-:-:S03]  /*c2970*/  PRMT R40, R40, 0x7773, RZ ;  /* 0x0000777328287816 */ /* 0x000fc600000000ff */
[----:B0-----:R-:W2:Y:S01]  /*c2980*/  LDL.LU.64 R16, [R1+0x1070] ;  /* 0x0010700001107983 */ /* 0x001ea20000300a00 */
[----:B------:R-:W-:-:S03]  /*c2990*/  LOP3.LUT P5, RZ, R58, 0x400000, RZ, 0xc0, !PT ;  /* 0x004000003aff7812 */ /* 0x000fc600078ac0ff */
[----:B---3--:R0:W-:Y:S01]  /*c29a0*/  @P4 STG.E.U8 desc[UR32][R48.64], R40 ;  /* 0x0000002830004986 */ /* 0x0081e2000c101120 */
[----:B------:R-:W-:Y:S02]  /*c29b0*/  ISETP.NE.AND P4, PT, R5, RZ, PT ;  /* 0x000000ff0500720c */ /* 0x000fe40003f85270 */
[----:B------:R-:W-:Y:S01]  /*c29c0*/  PRMT R5, R44, 0x7770, RZ ;  /* 0x000077702c057816 */ /* 0x000fe200000000ff */
[----:B0-----:R-:W3:Y:S10]  /*c29d0*/  LDL.LU.64 R48, [R1+0x1088] ;  /* 0x0010880001307983 */ /* 0x001ef40000300a00 */
[----:B------:R0:W-:Y:S01]  /*c29e0*/  @P4 STG.E.U8 desc[UR32][R14.64], R5 ;  /* 0x000000050e004986 */ /* 0x0001e2000c101120 */
[----:B------:R-:W-:-:S02]  /*c29f0*/  ISETP.NE.AND P4, PT, R4, RZ, PT ;  /* 0x000000ff0400720c */ /* 0x000fc40003f85270 */
[C---:B------:R-:W-:Y:S01]  /*c2a00*/  PRMT R4, R44.reuse, 0x7771, RZ ;  /* 0x000077712c047816 */ /* 0x040fe200000000ff */
[----:B0-----:R-:W3:Y:S10]  /*c2a10*/  LDL.LU.64 R14, [R1+0x1080] ;  /* 0x00108000010e7983 */ /* 0x001ef40000300a00 */
[----:B------:R0:W-:Y:S02]  /*c2a20*/  @P4 STG.E.U8 desc[UR32][R10.64], R4 ;  /* 0x000000040a004986 */ /* 0x0001e4000c101120 */
[----:B0-----:R-:W-:-:S02]  /*c2a30*/  PRMT R4, R44, 0x7772, RZ ;  /* 0x000077722c047816 */ /* 0x001fc400000000ff */
[----:B------:R-:W3:Y:S04]  /*c2a40*/  LDL.LU.64 R10, [R1+0x1090] ;  /* 0x00109000010a7983 */ /* 0x000ee80000300a00 */
[----:B----4-:R0:W-:Y:S04]  /*c2a50*/  @P5 STG.E.U8 desc[UR32][R60.64], R4 ;  /* 0x000000043c005986 */ /* 0x0101e8000c101120 */
[----:B0-----:R-:W4:Y:S01]  /*c2a60*/  LDL.LU.64 R60, [R1+0x1068] ;  /* 0x00106800013c7983 */ /* 0x001f220000300a00 */
[----:B------:R-:W-:-:S04]  /*c2a70*/  LOP3.LUT P2, RZ, R58, 0x100000, RZ, 0xc0, !PT ;  /* 0x001000003aff7812 */ /* 0x000fc8000784c0ff */
[----:B------:R-:W-:Y:S02]  /*c2a80*/  P2R R3, PR, RZ, 0x4 ;  /* 0x00000004ff037803 */ /* 0x000fe40000000000 */
[----:B------:R-:W-:-:S04]  /*c2a90*/  LOP3.LUT P2, RZ, R58, 0x200000, RZ, 0xc0, !PT ;  /* 0x002000003aff7812 */ /* 0x000fc8000784c0ff */
[----:B------:R-:W-:Y:S02]  /*c2aa0*/  P2R R6, PR, RZ, 0x4 ;  /* 0x00000004ff067803 */ /* 0x000fe40000000000 */
[----:B------:R-:W-:Y:S02]  /*c2ab0*/  LOP3.LUT P2, RZ, R55, 0x40, RZ, 0xc0, !PT ;  /* 0x0000004037ff7812 */ /* 0x000fe4000784c0ff */
[----:B------:R-:W-:Y:S02]  /*c2ac0*/  PRMT R44, R44, 0x7773, RZ ;  /* 0x000077732c2c7816 */ /* 0x000fe400000000ff */
[----:B------:R-:W-:-:S09]  /*c2ad0*/  PRMT R4, R41, 0x7770, RZ ;  /* 0x0000777029047816 */ /* 0x000fd200000000ff */
[----:B------:R-:W-:Y:S01]  /*c2ae0*/  @P2 STG.E.U8 desc[UR32][R18.64], R44 ;  /* 0x0000002c12002986 */ /* 0x000fe2000c101120 */
[----:B------:R-:W-:Y:S02]  /*c2af0*/  ISETP.NE.AND P2, PT, R6, RZ, PT ;  /* 0x000000ff0600720c */ /* 0x000fe40003f45270 */
[----:B------:R-:W-:-:S04]  /*c2b00*/  LOP3.LUT P0, RZ, R59, 0x40000, RZ, 0xc0, !PT ;  /* 0x000400003bff7812 */ /* 0x000fc8000780c0ff */
[----:B------:R-:W-:Y:S02]  /*c2b10*/  P2R R7, PR, RZ, 0x1 ;  /* 0x00000001ff077803 */ /* 0x000fe40000000000 */
[----:B------:R-:W-:-:S05]  /*c2b20*/  LOP3.LUT P0, RZ, R59, 0x80000, RZ, 0xc0, !PT ;  /* 0x000800003bff7812 */ /* 0x000fca000780c0ff */
[----:B------:R0:W-:Y:S01]  /*c2b30*/  @P2 STG.E.U8 desc[UR32][R12.64], R4 ;  /* 0x000000040c002986 */ /* 0x0001e2000c101120 */
[----:B------:R-:W-:Y:S02]  /*c2b40*/  ISETP.NE.AND P2, PT, R3, RZ, PT ;  /* 0x000000ff0300720c */ /* 0x000fe40003f45270 */
[----:B------:R-:W-:Y:S02]  /*c2b50*/  LOP3.LUT P6, RZ, R59, 0x100000, RZ, 0xc0, !PT ;  /* 0x001000003bff7812 */ /* 0x000fe400078cc0ff */
[----:B------:R-:W-:Y:S02]  /*c2b60*/  P2R R8, PR, RZ, 0x1 ;  /* 0x00000001ff087803 */ /* 0x000fe40000000000 */
[----:B------:R-:W-:Y:S02]  /*c2b70*/  LOP3.LUT P0, RZ, R55, 0x20, RZ, 0xc0, !PT ;  /* 0x0000002037ff7812 */ /* 0x000fe4000780c0ff */
[C---:B------:R-:W-:Y:S01]  /*c2b80*/  PRMT R3, R41.reuse, 0x7771, RZ ;  /* 0x0000777129037816 */ /* 0x040fe200000000ff */
[----:B0-----:R-:W4:Y:S04]  /*c2b90*/  LDL.LU.64 R12, [R1+0x1098] ;  /* 0x00109800010c7983 */ /* 0x001f280000300a00 */
[----:B--2---:R0:W-:Y:S02]  /*c2ba0*/  @P2 STG.E.U8 desc[UR32][R50.64], R3 ;  /* 0x0000000332002986 */ /* 0x0041e4000c101120 */
[----:B0-----:R-:W-:-:S02]  /*c2bb0*/  PRMT R3, R41, 0x7772, RZ ;  /* 0x0000777229037816 */ /* 0x001fc400000000ff */
[----:B------:R-:W2:Y:S01]  /*c2bc0*/  LDL.LU.64 R50, [R1+0x10a8] ;  /* 0x0010a80001327983 */ /* 0x000ea20000300a00 */
[----:B------:R-:W-:-:S03]  /*c2bd0*/  PRMT R41, R41, 0x7773, RZ ;  /* 0x0000777329297816 */ /* 0x000fc600000000ff */
[----:B------:R0:W-:Y:S04]  /*c2be0*/  @P6 STG.E.U8 desc[UR32][R20.64], R3 ;  /* 0x0000000314006986 */ /* 0x0001e8000c101120 */
[----:B------:R-:W-:Y:S01]  /*c2bf0*/  @P0 STG.E.U8 desc[UR32][R16.64], R41 ;  /* 0x0000002910000986 */ /* 0x000fe2000c101120 */
[----:B------:R-:W-:Y:S02]  /*c2c00*/  ISETP.NE.AND P0, PT, R8, RZ, PT ;  /* 0x000000ff0800720c */ /* 0x000fe40003f05270 */
[----:B0-----:R-:W-:Y:S02]  /*c2c10*/  PRMT R3, R45, 0x7770, RZ ;  /* 0x000077702d037816 */ /* 0x001fe400000000ff */
[----:B------:R-:W-:Y:S02]  /*c2c20*/  LOP3.LUT P3, RZ, R59, 0x20000, RZ, 0xc0, !PT ;  /* 0x000200003bff7812 */ /* 0x000fe4000786c0ff */
[----:B------:R-:W-:-:S07]  /*c2c30*/  LOP3.LUT P1, RZ, R55, 0x10, RZ, 0xc0, !PT ;  /* 0x0000001037ff7812 */ /* 0x000fce000782c0ff */
[----:B---3--:R0:W-:Y:S01]  /*c2c40*/  @P0 STG.E.U8 desc[UR32][R48.64], R3 ;  /* 0x0000000330000986 */ /* 0x0081e2000c101120 */
[----:B------:R-:W-:-:S03]  /*c2c50*/  ISETP.NE.AND P0, PT, R7, RZ, PT ;  /* 0x000000ff0700720c */ /* 0x000fc60003f05270 */
[----:B0-----:R-:W3:Y:S01]  /*c2c60*/  LDL.LU.64 R48, [R1+0x10b0] ;  /* 0x0010b00001307983 */ /* 0x001ee20000300a00 */
[----:B------:R-:W-:-:S09]  /*c2c70*/  PRMT R3, R45, 0x7771, RZ ;  /* 0x000077712d037816 */ /* 0x000fd200000000ff */
[----:B------:R0:W-:Y:S04]  /*c2c80*/  @P0 STG.E.U8 desc[UR32][R14.64], R3 ;  /* 0x000000030e000986 */ /* 0x0001e8000c101120 */
[----:B0-----:R-:W3:Y:S01]  /*c2c90*/  LDL.LU.64 R14, [R1+0x10c0] ;  /* 0x0010c000010e7983 */ /* 0x001ee20000300a00 */
[C---:B------:R-:W-:Y:S02]  /*c2ca0*/  PRMT R3, R45.reuse, 0x7772, RZ ;  /* 0x000077722d037816 */ /* 0x040fe400000000ff */
[----:B------:R-:W-:-:S03]  /*c2cb0*/  PRMT R45, R45, 0x7773, RZ ;  /* 0x000077732d2d7816 */ /* 0x000fc600000000ff */
[----:B------:R-:W-:Y:S04]  /*c2cc0*/  @P3 STG.E.U8 desc[UR32][R10.64], R3 ;  /* 0x000000030a003986 */ /* 0x000fe8000c101120 */
[----:B----4-:R0:W-:Y:S04]  /*c2cd0*/  @P1 STG.E.U8 desc[UR32][R60.64], R45 ;  /* 0x0000002d3c001986 */ /* 0x0101e8000c101120 */
[----:B0-----:R-:W4:Y:S04]  /*c2ce0*/  LDL.LU.64 R60, [R1+0x10c8] ;  /* 0x0010c800013c7983 */ /* 0x001f280000300a00 */
[----:B------:R-:W4:Y:S01]  /*c2cf0*/  LDL.LU.64 R10, [R1+0x10d8] ;  /* 0x0010d800010a7983 */ /* 0x000f220000300a00 */
[----:B------:R-:W-:-:S03]  /*c2d00*/  LOP3.LUT P4, RZ, R59, 0x10000, RZ, 0xc0, !PT ;  /* 0x000100003bff7812 */ /* 0x000fc6000788c0ff */
[----:B------:R-:W4:Y:S01]  /*c2d10*/  LDL.LU.64 R20, [R1+0x10f8] ;  /* 0x0010f80001147983 */ /* 0x000f220000300a00 */
[C---:B------:R-:W-:Y:S02]  /*c2d20*/  PRMT R3, R42.reuse, 0x7770, RZ ;  /* 0x000077702a037816 */ /* 0x040fe400000000ff */
[C---:B------:R-:W-:Y:S02]  /*c2d30*/  LOP3.LUT P5, RZ, R59.reuse, 0x8000, RZ, 0xc0, !PT ;  /* 0x000080003bff7812 */ /* 0x040fe400078ac0ff */
[----:B------:R-:W-:Y:S02]  /*c2d40*/  LOP3.LUT P2, RZ, R59, 0x4000, RZ, 0xc0, !PT ;  /* 0x000040003bff7812 */ /* 0x000fe4000784c0ff */
[----:B------:R-:W-:-:S03]  /*c2d50*/  PRMT R7, R42, 0x7772, RZ ;  /* 0x000077722a077816 */ /* 0x000fc600000000ff */
[----:B------:R0:W-:Y:S04]  /*c2d60*/  @P4 STG.E.U8 desc[UR32][R12.64], R3 ;  /* 0x000000030c004986 */ /* 0x0001e8000c101120 */
[----:B0-----:R-:W4:Y:S01]  /*c2d70*/  LDL.LU.64 R12, [R1+0x1118] ;  /* 0x00111800010c7983 */ /* 0x001f220000300a00 */
[----:B------:R-:W-:-:S05]  /*c2d80*/  PRMT R3, R42, 0x7771, RZ ;  /* 0x000077712a037816 */ /* 0x000fca00000000ff */
[----:B--2---:R0:W-:Y:S04]  /*c2d90*/  @P5 STG.E.U8 desc[UR32][R50.64], R3 ;  /* 0x0000000332005986 */ /* 0x0041e8000c101120 */
[----:B0-----:R-:W2:Y:S01]  /*c2da0*/  LDL.LU.64 R50, [R1+0x10f0] ;  /* 0x0010f00001327983 */ /* 0x001ea20000300a00 */
[----:B------:R-:W-:Y:S02]  /*c2db0*/  LOP3.LUT P6, RZ, R55, 0x8, RZ, 0xc0, !PT ;  /* 0x0000000837ff7812 */ /* 0x000fe400078cc0ff */
[----:B------:R-:W-:Y:S02]  /*c2dc0*/  PRMT R42, R42, 0x7773, RZ ;  /* 0x000077732a2a7816 */ /* 0x000fe400000000ff */
[C---:B------:R-:W-:Y:S02]  /*c2dd0*/  LOP3.LUT P0, RZ, R59.reuse, 0x2000, RZ, 0xc0, !PT ;  /* 0x000020003bff7812 */ /* 0x040fe4000780c0ff */
[----:B------:R-:W-:Y:S01]  /*c2de0*/  PRMT R9, R46, 0x7770, RZ ;  /* 0x000077702e097816 */ /* 0x000fe200000000ff */
[----:B---3--:R0:W-:Y:S04]  /*c2df0*/  @P2 STG.E.U8 desc[UR32][R48.64], R7 ;  /* 0x0000000730002986 */ /* 0x0081e8000c101120 */
[----:B0-----:R-:W3:Y:S04]  /*c2e00*/  LDL.LU.64 R48, [R1+0x1110] ;  /* 0x0011100001307983 */ /* 0x001ee80000300a00 */
[----:B------:R-:W3:Y:S04]  /*c2e10*/  LDL.LU.64 R16, [R1+0x1130] ;  /* 0x0011300001107983 */ /* 0x000ee80000300a00 */
[----:B------:R0:W-:Y:S04]  /*c2e20*/  @P6 STG.E.U8 desc[UR32][R14.64], R42 ;  /* 0x0000002a0e006986 */ /* 0x0001e8000c101120 */
[----:B0-----:R-:W3:Y:S04]  /*c2e30*/  LDL.LU.64 R14, [R1+0x1140] ;  /* 0x00114000010e7983 */ /* 0x001ee80000300a00 */
[----:B----4-:R0:W-:Y:S04]  /*c2e40*/  @P0 STG.E.U8 desc[UR32][R60.64], R9 ;  /* 0x000000093c000986 */ /* 0x0101e8000c101120 */
[----:B0-----:R-:W4:Y:S01]  /*c2e50*/  LDL.LU.64 R60, [R1+0x1128] ;  /* 0x00112800013c7983 */ /* 0x001f220000300a00 */
[----:B------:R-:W-:-:S02]  /*c2e60*/  LOP3.LUT P1, RZ, R59, 0x400, RZ, 0xc0, !PT ;  /* 0x000004003bff7812 */ /* 0x000fc4000782c0ff */
[----:B------:R-:W-:Y:S02]  /*c2e70*/  LOP3.LUT P3, RZ, R59, 0x1000, RZ, 0xc0, !PT ;  /* 0x000010003bff7812 */ /* 0x000fe4000786c0ff */
[----:B------:R-:W-:Y:S02]  /*c2e80*/  P2R R5, PR, RZ, 0x2 ;  /* 0x00000002ff057803 */ /* 0x000fe40000000000 */
[----:B------:R-:W-:-:S04]  /*c2e90*/  LOP3.LUT P1, RZ, R55, 0x4, RZ, 0xc0, !PT ;  /* 0x0000000437ff7812 */ /* 0x000fc8000782c0ff */
[----:B------:R-:W-:Y:S02]  /*c2ea0*/  P2R R6, PR, RZ, 0x2 ;  /* 0x00000002ff067803 */ /* 0x000fe40000000000 */
[----:B------:R-:W-:Y:S02]  /*c2eb0*/  LOP3.LUT P1, RZ, R59, 0x800, RZ, 0xc0, !PT ;  /* 0x000008003bff7812 */ /* 0x000fe4000782c0ff */
[----:B------:R-:W-:-:S05]  /*c2ec0*/  PRMT R9, R46, 0x7771, RZ ;  /* 0x000077712e097816 */ /* 0x000fca00000000ff */
[----:B------:R0:W-:Y:S02]  /*c2ed0*/  @P3 STG.E.U8 desc[UR32][R10.64], R9 ;  /* 0x000000090a003986 */ /* 0x0001e4000c101120 */
[----:B0-----:R-:W-:Y:S02]  /*c2ee0*/  PRMT R9, R46, 0x7772, RZ ;  /* 0x000077722e097816 */ /* 0x001fe400000000ff */
[----:B------:R-:W4:Y:S04]  /*c2ef0*/  LDL.LU.64 R10, [R1+0x1138] ;  /* 0x00113800010a7983 */ /* 0x000f280000300a00 */
[----:B------:R-:W-:Y:S01]  /*c2f00*/  @P1 STG.E.U8 desc[UR32][R20.64], R9 ;  /* 0x0000000914001986 */ /* 0x000fe2000c101120 */
[----:B------:R-:W-:Y:S02]  /*c2f10*/  ISETP.NE.AND P1, PT, R6, RZ, PT ;  /* 0x000000ff0600720c */ /* 0x000fe40003f25270 */
[----:B------:R-:W-:Y:S01]  /*c2f20*/  PRMT R46, R46, 0x7773, RZ ;  /* 0x000077732e2e7816 */ /* 0x000fe200000000ff */
[----:B------:R-:W4:Y:S01]  /*c2f30*/  LDL.LU.64 R18, [R1+0x1158] ;  /* 0x0011580001127983 */ /* 0x000f220000300a00 */
[----:B------:R-:W-:-:S02]  /*c2f40*/  LOP3.LUT P5, RZ, R59, 0x80, RZ, 0xc0, !PT ;  /* 0x000000803bff7812 */ /* 0x000fc400078ac0ff */
[----:B------:R-:W-:-:S07]  /*c2f50*/  LOP3.LUT P4, RZ, R59, 0x200, RZ, 0xc0, !PT ;  /* 0x000002003bff7812 */ /* 0x000fce000788c0ff */
[----:B------:R0:W-:Y:S01]  /*c2f60*/  @P1 STG.E.U8 desc[UR32][R12.64], R46 ;  /* 0x0000002e0c001986 */ /* 0x0001e2000c101120 */
[----:B------:R-:W-:Y:S02]  /*c2f70*/  ISETP.NE.AND P1, PT, R5, RZ, PT ;  /* 0x000000ff0500720c */ /* 0x000fe40003f25270 */
[----:B------:R-:W-:Y:S02]  /*c2f80*/  P2R R3, PR, RZ, 0x20 ;  /* 0x00000020ff037803 */ /* 0x000fe40000000000 */
[----:B------:R-:W-:Y:S02]  /*c2f90*/  LOP3.LUT P5, RZ, R55, 0x2, RZ, 0xc0, !PT ;  /* 0x0000000237ff7812 */ /* 0x000fe400078ac0ff */
[----:B------:R-:W-:Y:S01]  /*c2fa0*/  PRMT R5, R43, 0x7770, RZ ;  /* 0x000077702b057816 */ /* 0x000fe200000000ff */
[----:B0-----:R-:W4:Y:S01]  /*c2fb0*/  LDL.LU.64 R12, [R1+0x1150] ;  /* 0x00115000010c7983 */ /* 0x001f220000300a00 */
[----:B------:R-:W-:Y:S02]  /*c2fc0*/  P2R R4, PR, RZ, 0x20 ;  /* 0x00000020ff047803 */ /* 0x000fe40000000000 */
[----:B------:R-:W-:-:S03]  /*c2fd0*/  LOP3.LUT P5, RZ, R59, 0x100, RZ, 0xc0, !PT ;  /* 0x000001003bff7812 */ /* 0x000fc600078ac0ff */
[----:B--2---:R0:W-:Y:S04]  /*c2fe0*/  @P1 STG.E.U8 desc[UR32][R50.64], R5 ;  /* 0x0000000532001986 */ /* 0x0041e8000c101120 */
[----:B------:R-:W2:Y:S01]  /*c2ff0*/  LDL.LU R54, [R1+0x140] ;  /* 0x0001400001367983 */ /* 0x000ea20000300800 */
[----:B0-----:R-:W-:-:S03]  /*c3000*/  PRMT R5, R43, 0x7771, RZ ;  /* 0x000077712b057816 */ /* 0x001fc600000000ff */
[----:B------:R-:W2:Y:S04]  /*c3010*/  LDL.LU.64 R50, [R1+0x1148] ;  /* 0x0011480001327983 */ /* 0x000ea80000300a00 */
[----:B---3--:R0:W-:Y:S02]  /*c3020*/  @P4 STG.E.U8 desc[UR32][R48.64], R5 ;  /* 0x0000000530004986 */ /* 0x0081e4000c101120 */
[----:B0-----:R-:W-:Y:S02]  /*c3030*/  PRMT R5, R43, 0x7772, RZ ;  /* 0x000077722b057816 */ /* 0x001fe400000000ff */
[----:B------:R-:W3:Y:S04]  /*c3040*/  LDL.LU.64 R48, [R1+0x1160] ;  /* 0x0011600001307983 */ /* 0x000ee80000300a00 */
[----:B------:R0:W-:Y:S01]  /*c3050*/  @P5 STG.E.U8 desc[UR32][R16.64], R5 ;  /* 0x0000000510005986 */ /* 0x0001e2000c101120 */
[----:B------:R-:W-:-:S02]  /*c3060*/  ISETP.NE.AND P5, PT, R4, RZ, PT ;  /* 0x000000ff0400720c */ /* 0x000fc40003fa5270 */
[----:B------:R-:W-:Y:S01]  /*c3070*/  PRMT R43, R43, 0x7773, RZ ;  /* 0x000077732b2b7816 */ /* 0x000fe200000000ff */
[----:B------:R-:W3:Y:S04]  /*c3080*/  LDL.LU.64 R20, [R1+0x1168] ;  /* 0x0011680001147983 */ /* 0x000ee80000300a00 */
[----:B0-----:R-:W3:Y:S06]  /*c3090*/  LDL.LU.64 R16, [R1+0x1120] ;  /* 0x0011200001107983 */ /* 0x001eec0000300a00 */
[----:B------:R-:W-:Y:S01]  /*c30a0*/  @P5 STG.E.U8 desc[UR32][R14.64], R43 ;  /* 0x0000002b0e005986 */ /* 0x000fe2000c101120 */
[----:B------:R-:W-:-:S02]  /*c30b0*/  ISETP.NE.AND P5, PT, R3, RZ, PT ;  /* 0x000000ff0300720c */ /* 0x000fc40003fa5270 */
[----:B------:R-:W-:-:S11]  /*c30c0*/  PRMT R3, R47, 0x7770, RZ ;  /* 0x000077702f037816 */ /* 0x000fd600000000ff */
[----:B----4-:R0:W-:Y:S04]  /*c30d0*/  @P5 STG.E.U8 desc[UR32][R60.64], R3 ;  /* 0x000000033c005986 */ /* 0x0101e8000c101120 */
[----:B0-----:R-:W4:Y:S01]  /*c30e0*/  LDL.LU.64 R60, [R1+0x1170] ;  /* 0x00117000013c7983 */ /* 0x001f220000300a00 */
[C---:B------:R-:W-:Y:S02]  /*c30f0*/  LOP3.LUT P6, RZ, R59.reuse, 0x10, RZ, 0xc0, !PT ;  /* 0x000000103bff7812 */ /* 0x040fe400078cc0ff */
[----:B------:R-:W-:Y:S01]  /*c3100*/  LOP3.LUT P2, RZ, R59, 0x40, RZ, 0xc0, !PT ;  /* 0x000000403bff7812 */ /* 0x000fe2000784c0ff */
[----:B------:R-:W4:Y:S01]  /*c3110*/  LDL.LU.64 R14, [R1+0x1178] ;  /* 0x00117800010e7983 */ /* 0x000f220000300a00 */
[----:B------:R-:W-:Y:S02]  /*c3120*/  P2R R7, PR, RZ, 0x40 ;  /* 0x00000040ff077803 */ /* 0x000fe40000000000 */
[----:B------:R-:W-:-:S04]  /*c3130*/  LOP3.LUT P6, RZ, R55, 0x1, RZ, 0xc0, !PT ;  /* 0x0000000137ff7812 */ /* 0x000fc800078cc0ff */
[----:B------:R-:W-:Y:S02]  /*c3140*/  P2R R8, PR, RZ, 0x40 ;  /* 0x00000040ff087803 */ /* 0x000fe40000000000 */
[----:B------:R-:W-:Y:S02]  /*c3150*/  LOP3.LUT P6, RZ, R59, 0x20, RZ, 0xc0, !PT ;  /* 0x000000203bff7812 */ /* 0x000fe400078cc0ff */
[----:B------:R-:W-:-:S05]  /*c3160*/  PRMT R3, R47, 0x7771, RZ ;  /* 0x000077712f037816 */ /* 0x000fca00000000ff */
[----:B------:R0:W-:Y:S02]  /*c3170*/  @P2 STG.E.U8 desc[UR32][R10.64], R3 ;  /* 0x000000030a002986 */ /* 0x0001e4000c101120 */
[C---:B0-----:R-:W-:Y:S02]  /*c3180*/  PRMT R3, R47.reuse, 0x7772, RZ ;  /* 0x000077722f037816 */ /* 0x041fe400000000ff */
[----:B------:R-:W4:Y:S04]  /*c3190*/  LDL.LU.64 R10, [R1+0x1180] ;  /* 0x00118000010a7983 */ /* 0x000f280000300a00 */
[----:B------:R2:W-:Y:S01]  /*c31a0*/  @P6 STG.E.U8 desc[UR32][R18.64], R3 ;  /* 0x0000000312006986 */ /* 0x0005e2000c101120 */
[----:B------:R-:W-:Y:S02]  /*c31b0*/  ISETP.NE.AND P6, PT, R8, RZ, PT ;  /* 0x000000ff0800720c */ /* 0x000fe40003fc5270 */
[----:B------:R-:W-:-:S11]  /*c31c0*/  PRMT R47, R47, 0x7773, RZ ;  /* 0x000077732f2f7816 */ /* 0x000fd600000000ff */
[----:B------:R0:W-:Y:S01]  /*c31d0*/  @P6 STG.E.U8 desc[UR32][R12.64], R47 ;  /* 0x0000002f0c006986 */ /* 0x0001e2000c101120 */
[----:B------:R-:W-:-:S03]  /*c31e0*/  ISETP.NE.AND P6, PT, R7, RZ, PT ;  /* 0x000000ff0700720c */ /* 0x000fc60003fc5270 */
[----:B------:R-:W1:Y:S01]  /*c31f0*/  LDS.128 R4, [R0] ;  /* 0x0000000000047984 */ /* 0x000e620000000c00 */
[C---:B------:R-:W-:Y:S02]  /*c3200*/  LOP3.LUT P0, RZ, R59.reuse, 0x8, RZ, 0xc0, !PT ;  /* 0x000000083bff7812 */ /* 0x040fe4000780c0ff */
[----:B--2---:R-:W-:Y:S01]  /*c3210*/  PRMT R3, R54, 0x7770, RZ ;  /* 0x0000777036037816 */ /* 0x004fe200000000ff */
[----:B0-----:R-:W2:Y:S06]  /*c3220*/  LDL.LU.64 R12, [R1+0x1108] ;  /* 0x00110800010c7983 */ /* 0x001eac0000300a00 */
[----:B------:R0:W-:Y:S04]  /*c3230*/  @P6 STG.E.U8 desc[UR32][R50.64], R3 ;  /* 0x0000000332006986 */ /* 0x0001e8000c101120 */
[----:B------:R-:W2:Y:S01]  /*c3240*/  LDL.LU R52, [R1+0x144] ;  /* 0x0001440001347983 */ /* 0x000ea20000300800 */
[----:B------:R-:W-:-:S02]  /*c3250*/  LOP3.LUT P3, RZ, R59, 0x4, RZ, 0xc0, !PT ;  /* 0x000000043bff7812 */ /* 0x000fc4000786c0ff */
[----:B0-----:R-:W-:Y:S01]  /*c3260*/  PRMT R3, R54, 0x7771, RZ ;  /* 0x0000777136037816 */ /* 0x001fe200000000ff */
[----:B------:R-:W2:Y:S01]  /*c3270*/  LDL.LU.64 R50, [R1+0x10a0] ;  /* 0x0010a00001327983 */ /* 0x000ea20000300a00 */
[----:B------:R-:W-:Y:S02]  /*c3280*/  LOP3.LUT P1, RZ, R59, 0x2, RZ, 0xc0, !PT ;  /* 0x000000023bff7812 */ /* 0x000fe4000782c0ff */
[----:B-1----:R-:W-:Y:S01]  /*c3290*/  PRMT R0, R4, 0x7770, RZ ;  /* 0x0000777004007816 */ /* 0x002fe200000000ff */
[----:B---3--:R0:W-:Y:S01]  /*c32a0*/  @P0 STG.E.U8 desc[UR32][R48.64], R3 ;  /* 0x0000000330000986 */ /* 0x0081e2000c101120 */
[----:B------:R-:W-:-:S03]  /*c32b0*/  LOP3.LUT P0, RZ, R2, 0x40000000, RZ, 0xc0, !PT ;  /* 0x4000000002ff7812 */ /* 0x000fc6000780c0ff */
[----:B0-----:R-:W3:Y:S01]  /*c32c0*/  LDL.LU.64 R48, [R1+0x1020] ;  /* 0x0010200001307983 */ /* 0x001ee20000300a00 */
[----:B------:R-:W-:-:S05]  /*c32d0*/  PRMT R3, R54, 0x7772, RZ ;  /* 0x0000777236037816 */ /* 0x000fca00000000ff */
[----:B------:R0:W-:Y:S02]  /*c32e0*/  @P3 STG.E.U8 desc[UR32][R20.64], R3 ;  /* 0x0000000314003986 */ /* 0x0001e4000c101120 */
[----:B0-----:R-:W-:-:S05]  /*c32f0*/  PRMT R3, R54, 0x7773, RZ ;  /* 0x0000777336037816 */ /* 0x001fca00000000ff */
[----:B------:R-:W-:Y:S04]  /*c3300*/  @P0 STG.E.U8 desc[UR32][R16.64], R3 ;  /* 0x0000000310000986 */ /* 0x000fe8000c101120 */
[----:B----4-:R0:W-:Y:S04]  /*c3310*/  @P1 STG.E.U8 desc[UR32][R60.64], R0 ;  /* 0x000000003c001986 */ /* 0x0101e8000c101120 */
[----:B0-----:R-:W4:Y:S01]  /*c3320*/  LDL.LU.64 R60, [R1+0xfa8] ;  /* 0x000fa800013c7983 */ /* 0x001f220000300a00 */
[----:B------:R-:W-:Y:S02]  /*c3330*/  LOP3.LUT P0, RZ, R59, 0x1, RZ, 0xc0, !PT ;  /* 0x000000013bff7812 */ /* 0x000fe4000780c0ff */
[----:B------:R-:W-:Y:S01]  /*c3340*/  LOP3.LUT P4, RZ, R53, 0x80000000, RZ, 0xc0, !PT ;  /* 0x8000000035ff7812 */ /* 0x000fe2000788c0ff */
[----:B------:R-:W4:Y:S01]  /*c3350*/  LDL.LU.64 R22, [R1+0xd18] ;  /* 0x000d180001167983 */ /* 0x000f220000300a00 */
[----:B------:R-:W-:-:S02]  /*c3360*/  LOP3.LUT P1, RZ, R2, 0x20000000, RZ, 0xc0, !PT ;  /* 0x2000000002ff7812 */ /* 0x000fc4000782c0ff */
[C---:B------:R-:W-:Y:S01]  /*c3370*/  LOP3.LUT P2, RZ, R53.reuse, 0x40000000, RZ, 0xc0, !PT ;  /* 0x4000000035ff7812 */ /* 0x040fe2000784c0ff */
[----:B------:R-:W4:Y:S01]  /*c3380*/  LDL.LU.64 R18, [R1+0xa80] ;  /* 0x000a800001127983 */ /* 0x000f220000300a00 */
[C---:B------:R-:W-:Y:S02]  /*c3390*/  PRMT R0, R4.reuse, 0x7771, RZ ;  /* 0x0000777104007816 */ /* 0x040fe400000000ff */
[----:B------:R-:W-:Y:S01]  /*c33a0*/  LOP3.LUT P5, RZ, R53, 0x20000000, RZ, 0xc0, !PT ;  /* 0x2000000035ff7812 */ /* 0x000fe200078ac0ff */
[----:B------:R-:W4:Y:S04]  /*c33b0*/  LDL.LU.64 R20, [R1+0x8f8] ;  /* 0x0008f80001147983 */ /* 0x000f280000300a00 */
[----:B------:R0:W-:Y:S04]  /*c33c0*/  @P0 STG.E.U8 desc[UR32][R14.64], R0 ;  /* 0x000000000e000986 */ /* 0x0001e8000c101120 */
[----:B------:R-:W4:Y:S01]  /*c33d0*/  LDL.LU.64 R16, [R1+0x7d0] ;  /* 0x0007d00001107983 */ /* 0x000f220000300a00 */
[----:B0-----:R-:W-:-:S03]  /*c33e0*/  PRMT R0, R4, 0x7772, RZ ;  /* 0x0000777204007816 */ /* 0x001fc600000000ff */
[----:B------:R-:W4:Y:S01]  /*c33f0*/  LDL.LU.64 R14, [R1+0x528] ;  /* 0x00052800010e7983 */ /* 0x000f220000300a00 */
[----:B------:R-:W-:-:S03]  /*c3400*/  PRMT R4, R4, 0x7773, RZ ;  /* 0x0000777304047816 */ /* 0x000fc600000000ff */
[----:B------:R-:W-:Y:S01]  /*c3410*/  @P4 STG.E.U8 desc[UR32][R10.64], R0 ;  /* 0x000000000a004986 */ /* 0x000fe2000c101120 */
[----:B------:R-:W-:-:S03]  /*c3420*/  LOP3.LUT P6, RZ, R53, 0x10000000, RZ, 0xc0, !PT ;  /* 0x1000000035ff7812 */ /* 0x000fc600078cc0ff */
[----:B--2---:R-:W-:Y:S01]  /*c3430*/  @P1 STG.E.U8 desc[UR32][R12.64], R4 ;  /* 0x000000040c001986 */ /* 0x004fe2000c101120 */
[C---:B------:R-:W-:Y:S02]  /*c3440*/  PRMT R8, R52.reuse, 0x7770, RZ ;  /* 0x0000777034087816 */ /* 0x040fe400000000ff */
[----:B------:R-:W-:-:S03]  /*c3450*/  PRMT R3, R52, 0x7771, RZ ;  /* 0x0000777134037816 */ /* 0x000fc600000000ff */
[----:B------:R0:W-:Y:S04]  /*c3460*/  @P2 STG.E.U8 desc[UR32][R50.64], R8 ;  /* 0x0000000832002986 */ /* 0x0001e8000c101120 */
[----:B0-----:R-:W2:Y:S01]  /*c3470*/  LDL.LU.64 R50, [R1+0x480] ;  /* 0x0004800001327983 */ /* 0x001ea20000300a00 */
[----:B------:R-:W-:-:S03]  /*c3480*/  PRMT R9, R52, 0x7772, RZ ;  /* 0x0000777234097816 */ /* 0x000fc600000000ff */
[----:B---3--:R0:W-:Y:S04]  /*c3490*/  @P5 STG.E.U8 desc[UR32][R48.64], R3 ;  /* 0x0000000330005986 */ /* 0x0081e8000c101120 */
[----:B0-----:R-:W3:Y:S04]  /*c34a0*/  LDL.LU.64 R48, [R1+0x378] ;  /* 0x0003780001307983 */ /* 0x001ee80000300a00 */
[----:B------:R-:W2:Y:S04]  /*c34b0*/  LDL.LU R13, [R1+0x148] ;  /* 0x00014800010d7983 */ /* 0x000ea80000300800 */
[----:B----4-:R0:W-:Y:S04]  /*c34c0*/  @P6 STG.E.U8 desc[UR32][R60.64], R9 ;  /* 0x000000093c006986 */ /* 0x0101e8000c101120 */
[----:B0-----:R-:W4:Y:S04]  /*c34d0*/  LDL.LU.64 R60, [R1+0x230] ;  /* 0x00023000013c7983 */ /* 0x001f280000300a00 */
[----:B------:R-:W4:Y:S04]  /*c34e0*/  LDL.LU.64 R30, [R1+0x1a8] ;  /* 0x0001a800011e7983 */ /* 0x000f280000300a00 */
[----:B------:R-:W4:Y:S01]  /*c34f0*/  LDL.LU.64 R26, [R1+0x1a0] ;  /* 0x0001a000011a7983 */ /* 0x000f220000300a00 */
[----:B------:R-:W-:-:S03]  /*c3500*/  LOP3.LUT P2, RZ, R2, 0x10000000, RZ, 0xc0, !PT ;  /* 0x1000000002ff7812 */ /* 0x000fc6000784c0ff */
[----:B------:R-:W4:Y:S01]  /*c3510*/  LDL.LU.64 R28, [R1+0x198] ;  /* 0x00019800011c7983 */ /* 0x000f220000300a00 */
[----:B------:R-:W-:Y:S02]  /*c3520*/  LOP3.LUT P3, RZ, R53, 0x8000000, RZ, 0xc0, !PT ;  /* 0x0800000035ff7812 */ /* 0x000fe4000786c0ff */
[----:B------:R-:W-:Y:S01]  /*c3530*/  PRMT R10, R52, 0x7773, RZ ;  /* 0x00007773340a7816 */ /* 0x000fe200000000ff */
[----:B------:R-:W4:Y:S01]  /*c3540*/  LDL.LU.64 R24, [R1+0x190] ;  /* 0x0001900001187983 */ /* 0x000f220000300a00 */
[----:B------:R-:W-:Y:S02]  /*c3550*/  PRMT R11, R5, 0x7770, RZ ;  /* 0x00007770050b7816 */ /* 0x000fe400000000ff */
[----:B------:R-:W-:-:S03]  /*c3560*/  LOP3.LUT P4, RZ, R53, 0x400000, RZ, 0xc0, !PT ;  /* 0x0040000035ff7812 */ /* 0x000fc6000788c0ff */
[----:B------:R0:W-:Y:S01]  /*c3570*/  @P2 STG.E.U8 desc[UR32][R22.64], R10 ;  /* 0x0000000a16002986 */ /* 0x0001e2000c101120 */
[C---:B------:R-:W-:Y:S02]  /*c3580*/  LOP3.LUT P2, RZ, R53.reuse, 0x4000000, RZ, 0xc0, !PT ;  /* 0x0400000035ff7812 */ /* 0x040fe4000784c0ff */
[C---:B------:R-:W-:Y:S01]  /*c3590*/  LOP3.LUT P1, RZ, R53.reuse, 0x2000000, RZ, 0xc0, !PT ;  /* 0x0200000035ff7812 */ /* 0x040fe2000782c0ff */
[----:B------:R1:W-:Y:S01]  /*c35a0*/  @P3 STG.E.U8 desc[UR32][R18.64], R11 ;  /* 0x0000000b12003986 */ /* 0x0003e2000c101120 */
[----:B------:R-:W-:Y:S02]  /*c35b0*/  LOP3.LUT P3, RZ, R2, 0x8000000, RZ, 0xc0, !PT ;  /* 0x0800000002ff7812 */ /* 0x000fe4000786c0ff */
[C---:B------:R-:W-:Y:S02]  /*c35c0*/  LOP3.LUT P0, RZ, R53.reuse, 0x1000000, RZ, 0xc0, !PT ;  /* 0x0100000035ff7812 */ /* 0x040fe4000780c0ff */
[----:B------:R-:W-:Y:S02]  /*c35d0*/  P2R R0, PR, RZ, 0x10 ;  /* 0x00000010ff007803 */ /* 0x000fe40000000000 */
[----:B------:R-:W-:Y:S01]  /*c35e0*/  LOP3.LUT P4, RZ, R53, 0x800000, RZ, 0xc0, !PT ;  /* 0x0080000035ff7812 */ /* 0x000fe2000788c0ff */
[----:B0-----:R-:W4:Y:S01]  /*c35f0*/  LDL.LU.64 R22, [R1+0x188] ;  /* 0x0001880001167983 */ /* 0x001f220000300a00 */
[----:B------:R-:W-:-:S02]  /*c3600*/  PRMT R4, R5, 0x7771, RZ ;  /* 0x0000777105047816 */ /* 0x000fc400000000ff */
[C---:B------:R-:W-:Y:S01]  /*c3610*/  PRMT R8, R5.reuse, 0x7772, RZ ;  /* 0x0000777205087816 */ /* 0x040fe200000000ff */
[----:B-1----:R-:W4:Y:S01]  /*c3620*/  LDL.LU.64 R18, [R1+0x180] ;  /* 0x0001800001127983 */ /* 0x002f220000300a00 */
[----:B------:R-:W-:-:S03]  /*c3630*/  PRMT R5, R5, 0x7773, RZ ;  /* 0x0000777305057816 */ /* 0x000fc600000000ff */
[----:B------:R-:W4:Y:S04]  /*c3640*/  LDL.LU R52, [R1+0x14c] ;  /* 0x00014c0001347983 */ /* 0x000f280000300800 */
[----:B------:R0:W-:Y:S04]  /*c3650*/  @P2 STG.E.U8 desc[UR32][R20.64], R4 ;  /* 0x0000000414002986 */ /* 0x0001e8000c101120 */
[----:B------:R1:W-:Y:S04]  /*c3660*/  @P1 STG.E.U8 desc[UR32][R16.64], R8 ;  /* 0x0000000810001986 */ /* 0x0003e8000c101120 */
[----:B------:R1:W-:Y:S04]  /*c3670*/  @P3 STG.E.U8 desc[UR32][R14.64], R5 ;  /* 0x000000050e003986 */ /* 0x0003e8000c101120 */
[----:B0-----:R-:W4:Y:S04]  /*c3680*/  LDL.LU.64 R20, [R1+0x178] ;  /* 0x0001780001147983 */ /* 0x001f280000300a00 */
[----:B-1----:R-:W4:Y:S04]  /*c3690*/  LDL.LU.64 R16, [R1+0x170] ;  /* 0x0001700001107983 */ /* 0x002f280000300a00 */
[----:B------:R-:W4:Y:S01]  /*c36a0*/  LDL.LU.64 R14, [R1+0x168] ;  /* 0x00016800010e7983 */ /* 0x000f220000300a00 */
[----:B--2---:R-:W-:-:S02]  /*c36b0*/  PRMT R9, R13, 0x7770, RZ ;  /* 0x000077700d097816 */ /* 0x004fc400000000ff */
[----:B------:R-:W-:-:S03]  /*c36c0*/  PRMT R10, R13, 0x7771, RZ ;  /* 0x000077710d0a7816 */ /* 0x000fc600000000ff */
[----:B------:R0:W-:Y:S04]  /*c36d0*/  @P0 STG.E.U8 desc[UR32][R50.64], R9 ;  /* 0x0000000932000986 */ /* 0x0001e8000c101120 */
[----:B---3--:R1:W-:Y:S01]  /*c36e0*/  @P4 STG.E.U8 desc[UR32][R48.64], R10 ;  /* 0x0000000a30004986 */ /* 0x0083e2000c101120 */
[----:B------:R-:W-:Y:S02]  /*c36f0*/  ISETP.NE.AND P4, PT, R0, RZ, PT ;  /* 0x000000ff0000720c */ /* 0x000fe40003f85270 */
[----:B------:R-:W-:Y:S01]  /*c3700*/  PRMT R0, R13, 0x7772, RZ ;  /* 0x000077720d007816 */ /* 0x000fe200000000ff */
[----:B0-----:R-:W2:Y:S04]  /*c3710*/  LDL.LU.64 R50, [R1+0x10b8] ;  /* 0x0010b80001327983 */ /* 0x001ea80000300a00 */
[----:B-1----:R-:W3:Y:S06]  /*c3720*/  LDL.LU.64 R48, [R1+0xf28] ;  /* 0x000f280001307983 */ /* 0x002eec0000300a00 */
[----:B----4-:R0:W-:Y:S04]  /*c3730*/  @P4 STG.E.U8 desc[UR32][R60.64], R0 ;  /* 0x000000003c004986 */ /* 0x0101e8000c101120 */
[----:B0-----:R-:W4:Y:S01]  /*c3740*/  LDL.LU.64 R60, [R1+0xe30] ;  /* 0x000e3000013c7983 */ /* 0x001f220000300a00 */
[----:B------:R-:W-:-:S04]  /*c3750*/  LOP3.LUT P5, RZ, R53, 0x80000, RZ, 0xc0, !PT ;  /* 0x0008000035ff7812 */ /* 0x000fc800078ac0ff */
[----:B------:R-:W-:Y:S02]  /*c3760*/  P2R R3, PR, RZ, 0x20 ;  /* 0x00000020ff037803 */ /* 0x000fe40000000000 */
[C---:B------:R-:W-:Y:S02]  /*c3770*/  LOP3.LUT P5, RZ, R53.reuse, 0x100000, RZ, 0xc0, !PT ;  /* 0x0010000035ff7812 */ /* 0x040fe400078ac0ff */
[----:B------:R-:W-:Y:S02]  /*c3780*/  LOP3.LUT P4, RZ, R2, 0x4000000, RZ, 0xc0, !PT ;  /* 0x0400000002ff7812 */ /* 0x000fe4000788c0ff */
[----:B------:R-:W-:Y:S02]  /*c3790*/  P2R R12, PR, RZ, 0x20 ;  /* 0x00000020ff0c7803 */ /* 0x000fe40000000000 */
[----:B------:R-:W-:Y:S02]  /*c37a0*/  LOP3.LUT P5, RZ, R53, 0x200000, RZ, 0xc0, !PT ;  /* 0x0020000035ff7812 */ /* 0x000fe400078ac0ff */
[----:B------:R-:W-:-:S02]  /*c37b0*/  PRMT R4, R13, 0x7773, RZ ;  /* 0x000077730d047816 */ /* 0x000fc400000000ff */
[----:B------:R-:W-:-:S05]  /*c37c0*/  PRMT R8, R6, 0x7770, RZ ;  /* 0x0000777006087816 */ /* 0x000fca00000000ff */
[----:B------:R0:W-:Y:S04]  /*c37d0*/  @P4 STG.E.U8 desc[UR32][R30.64], R4 ;  /* 0x000000041e004986 */ /* 0x0001e8000c101120 */
[----:B------:R1:W-:Y:S01]  /*c37e0*/  @P5 STG.E.U8 desc[UR32][R26.64], R8 ;  /* 0x000000081a005986 */ /* 0x0003e2000c101120 */
[----:B------:R-:W-:Y:S02]  /*c37f0*/  ISETP.NE.AND P5, PT, R12, RZ, PT ;  /* 0x000000ff0c00720c */ /* 0x000fe40003fa5270 */
[----:B------:R-:W-:-:S11]  /*c3800*/  PRMT R5, R6, 0x7771, RZ ;  /* 0x0000777106057816 */ /* 0x000fd600000000ff */
[----:B------:R1:W-:Y:S01]  /*c3810*/  @P5 STG.E.U8 desc[UR32][R28.64], R5 ;  /* 0x000000051c005986 */ /* 0x0003e2000c101120 */
[----:B------:R-:W-:Y:S02]  /*c3820*/  ISETP.NE.AND P5, PT, R3, RZ, PT ;  /* 0x000000ff0300720c */ /* 0x000fe40003fa5270 */
[----:B------:R-:W-:Y:S02]  /*c3830*/  PRMT R3, R6, 0x7772, RZ ;  /* 0x0000777206037816 */ /* 0x000fe400000000ff */
[----:B------:R-:W-:-:S09]  /*c3840*/  LOP3.LUT P6, RZ, R53, 0x40000, RZ, 0xc0, !PT ;  /* 0x0004000035ff7812 */ /* 0x000fd200078cc0ff */
[----:B------:R0:W-:Y:S01]  /*c3850*/  @P5 STG.E.U8 desc[UR32][R24.64], R3 ;  /* 0x0000000318005986 */ /* 0x0001e2000c101120 */
[----:B------:R-:W-:Y:S02]  /*c3860*/  LOP3.LUT P5, RZ, R2, 0x2000000, RZ, 0xc0, !PT ;  /* 0x0200000002ff7812 */ /* 0x000fe400078ac0ff */
[----:B------:R-:W-:Y:S02]  /*c3870*/  PRMT R6, R6, 0x7773, RZ ;  /* 0x0000777306067816 */ /* 0x000fe400000000ff */
[----:B------:R-:W-:Y:S02]  /*c3880*/  PRMT R0, R52, 0x7770, RZ ;  /* 0x0000777034007816 */ /* 0x000fe400000000ff */
[----:B------:R-:W-:Y:S02]  /*c3890*/  LOP3.LUT P4, RZ, R53, 0x10000, RZ, 0xc0, !PT ;  /* 0x0001000035ff7812 */ /* 0x000fe4000788c0ff */
[----:B------:R-:W-:-:S05]  /*c38a0*/  LOP3.LUT P3, RZ, R2, 0x800000, RZ, 0xc0, !PT ;  /* 0x0080000002ff7812 */ /* 0x000fca000786c0ff */
[----:B------:R0:W-:Y:S01]  /*c38b0*/  @P5 STG.E.U8 desc[UR32][R22.64], R6 ;  /* 0x0000000616005986 */ /* 0x0001e2000c101120 */
[----:B------:R-:W-:-:S03]  /*c38c0*/  LOP3.LUT P5, RZ, R53, 0x20000, RZ, 0xc0, !PT ;  /* 0x0002000035ff7812 */ /* 0x000fc600078ac0ff */
[----:B------:R1:W-:Y:S01]  /*c38d0*/  @P6 STG.E.U8 desc[UR32][R18.64], R0 ;  /* 0x0000000012006986 */ /* 0x0003e2000c101120 */
[C---:B------:R-:W-:Y:S02]  /*c38e0*/  LOP3.LUT P6, RZ, R2.reuse, 0x1000000, RZ, 0xc0, !PT ;  /* 0x0100000002ff7812 */ /* 0x040fe400078cc0ff */
[C---:B------:R-:W-:Y:S02]  /*c38f0*/  LOP3.LUT P2, RZ, R2.reuse, 0x400000, RZ, 0xc0, !PT ;  /* 0x0040000002ff7812 */ /* 0x040fe4000784c0ff */
[C---:B------:R-:W-:Y:S02]  /*c3900*/  LOP3.LUT P1, RZ, R2.reuse, 0x200000, RZ, 0xc0, !PT ;  /* 0x0020000002ff7812 */ /* 0x040fe4000782c0ff */
[----:B------:R-:W-:Y:S02]  /*c3910*/  LOP3.LUT P0, RZ, R2, 0x100000, RZ, 0xc0, !PT ;  /* 0x0010000002ff7812 */ /* 0x000fe4000780c0ff */
[C---:B------:R-:W-:Y:S02]  /*c3920*/  PRMT R2, R52.reuse, 0x7771, RZ ;  /* 0x0000777134027816 */ /* 0x040fe400000000ff */
[----:B0-----:R-:W-:-:S02]  /*c3930*/  PRMT R4, R52, 0x7772, RZ ;  /* 0x0000777234047816 */ /* 0x001fc400000000ff */
[----:B-1----:R-:W-:Y:S02]  /*c3940*/  PRMT R8, R52, 0x7773, RZ ;  /* 0x0000777334087816 */ /* 0x002fe400000000ff */
[C---:B------:R-:W-:Y:S01]  /*c3950*/  PRMT R9, R7.reuse, 0x7770, RZ ;  /* 0x0000777007097816 */ /* 0x040fe200000000ff */
[----:B------:R0:W-:Y:S01]  /*c3960*/  @P5 STG.E.U8 desc[UR32][R20.64], R2 ;  /* 0x0000000214005986 */ /* 0x0001e2000c101120 */
[C---:B------:R-:W-:Y:S02]  /*c3970*/  PRMT R5, R7.reuse, 0x7771, RZ ;  /* 0x0000777107057816 */ /* 0x040fe400000000ff */
[C---:B------:R-:W-:Y:S01]  /*c3980*/  PRMT R10, R7.reuse, 0x7772, RZ ;  /* 0x00007772070a7816 */ /* 0x040fe200000000ff */
[----:B------:R0:W-:Y:S04]  /*c3990*/  @P4 STG.E.U8 desc[UR32][R16.64], R4 ;  /* 0x0000000410004986 */ /* 0x0001e8000c101120 */
[----:B------:R0:W-:Y:S01]  /*c39a0*/  @P6 STG.E.U8 desc[UR32][R14.64], R8 ;  /* 0x000000080e006986 */ /* 0x0001e2000c101120 */
[----:B------:R-:W-:-:S03]  /*c39b0*/  PRMT R7, R7, 0x7773, RZ ;  /* 0x0000777307077816 */ /* 0x000fc600000000ff */
[----:B--2---:R0:W-:Y:S04]  /*c39c0*/  @P3 STG.E.U8 desc[UR32][R50.64], R9 ;  /* 0x0000000932003986 */ /* 0x0041e8000c101120 */
[----:B---3--:R0:W-:Y:S04]  /*c39d0*/  @P2 STG.E.U8 desc[UR32][R48.64], R5 ;  /* 0x0000000530002986 */ /* 0x0081e8000c101120 */
[----:B----4-:R0:W-:Y:S01]  /*c39e0*/  @P1 STG.E.U8 desc[UR32][R60.64], R10 ;  /* 0x0000000a3c001986 */ /* 0x0101e2000c101120 */
[----:B------:R-:W-:Y:S05]  /*c39f0*/  @!P0 EXIT ;  /* 0x000000000000894d */ /* 0x000fea0003800000 */
[----:B0-----:R-:W2:Y:S04]  /*c3a00*/  LDL.LU.64 R60, [R1+0xc18] ;  /* 0x000c1800013c7983 */ /* 0x001ea80000300a00 */
[----:B--2---:R-:W-:Y:S01]  /*c3a10*/  STG.E.U8 desc[UR32][R60.64], R7 ;  /* 0x000000073c007986 */ /* 0x004fe2000c101120 */
[----:B------:R-:W-:Y:S05]  /*c3a20*/  EXIT ;  /* 0x000000000000794d */ /* 0x000fea0003800000 */
.L_x_2:
[----:B------:R-:W-:-:S00]  /*c3a30*/  BRA `(.L_x_2) ;  /* 0xfffffffc00fc7947 */ /* 0x000fc0000383ffff */
[----:B------:R-:W-:-:S00]  /*c3a40*/  NOP ;  /* 0x0000000000007918 */ /* 0x000fc00000000000 */
        /* <DEDUP_REMOVED lines=11> */
.L_x_3:


//--------------------- .nv.shared.matmul_kernel  --------------------------
	.section	.nv.shared.matmul_kernel,"aw",@nobits
	.sectionflags	@""
	.align	16
	.zero		1024


//--------------------- .nv.shared.reserved.0     --------------------------
	.section	.nv.shared.reserved.0,"aw",@nobits
	.weak		__nv_reservedSMEM_offset_0_alias
	.size		__nv_reservedSMEM_offset_0_alias, 0, 0
	.other		__nv_reservedSMEM_offset_0_alias,@"STO_CUDA_RESERVED_SHARED STV_DEFAULT"
__nv_reservedSMEM_offset_0_alias:
	.zero		0


//--------------------- .nv.constant0.matmul_kernel --------------------------
	.section	.nv.constant0.matmul_kernel,"a",@progbits
	.sectionflags	@""
	.align	4
.nv.constant0.matmul_kernel:
	.zero		608


//--------------------- SYMBOLS --------------------------

	.type		.nv.reservedSmem.offset0,@object
	.size		.nv.reservedSmem.offset0,0x4
